def matmul_kernel(
    a_ptr,
    b_ptr,
    c_ptr,
    M,
    N,
    K,
    stride_am,
    stride_ak,
    stride_bk,
    stride_bn,
    stride_cm,
    stride_cn,
    BLOCK_M: tl.constexpr,
    BLOCK_N: tl.constexpr,
    BLOCK_K: tl.constexpr,
    GROUP_M: tl.constexpr,
):
    pid = tl.program_id(axis=0)
    num_pid_m = tl.cdiv(M, BLOCK_M)
    num_pid_n = tl.cdiv(N, BLOCK_N)
    num_pid_in_group = GROUP_M * num_pid_n
    group_id = pid // num_pid_in_group
    first_pid_m = group_id * GROUP_M
    group_size_m = min(num_pid_m - first_pid_m, GROUP_M)
    pid_m = first_pid_m + ((pid % num_pid_in_group) % group_size_m)
    pid_n = (pid % num_pid_in_group) // group_size_m

    offs_am = (pid_m * BLOCK_M + tl.arange(0, BLOCK_M)) % M
    offs_bn = (pid_n * BLOCK_N + tl.arange(0, BLOCK_N)) % N
    offs_k = tl.arange(0, BLOCK_K)
    a_ptrs = a_ptr + offs_am[:, None] * stride_am + offs_k[None, :] * stride_ak
    b_ptrs = b_ptr + offs_k[:, None] * stride_bk + offs_bn[None, :] * stride_bn

    acc = tl.zeros((BLOCK_M, BLOCK_N), dtype=tl.float32)
    for kk in range(0, tl.cdiv(K, BLOCK_K)):
        a = tl.load(a_ptrs, mask=offs_k[None, :] < K - kk * BLOCK_K, other=0.0)
        b = tl.load(b_ptrs, mask=offs_k[:, None] < K - kk * BLOCK_K, other=0.0)
        acc = tl.dot(a, b, acc)
        a_ptrs += BLOCK_K * stride_ak
        b_ptrs += BLOCK_K * stride_bk

    c = acc.to(c_ptr.dtype.element_ty)
    offs_cm = pid_m * BLOCK_M + tl.arange(0, BLOCK_M)
    offs_cn = pid_n * BLOCK_N + tl.arange(0, BLOCK_N)
    c_ptrs = c_ptr + offs_cm[:, None] * stride_cm + offs_cn[None, :] * stride_cn
    mask = (offs_cm[:, None] < M) & (offs_cn[None, :] < N)
    tl.store(c_ptrs, c, mask=mask)

# config = {"BLOCK_K": 128, "BLOCK_M": 512, "BLOCK_N": 128, "GROUP_M": 4, "arch": "sm_100", "dtype": "fp8e4m3", "num_ctas": 1, "num_stages": 3, "num_warps": 4}
# arch = sm_100


// ===== COMPILED SASS (sm_100a) =====

	.target	sm_100a

	.elftype	@"ET_EXEC"


//--------------------- .note.nv.tkinfo           --------------------------
	.section	.note.nv.tkinfo,"",@"SHT_NOTE"
	.sectionflags	@"SHF_NOTE_NV_TKINFO"
	.tkinfo
        /*0018*/ 	.word	0x00000081
        /*0030*/ 	.string	""
        /*0030*/ 	.string	"ptxas-blackwell"
        /*0030*/ 	.string	"Cuda compilation tools, release 12.9, V12.9.86"
        /*0030*/ 	.string	"Build cuda_12.9.r12.9/compiler.36037853_0"
        /*0030*/ 	.string	"-v  -suppress-debug-info  -lineinfo  -arch sm_100a "



//--------------------- .note.nv.cuver            --------------------------
	.section	.note.nv.cuver,"",@"SHT_NOTE"
	.sectionflags	@"SHF_NOTE_NV_CUVER"
        /*0018*/ 	.short	0x0001
        /*001a*/ 	.short	0x0064
        /*001c*/ 	.short	0x0001
        /*001e*/ 	.short	0x0000
        /*0020*/ 	.short	0x0001
        /*0022*/ 	.short	0x0000


//--------------------- .nv.info                  --------------------------
	.section	.nv.info,"",@"SHT_CUDA_INFO"
	.align	4


	//----- nvinfo : EIATTR_REGCOUNT
	.align		4
        /*0000*/ 	.byte	0x04, 0x2f
        /*0002*/ 	.short	(.L_4 - .L_3)
	.align		4
.L_3:
        /*0004*/ 	.word	index@(matmul_kernel)
        /*0008*/ 	.word	0x00000060


	//----- nvinfo : EIATTR_FRAME_SIZE
	.align		4
.L_4:
        /*000c*/ 	.byte	0x04, 0x11
        /*000e*/ 	.short	(.L_6 - .L_5)
	.align		4
.L_5:
        /*0010*/ 	.word	index@($__internal_2_$__cuda_sm10x_tcgen05_guardrail_trap_unallocated_columns_being_dealloced)
        /*0014*/ 	.word	0x00002700


	//----- nvinfo : EIATTR_FRAME_SIZE
	.align		4
.L_6:
        /*0018*/ 	.byte	0x04, 0x11
        /*001a*/ 	.short	(.L_8 - .L_7)
	.align		4
.L_7:
        /*001c*/ 	.word	index@($__internal_1_$__cuda_sm10x_tcgen05_guardrail_trap_phase_invalid_during_alloc)
        /*0020*/ 	.word	0x00002700


	//----- nvinfo : EIATTR_FRAME_SIZE
	.align		4
.L_8:
        /*0024*/ 	.byte	0x04, 0x11
        /*0026*/ 	.short	(.L_10 - .L_9)
	.align		4
.L_9:
        /*0028*/ 	.word	index@($__internal_0_$__cuda_sm10x_tcgen05_guardrail_trap_col_being_dealloced_not_returned_by_alloc)
        /*002c*/ 	.word	0x00002700


	//----- nvinfo : EIATTR_FRAME_SIZE
	.align		4
.L_10:
        /*0030*/ 	.byte	0x04, 0x11
        /*0032*/ 	.short	(.L_12 - .L_11)
	.align		4
.L_11:
        /*0034*/ 	.word	index@(matmul_kernel)
        /*0038*/ 	.word	0x00002700


	//----- nvinfo : EIATTR_MIN_STACK_SIZE
	.align		4
.L_12:
        /*003c*/ 	.byte	0x04, 0x12
        /*003e*/ 	.short	(.L_14 - .L_13)
	.align		4
.L_13:
        /*0040*/ 	.word	index@(matmul_kernel)
        /*0044*/ 	.word	0x00002700
.L_14:


//--------------------- .nv.info.matmul_kernel    --------------------------
	.section	.nv.info.matmul_kernel,"",@"SHT_CUDA_INFO"
	.sectionflags	@""
	.align	4


	//----- nvinfo : EIATTR_CUDA_API_VERSION
	.align		4
        /*0000*/ 	.byte	0x04, 0x37
        /*0002*/ 	.short	(.L_16 - .L_15)
.L_15:
        /*0004*/ 	.word	0x00000081


	//----- nvinfo : EIATTR_KPARAM_INFO
	.align		4
.L_16:
        /*0008*/ 	.byte	0x04, 0x17
        /*000a*/ 	.short	(.L_18 - .L_17)
.L_17:
        /*000c*/ 	.word	0x00000000
        /*0010*/ 	.short	0x000d
        /*0012*/ 	.short	0x0048
        /*0014*/ 	.byte	0x00, 0xf4, 0x21, 0x00


	//----- nvinfo : EIATTR_KPARAM_INFO
	.align		4
.L_18:
        /*0018*/ 	.byte	0x04, 0x17
        /*001a*/ 	.short	(.L_20 - .L_19)
.L_19:
        /*001c*/ 	.word	0x00000000
        /*0020*/ 	.short	0x000c
        /*0022*/ 	.short	0x0040
        /*0024*/ 	.byte	0x00, 0xf4, 0x21, 0x00


	//----- nvinfo : EIATTR_KPARAM_INFO
	.align		4
.L_20:
        /*0028*/ 	.byte	0x04, 0x17
        /*002a*/ 	.short	(.L_22 - .L_21)
.L_21:
        /*002c*/ 	.word	0x00000000
        /*0030*/ 	.short	0x000b
        /*0032*/ 	.short	0x0038
        /*0034*/ 	.byte	0x00, 0xf0, 0x11, 0x00


	//----- nvinfo : EIATTR_KPARAM_INFO
	.align		4
.L_22:
        /*0038*/ 	.byte	0x04, 0x17
        /*003a*/ 	.short	(.L_24 - .L_23)
.L_23:
        /*003c*/ 	.word	0x00000000
        /*0040*/ 	.short	0x000a
        /*0042*/ 	.short	0x0034
        /*0044*/ 	.byte	0x00, 0xf0, 0x11, 0x00


	//----- nvinfo : EIATTR_KPARAM_INFO
	.align		4
.L_24:
        /*0048*/ 	.byte	0x04, 0x17
        /*004a*/ 	.short	(.L_26 - .L_25)
.L_25:
        /*004c*/ 	.word	0x00000000
        /*0050*/ 	.short	0x0009
        /*0052*/ 	.short	0x0030
        /*0054*/ 	.byte	0x00, 0xf0, 0x11, 0x00


	//----- nvinfo : EIATTR_KPARAM_INFO
	.align		4
.L_26:
        /*0058*/ 	.byte	0x04, 0x17
        /*005a*/ 	.short	(.L_28 - .L_27)
.L_27:
        /*005c*/ 	.word	0x00000000
        /*0060*/ 	.short	0x0008
        /*0062*/ 	.short	0x002c
        /*0064*/ 	.byte	0x00, 0xf0, 0x11, 0x00


	//----- nvinfo : EIATTR_KPARAM_INFO
	.align		4
.L_28:
        /*0068*/ 	.byte	0x04, 0x17
        /*006a*/ 	.short	(.L_30 - .L_29)
.L_29:
        /*006c*/ 	.word	0x00000000
        /*0070*/ 	.short	0x0007
        /*0072*/ 	.short	0x0028
        /*0074*/ 	.byte	0x00, 0xf0, 0x11, 0x00


	//----- nvinfo : EIATTR_KPARAM_INFO
	.align		4
.L_30:
        /*0078*/ 	.byte	0x04, 0x17
        /*007a*/ 	.short	(.L_32 - .L_31)
.L_31:
        /*007c*/ 	.word	0x00000000
        /*0080*/ 	.short	0x0006
        /*0082*/ 	.short	0x0024
        /*0084*/ 	.byte	0x00, 0xf0, 0x11, 0x00


	//----- nvinfo : EIATTR_KPARAM_INFO
	.align		4
.L_32:
        /*0088*/ 	.byte	0x04, 0x17
        /*008a*/ 	.short	(.L_34 - .L_33)
.L_33:
        /*008c*/ 	.word	0x00000000
        /*0090*/ 	.short	0x0005
        /*0092*/ 	.short	0x0020
        /*0094*/ 	.byte	0x00, 0xf0, 0x11, 0x00


	//----- nvinfo : EIATTR_KPARAM_INFO
	.align		4
.L_34:
        /*0098*/ 	.byte	0x04, 0x17
        /*009a*/ 	.short	(.L_36 - .L_35)
.L_35:
        /*009c*/ 	.word	0x00000000
        /*00a0*/ 	.short	0x0004
        /*00a2*/ 	.short	0x001c
        /*00a4*/ 	.byte	0x00, 0xf0, 0x11, 0x00


	//----- nvinfo : EIATTR_KPARAM_INFO
	.align		4
.L_36:
        /*00a8*/ 	.byte	0x04, 0x17
        /*00aa*/ 	.short	(.L_38 - .L_37)
.L_37:
        /*00ac*/ 	.word	0x00000000
        /*00b0*/ 	.short	0x0003
        /*00b2*/ 	.short	0x0018
        /*00b4*/ 	.byte	0x00, 0xf0, 0x11, 0x00


	//----- nvinfo : EIATTR_KPARAM_INFO
	.align		4
.L_38:
        /*00b8*/ 	.byte	0x04, 0x17
        /*00ba*/ 	.short	(.L_40 - .L_39)
.L_39:
        /*00bc*/ 	.word	0x00000000
        /*00c0*/ 	.short	0x0002
        /*00c2*/ 	.short	0x0010
        /*00c4*/ 	.byte	0x00, 0xf4, 0x21, 0x00


	//----- nvinfo : EIATTR_KPARAM_INFO
	.align		4
.L_40:
        /*00c8*/ 	.byte	0x04, 0x17
        /*00ca*/ 	.short	(.L_42 - .L_41)
.L_41:
        /*00cc*/ 	.word	0x00000000
        /*00d0*/ 	.short	0x0001
        /*00d2*/ 	.short	0x0008
        /*00d4*/ 	.byte	0x00, 0xf4, 0x21, 0x00


	//----- nvinfo : EIATTR_KPARAM_INFO
	.align		4
.L_42:
        /*00d8*/ 	.byte	0x04, 0x17
        /*00da*/ 	.short	(.L_44 - .L_43)
.L_43:
        /*00dc*/ 	.word	0x00000000
        /*00e0*/ 	.short	0x0000
        /*00e2*/ 	.short	0x0000
        /*00e4*/ 	.byte	0x00, 0xf4, 0x21, 0x00


	//----- nvinfo : EIATTR_AT_ENTRY_FRAGMENTS
	.align		4
.L_44:
        /*00e8*/ 	.byte	0x04, 0x4f
        /*00ea*/ 	.short	(.L_46 - .L_45)


	//   ....[0]....
.L_45:
        /*00ec*/ 	.word	0x00000004


	//----- nvinfo : EIATTR_RESERVED_SMEM_USED
	.align		4
.L_46:
        /*00f0*/ 	.byte	0x01, 0x41
	.zero		2


	//----- nvinfo : EIATTR_SPARSE_MMA_MASK
	.align		4
        /*00f4*/ 	.byte	0x03, 0x50
        /*00f6*/ 	.short	0x0000


	//----- nvinfo : EIATTR_TCGEN05_1CTA_USED
	.align		4
        /*00f8*/ 	.byte	0x01, 0x51
	.zero		2


	//----- nvinfo : EIATTR_MAXREG_COUNT
	.align		4
        /*00fc*/ 	.byte	0x03, 0x1b
        /*00fe*/ 	.short	0x00ff


	//----- nvinfo : EIATTR_NUM_BARRIERS
	.align		4
        /*0100*/ 	.byte	0x02, 0x4c
        /*0102*/ 	.byte	0x01
	.zero		1


	//----- nvinfo : EIATTR_ANNOTATIONS
	.align		4
        /*0104*/ 	.byte	0x04, 0x55
        /*0106*/ 	.short	(.L_48 - .L_47)


	//   ....[0]....
.L_47:
        /*0108*/ 	.word	0x00000001
        /*010c*/ 	.byte	0x30, 0x09, 0x00, 0x00, 0x01, 0x00, 0x00, 0x00, 0x70, 0x09, 0x00, 0x00, 0x01, 0x00, 0x00, 0x00
        /* <DEDUP_REMOVED lines=1586> */
        /*643c*/ 	.byte	0x90, 0xcc, 0x01, 0x00, 0x01, 0x00, 0x00, 0x00, 0x00, 0xcd, 0x01, 0x00


	//----- nvinfo : EIATTR_INT_WARP_WIDE_INSTR_OFFSETS
	.align		4
.L_48:
        /*6448*/ 	.byte	0x04, 0x31
        /*644a*/ 	.short	(.L_50 - .L_49)


	//   ....[0]....
.L_49:
        /*644c*/ 	.word	0x00003af0


	//   ....[1]....
        /*6450*/ 	.word	0x00003b00


	//   ....[2]....
        /*6454*/ 	.word	0x0000f790


	//   ....[3]....
        /*6458*/ 	.word	0x0006cef0


	//   ....[4]....
        /*645c*/ 	.word	0x0006cf40


	//----- nvinfo : EIATTR_COOP_GROUP_MASK_REGIDS
	.align		4
.L_50:
        /*6460*/ 	.byte	0x04, 0x29
        /*6462*/ 	.short	(.L_52 - .L_51)


	//   ....[0]....
.L_51:
        /*6464*/ 	.word	0xffffffff


	//   ....[1]....
        /*6468*/ 	.word	0xffffffff


	//   ....[2]....
        /*646c*/ 	.word	0xffffffff


	//   ....[3]....
        /*6470*/ 	.word	0xffffffff


	//----- nvinfo : EIATTR_COOP_GROUP_INSTR_OFFSETS
	.align		4
.L_52:
        /*6474*/ 	.byte	0x04, 0x28
        /*6476*/ 	.short	(.L_54 - .L_53)


	//   ....[0]....
.L_53:
        /*6478*/ 	.word	0x00000070


	//   ....[1]....
        /*647c*/ 	.word	0x00000330


	//   ....[2]....
        /*6480*/ 	.word	0x0006cd80


	//   ....[3]....
        /*6484*/ 	.word	0x0006cff0


	//----- nvinfo : EIATTR_VRC_CTA_INIT_COUNT
	.align		4
.L_54:
        /*6488*/ 	.byte	0x02, 0x4a
        /*648a*/ 	.byte	0x80
	.zero		1


	//----- nvinfo : EIATTR_MBARRIER_INSTR_OFFSETS
	.align		4
        /*648c*/ 	.byte	0x04, 0x39
        /*648e*/ 	.short	(.L_56 - .L_55)


	//   ....[0]....
.L_55:
        /*6490*/ 	.word	0x00003cb0
        /*6494*/ 	.word	0x000000ff
        /*6498*/ 	.word	0x00000000
        /*649c*/ 	.short	0x0100
        /*649e*/ 	.byte	0x06
	.zero		1


	//   ....[1]....
        /*64a0*/ 	.word	0x0000f810
        /*64a4*/ 	.word	0x000000ff
        /*64a8*/ 	.word	0x00028008
        /*64ac*/ 	.short	0x0100
        /*64ae*/ 	.byte	0x04
	.zero		1


	//   ....[2]....
        /*64b0*/ 	.word	0x0003d5b0
        /*64b4*/ 	.word	0x000000ff
        /*64b8*/ 	.word	0x00000000
        /*64bc*/ 	.short	0x010a
        /*64be*/ 	.byte	0x06
	.zero		1


	//   ....[3]....
        /*64c0*/ 	.word	0x000582c0
        /*64c4*/ 	.word	0x000000ff
        /*64c8*/ 	.word	0x00000000
        /*64cc*/ 	.short	0x010a
        /*64ce*/ 	.byte	0x06
	.zero		1


	//   ....[4]....
        /*64d0*/ 	.word	0x00058430
        /*64d4*/ 	.word	0x000000ff
        /*64d8*/ 	.word	0x00028000
        /*64dc*/ 	.short	0x0108
        /*64de*/ 	.byte	0x04
	.zero		1


	//   ....[5]....
        /*64e0*/ 	.word	0x00058480
        /*64e4*/ 	.word	0x000000ff
        /*64e8*/ 	.word	0x00028008
        /*64ec*/ 	.short	0x0108
        /*64ee*/ 	.byte	0x04
	.zero		1


	//   ....[6]....
        /*64f0*/ 	.word	0x0006d010
        /*64f4*/ 	.word	0x000000ff
        /*64f8*/ 	.word	0x00000000
        /*64fc*/ 	.short	0x010a
        /*64fe*/ 	.byte	0x06
	.zero		1


	//   ....[7]....
        /*6500*/ 	.word	0x0006d040
        /*6504*/ 	.word	0x000000ff
        /*6508*/ 	.word	0x00000000
        /*650c*/ 	.short	0x010a
        /*650e*/ 	.byte	0x06
	.zero		1


	//----- nvinfo : EIATTR_NUM_MBARRIERS
	.align		4
.L_56:
        /*6510*/ 	.byte	0x03, 0x38
        /*6512*/ 	.short	0x0002


	//----- nvinfo : EIATTR_EXIT_INSTR_OFFSETS
	.align		4
        /*6514*/ 	.byte	0x04, 0x1c
        /*6516*/ 	.short	(.L_58 - .L_57)


	//   ....[0]....
.L_57:
        /*6518*/ 	.word	0x0006d000


	//----- nvinfo : EIATTR_REQNTID
	.align		4
.L_58:
        /*651c*/ 	.byte	0x04, 0x10
        /*651e*/ 	.short	(.L_60 - .L_59)
.L_59:
        /*6520*/ 	.word	0x00000080
        /*6524*/ 	.word	0x00000001
        /*6528*/ 	.word	0x00000001


	//----- nvinfo : EIATTR_CRS_STACK_SIZE
	.align		4
.L_60:
        /*652c*/ 	.byte	0x04, 0x1e
        /*652e*/ 	.short	(.L_62 - .L_61)
.L_61:
        /*6530*/ 	.word	0x00000000


	//----- nvinfo : EIATTR_CBANK_PARAM_SIZE
	.align		4
.L_62:
        /*6534*/ 	.byte	0x03, 0x19
        /*6536*/ 	.short	0x0050


	//----- nvinfo : EIATTR_PARAM_CBANK
	.align		4
        /*6538*/ 	.byte	0x04, 0x0a
        /*653a*/ 	.short	(.L_64 - .L_63)
	.align		4
.L_63:
        /*653c*/ 	.word	index@(.nv.constant0.matmul_kernel)
        /*6540*/ 	.short	0x0380
        /*6542*/ 	.short	0x0050


	//----- nvinfo : EIATTR_SW_WAR
	.align		4
.L_64:
        /*6544*/ 	.byte	0x04, 0x36
        /*6546*/ 	.short	(.L_66 - .L_65)
.L_65:
        /*6548*/ 	.word	0x00000008
.L_66:


//--------------------- .nv.compat                --------------------------
	.section	.nv.compat,"",@"SHT_CUDA_COMPAT_INFO"
	.align	4
        /*0000*/ 	.byte	0x02, 0x02, 0x02, 0x00, 0x02, 0x05, 0x05, 0x00, 0x02, 0x03, 0x00, 0x00, 0x02, 0x06, 0x01, 0x00


//--------------------- .nv.callgraph             --------------------------
	.section	.nv.callgraph,"",@"SHT_CUDA_CALLGRAPH"
	.align	4
	.sectionentsize	8
	.align		4
        /*0000*/ 	.word	0x00000000
	.align		4
        /*0004*/ 	.word	0xffffffff
	.align		4
        /*0008*/ 	.word	0x00000000
	.align		4
        /*000c*/ 	.word	0xfffffffe
	.align		4
        /*0010*/ 	.word	0x00000000
	.align		4
        /*0014*/ 	.word	0xfffffffd
	.align		4
        /*0018*/ 	.word	0x00000000
	.align		4
        /*001c*/ 	.word	0xfffffffc


//--------------------- .text.matmul_kernel       --------------------------
	.section	.text.matmul_kernel,"ax",@progbits
	.align	128
        .global         matmul_kernel
        .type           matmul_kernel,@function
        .size           matmul_kernel,(.L_x_20 - matmul_kernel)
        .other          matmul_kernel,@"STO_CUDA_ENTRY STV_DEFAULT"
matmul_kernel:
.text.matmul_kernel:
[----:B------:R-:W0:Y:S01]  /*0000*/  LDC R1, c[0x0][0x37c] ;  /* 0x0000df00ff017b82 */ /* 0x000e220000000800 */
[----:B------:R-:W1:Y:S01]  /*0010*/  S2R R14, SR_TID.X ;  /* 0x00000000000e7919 */ /* 0x000e620000002100 */
[----:B0-----:R-:W-:Y:S01]  /*0020*/  VIADD R1, R1, 0xffffd900 ;  /* 0xffffd90001017836 */ /* 0x001fe20000000000 */
[----:B-1----:R-:W-:-:S13]  /*0030*/  ISETP.GE.U32.AND P0, PT, R14, 0x20, PT ;  /* 0x000000200e00780c */ /* 0x002fda0003f06070 */
[----:B------:R-:W-:Y:S02]  /*0040*/  VOTEU.ANY UP0, P0 ;  /* 0x0000000000ff7886 */ /* 0x000fe40000000100 */
[----:B------:R-:W-:Y:S05]  /*0050*/  BRA.U UP0, `(.L_x_0) ;  /* 0x0000000100b87547 */ /* 0x000fea000b800000 */
[----:B------:R-:W0:Y:S01]  /*0060*/  S2UR UR6, SR_CgaCtaId ;  /* 0x00000000000679c3 */ /* 0x000e220000008800 */
[----:B------:R-:W-:Y:S01]  /*0070*/  NOP ;  /* 0x0000000000007918 */ /* 0x000fe20000000000 */
[----:B------:R-:W-:Y:S02]  /*0080*/  UMOV UR4, 0x40 ;  /* 0x0000004000047882 */ /* 0x000fe40000000000 */
[----:B0-----:R-:W-:-:S09]  /*0090*/  ULEA UR4, UR6, UR4, 0x18 ;  /* 0x0000000406047291 */ /* 0x001fd2000f8ec0ff */
[----:B------:R-:W0:Y:S01]  /*00a0*/  LDS.U8 R0, [UR4] ;  /* 0x00000004ff007984 */ /* 0x000e220008000000 */
[----:B------:R-:W-:Y:S02]  /*00b0*/  UMOV UR4, 0x400 ;  /* 0x0000040000047882 */ /* 0x000fe40000000000 */
[----:B------:R-:W-:Y:S01]  /*00c0*/  ULEA UR4, UR6, UR4, 0x18 ;  /* 0x0000000406047291 */ /* 0x000fe2000f8ec0ff */
[----:B0-----:R-:W-:-:S13]  /*00d0*/  ISETP.NE.AND P0, PT, R0, RZ, PT ;  /* 0x000000ff0000720c */ /* 0x001fda0003f05270 */
[----:B------:R-:W-:Y:S05]  /*00e0*/  @P0 BRA `(.L_x_1) ;  /* 0x00000000007c0947 */ /* 0x000fea0003800000 */
[----:B------:R-:W-:-:S13]  /*00f0*/  ELECT P0, URZ, PT ;  /* 0x0000000000ff782f */ /* 0x000fda0003800000 */
[----:B------:R-:W-:Y:S05]  /*0100*/  @!P0 BRA `(.L_x_2) ;  /* 0x0000000000848947 */ /* 0x000fea0003800000 */
[----:B------:R-:W-:Y:S01]  /*0110*/  UMOV UR5, 0x10 ;  /* 0x0000001000057882 */ /* 0x000fe20000000000 */
[----:B------:R-:W-:Y:S02]  /*0120*/  IMAD.MOV.U32 R4, RZ, RZ, 0x1 ;  /* 0x00000001ff047424 */ /* 0x000fe400078e00ff */
[----:B------:R-:W-:Y:S02]  /*0130*/  IMAD.MOV.U32 R5, RZ, RZ, 0xffff ;  /* 0x0000ffffff057424 */ /* 0x000fe400078e00ff */
[----:B------:R-:W-:Y:S04]  /*0140*/  DEPBAR.LE SB0, 0x36 ;  /* 0x00008d800000791a */ /* 0x000fe80000000000 */
[----:B------:R-:W0:Y:S02]  /*0150*/  UTCATOMSWS.FIND_AND_SET.ALIGN UP1, UR5, UR5 ;  /* 0x00000005000575e3 */ /* 0x000e240008020800 */
[----:B0-----:R-:W-:-:S04]  /*0160*/  PLOP3.LUT P0, PT, PT, PT, UP1, 0x80, 0x8 ;  /* 0x000000000008781c */ /* 0x001fc80003f0f018 */
[----:B------:R-:W-:-:S04]  /*0170*/  SEL R0, RZ, 0xffffffff, !P0 ;  /* 0xffffffffff007807 */ /* 0x000fc80004000000 */
[----:B------:R-:W-:Y:S01]  /*0180*/  ISETP.NE.AND P0, PT, R0, RZ, PT ;  /* 0x000000ff0000720c */ /* 0x000fe20003f05270 */
[----:B------:R-:W-:-:S12]  /*0190*/  IMAD.U32 R0, RZ, RZ, UR5 ;  /* 0x00000005ff007e24 */ /* 0x000fd8000f8e00ff */
[----:B------:R-:W-:Y:S05]  /*01a0*/  @P0 BRA `(.L_x_3) ;  /* 0x0000000000240947 */ /* 0x000fea0003800000 */
.L_x_4:
[----:B------:R-:W-:Y:S05]  /*01b0*/  NANOSLEEP 0x64 ;  /* 0x000000640000795d */ /* 0x000fea0003800000 */
[----:B------:R-:W-:-:S05]  /*01c0*/  UMOV UR5, 0x10 ;  /* 0x0000001000057882 */ /* 0x000fca0000000000 */
[----:B------:R-:W-:Y:S04]  /*01d0*/  DEPBAR.LE SB0, 0x36 ;  /* 0x00008d800000791a */ /* 0x000fe80000000000 */
[----:B------:R-:W0:Y:S02]  /*01e0*/  UTCATOMSWS.FIND_AND_SET.ALIGN UP1, UR5, UR5 ;  /* 0x00000005000575e3 */ /* 0x000e240008020800 */
[----:B0-----:R-:W-:-:S04]  /*01f0*/  PLOP3.LUT P0, PT, PT, PT, UP1, 0x80, 0x8 ;  /* 0x000000000008781c */ /* 0x001fc80003f0f018 */
[----:B------:R-:W-:-:S04]  /*0200*/  SEL R0, RZ, 0xffffffff, !P0 ;  /* 0xffffffffff007807 */ /* 0x000fc80004000000 */
[----:B------:R-:W-:Y:S01]  /*0210*/  ISETP.NE.AND P0, PT, R0, RZ, PT ;  /* 0x000000ff0000720c */ /* 0x000fe20003f05270 */
[----:B------:R-:W-:-:S12]  /*0220*/  IMAD.U32 R0, RZ, RZ, UR5 ;  /* 0x00000005ff007e24 */ /* 0x000fd8000f8e00ff */
[----:B------:R-:W-:Y:S05]  /*0230*/  @!P0 BRA `(.L_x_4) ;  /* 0xfffffffc00dc8947 */ /* 0x000fea000383ffff */
.L_x_3:
[C---:B------:R-:W-:Y:S01]  /*0240*/  VIADD R3, R0.reuse, 0x10 ;  /* 0x0000001000037836 */ /* 0x040fe20000000000 */
[----:B------:R-:W-:Y:S01]  /*0250*/  UMOV UR5, 0x50 ;  /* 0x0000005000057882 */ /* 0x000fe20000000000 */
[----:B------:R-:W-:Y:S01]  /*0260*/  SHF.L.U32 R2, R5, R0, RZ ;  /* 0x0000000005027219 */ /* 0x000fe200000006ff */
[----:B------:R-:W-:Y:S01]  /*0270*/  ULEA UR5, UR6, UR5, 0x18 ;  /* 0x0000000506057291 */ /* 0x000fe2000f8ec0ff */
[----:B------:R-:W-:Y:S01]  /*0280*/  IMAD.SHL.U32 R0, R0, 0x20, RZ ;  /* 0x0000002000007824 */ /* 0x000fe200078e00ff */
[----:B------:R-:W-:-:S04]  /*0290*/  SHF.L.U32 R3, R4, R3, RZ ;  /* 0x0000000304037219 */ /* 0x000fc800000006ff */
[----:B------:R-:W-:-:S05]  /*02a0*/  LOP3.LUT R2, R3, R2, RZ, 0xfc, !PT ;  /* 0x0000000203027212 */ /* 0x000fca00078efcff */
[----:B------:R0:W-:Y:S04]  /*02b0*/  ATOMS.OR RZ, [UR5], R2 ;  /* 0x00000002ffff798c */ /* 0x0001e8000b000005 */
[----:B------:R0:W-:Y:S01]  /*02c0*/  STS [UR4], R0 ;  /* 0x00000000ff007988 */ /* 0x0001e20008000804 */
[----:B------:R-:W-:Y:S05]  /*02d0*/  BRA `(.L_x_2) ;  /* 0x0000000000107947 */ /* 0x000fea0003800000 */
.L_x_1:
[----:B------:R-:W-:Y:S01]  /*02e0*/  IMAD.MOV.U32 R0, RZ, RZ, -0x1 ;  /* 0xffffffffff007424 */ /* 0x000fe200078e00ff */
[----:B------:R-:W-:-:S04]  /*02f0*/  MOV R2, 0x320 ;  /* 0x0000032000027802 */ /* 0x000fc80000000f00 */
[----:B------:R0:W-:Y:S03]  /*0300*/  STS [UR4], R0 ;  /* 0x00000000ff007988 */ /* 0x0001e60008000804 */
[----:B0-----:R-:W-:Y:S05]  /*0310*/  CALL.REL.NOINC `($__internal_1_$__cuda_sm10x_tcgen05_guardrail_trap_phase_invalid_during_alloc) ;  /* 0x000006cc00607944 */ /* 0x001fea0003c00000 */
.L_x_2:
[----:B------:R-:W-:Y:S05]  /*0320*/  WARPSYNC.ALL ;  /* 0x0000000000007948 */ /* 0x000fea0003800000 */
[----:B------:R-:W-:Y:S01]  /*0330*/  NOP ;  /* 0x0000000000007918 */ /* 0x000fe20000000000 */
.L_x_0:
[----:B------:R-:W1:Y:S01]  /*0340*/  LDC.64 R24, c[0x0][0x398] ;  /* 0x0000e600ff187b82 */ /* 0x000e620000000a00 */
[----:B------:R-:W2:Y:S01]  /*0350*/  S2R R5, SR_CTAID.X ;  /* 0x0000000000057919 */ /* 0x000ea20000002500 */
[----:B------:R-:W-:Y:S01]  /*0360*/  UMOV UR4, 0x400 ;  /* 0x0000040000047882 */ /* 0x000fe20000000000 */
[----:B------:R-:W3:Y:S01]  /*0370*/  LDCU UR12, c[0x0][0x3a4] ;  /* 0x00007480ff0c77ac */ /* 0x000ee20008000800 */
[----:B------:R-:W4:Y:S04]  /*0380*/  LDCU.64 UR14, c[0x0][0x358] ;  /* 0x00006b00ff0e77ac */ /* 0x000f280008000a00 */
[----:B------:R-:W5:Y:S01]  /*0390*/  S2UR UR8, SR_CgaCtaId ;  /* 0x00000000000879c3 */ /* 0x000f620000008800 */
[----:B------:R-:W0:Y:S01]  /*03a0*/  LDCU.128 UR16, c[0x0][0x380] ;  /* 0x00007000ff1077ac */ /* 0x000e220008000c00 */
[----:B------:R-:W-:Y:S01]  /*03b0*/  UMOV UR10, 0x1 ;  /* 0x00000001000a7882 */ /* 0x000fe20000000000 */
[----:B01----:R-:W-:Y:S01]  /*03c0*/  VIADD R0, R25, 0x7f ;  /* 0x0000007f19007836 */ /* 0x003fe20000000000 */
[----:B------:R-:W-:-:S04]  /*03d0*/  IABS R22, R25 ;  /* 0x0000001900167213 */ /* 0x000fc80000000000 */
[----:B------:R-:W-:Y:S01]  /*03e0*/  SHF.R.S32.HI R3, RZ, 0x1f, R0 ;  /* 0x0000001fff037819 */ /* 0x000fe20000011400 */
[----:B-----5:R-:W-:-:S03]  /*03f0*/  ULEA UR4, UR8, UR4, 0x18 ;  /* 0x0000000408047291 */ /* 0x020fc6000f8ec0ff */
[----:B------:R-:W-:Y:S01]  /*0400*/  LEA.HI R3, R3, R0, RZ, 0x7 ;  /* 0x0000000003037211 */ /* 0x000fe200078f38ff */
[----:B------:R-:W-:Y:S01]  /*0410*/  BAR.SYNC.DEFER_BLOCKING 0x0 ;  /* 0x0000000000007b1d */ /* 0x000fe20000010000 */
[----:B--2---:R-:W-:Y:S02]  /*0420*/  IABS R8, R5 ;  /* 0x0000000500087213 */ /* 0x004fe40000000000 */
[----:B------:R-:W-:-:S05]  /*0430*/  SHF.R.S32.HI R3, RZ, 0x7, R3 ;  /* 0x00000007ff037819 */ /* 0x000fca0000011403 */
[----:B------:R-:W-:-:S05]  /*0440*/  IMAD.SHL.U32 R4, R3, 0x4, RZ ;  /* 0x0000000403047824 */ /* 0x000fca00078e00ff */
[-C--:B------:R-:W-:Y:S02]  /*0450*/  IABS R7, R4.reuse ;  /* 0x0000000400077213 */ /* 0x080fe40000000000 */
[----:B------:R-:W-:Y:S02]  /*0460*/  IABS R10, R4 ;  /* 0x00000004000a7213 */ /* 0x000fe40000000000 */
[----:B------:R-:W0:Y:S01]  /*0470*/  I2F.RP R0, R7 ;  /* 0x0000000700007306 */ /* 0x000e220000209400 */
[----:B------:R-:W1:Y:S07]  /*0480*/  LDS R11, [UR4] ;  /* 0x00000004ff0b7984 */ /* 0x000e6e0008000800 */
[----:B0-----:R-:W0:Y:S02]  /*0490*/  MUFU.RCP R0, R0 ;  /* 0x0000000000007308 */ /* 0x001e240000001000 */
[----:B0-----:R-:W-:-:S02]  /*04a0*/  VIADD R2, R0, 0xffffffe ;  /* 0x0ffffffe00027836 */ /* 0x001fc40000000000 */
[----:B------:R-:W-:-:S04]  /*04b0*/  IMAD.MOV R0, RZ, RZ, -R10 ;  /* 0x000000ffff007224 */ /* 0x000fc800078e0a0a */
[----:B------:R0:W2:Y:S02]  /*04c0*/  F2I.FTZ.U32.TRUNC.NTZ R3, R2 ;  /* 0x0000000200037305 */ /* 0x0000a4000021f000 */
[----:B0-----:R-:W-:Y:S01]  /*04d0*/  IMAD.MOV.U32 R2, RZ, RZ, RZ ;  /* 0x000000ffff027224 */ /* 0x001fe200078e00ff */
[----:B-1----:R-:W-:Y:S01]  /*04e0*/  R2UR UR5, R11 ;  /* 0x000000000b0572ca */ /* 0x002fe200000e0000 */
[----:B--2---:R-:W-:-:S04]  /*04f0*/  IMAD.MOV R6, RZ, RZ, -R3 ;  /* 0x000000ffff067224 */ /* 0x004fc800078e0a03 */
[----:B------:R-:W-:Y:S02]  /*0500*/  IMAD R9, R6, R7, RZ ;  /* 0x0000000706097224 */ /* 0x000fe400078e02ff */
[----:B------:R-:W-:Y:S02]  /*0510*/  IMAD.MOV.U32 R6, RZ, RZ, R8 ;  /* 0x000000ffff067224 */ /* 0x000fe400078e0008 */
[----:B------:R-:W-:-:S06]  /*0520*/  IMAD.HI.U32 R3, R3, R9, R2 ;  /* 0x0000000903037227 */ /* 0x000fcc00078e0002 */
[----:B------:R-:W-:-:S04]  /*0530*/  IMAD.HI.U32 R3, R3, R6, RZ ;  /* 0x0000000603037227 */ /* 0x000fc800078e00ff */
[----:B------:R-:W-:Y:S01]  /*0540*/  IMAD R0, R3, R0, R6 ;  /* 0x0000000003007224 */ /* 0x000fe200078e0206 */
[----:B------:R-:W-:Y:S04]  /*0550*/  BAR.SYNC.DEFER_BLOCKING 0x0 ;  /* 0x0000000000007b1d */ /* 0x000fe80000010000 */
[----:B------:R-:W-:-:S13]  /*0560*/  ISETP.GT.U32.AND P1, PT, R7, R0, PT ;  /* 0x000000000700720c */ /* 0x000fda0003f24070 */
[----:B------:R-:W-:Y:S02]  /*0570*/  @!P1 IMAD.IADD R0, R0, 0x1, -R7 ;  /* 0x0000000100009824 */ /* 0x000fe400078e0a07 */
[----:B------:R-:W-:Y:S01]  /*0580*/  @!P1 VIADD R3, R3, 0x1 ;  /* 0x0000000103039836 */ /* 0x000fe20000000000 */
[----:B------:R-:W-:Y:S02]  /*0590*/  ISETP.NE.AND P1, PT, R4, RZ, PT ;  /* 0x000000ff0400720c */ /* 0x000fe40003f25270 */
[----:B------:R-:W-:Y:S02]  /*05a0*/  ISETP.GE.U32.AND P0, PT, R0, R7, PT ;  /* 0x000000070000720c */ /* 0x000fe40003f06070 */
[----:B------:R-:W-:-:S04]  /*05b0*/  LOP3.LUT R0, R5, R4, RZ, 0x3c, !PT ;  /* 0x0000000405007212 */ /* 0x000fc800078e3cff */
[----:B------:R-:W-:Y:S01]  /*05c0*/  ISETP.GE.AND P2, PT, R0, RZ, PT ;  /* 0x000000ff0000720c */ /* 0x000fe20003f46270 */
[----:B------:R-:W-:-:S06]  /*05d0*/  VIADD R0, R24, 0x1ff ;  /* 0x000001ff18007836 */ /* 0x000fcc0000000000 */
[----:B------:R-:W-:-:S04]  /*05e0*/  @P0 VIADD R3, R3, 0x1 ;  /* 0x0000000103030836 */ /* 0x000fc80000000000 */
[----:B------:R-:W-:Y:S01]  /*05f0*/  IMAD.MOV.U32 R2, RZ, RZ, R3 ;  /* 0x000000ffff027224 */ /* 0x000fe200078e0003 */
[----:B------:R-:W-:-:S03]  /*0600*/  SHF.R.S32.HI R3, RZ, 0x1f, R0 ;  /* 0x0000001fff037819 */ /* 0x000fc60000011400 */
[----:B------:R-:W-:Y:S01]  /*0610*/  @!P2 IMAD.MOV R2, RZ, RZ, -R2 ;  /* 0x000000ffff02a224 */ /* 0x000fe200078e0a02 */
[----:B------:R-:W-:Y:S02]  /*0620*/  @!P1 LOP3.LUT R2, RZ, R4, RZ, 0x33, !PT ;  /* 0x00000004ff029212 */ /* 0x000fe400078e33ff */
[----:B------:R-:W-:-:S03]  /*0630*/  LEA.HI R3, R3, R0, RZ, 0x9 ;  /* 0x0000000003037211 */ /* 0x000fc600078f48ff */
[----:B------:R-:W-:Y:S02]  /*0640*/  IMAD.SHL.U32 R8, R2, 0x4, RZ ;  /* 0x0000000402087824 */ /* 0x000fe400078e00ff */
[----:B------:R-:W-:-:S03]  /*0650*/  IMAD.MOV R2, RZ, RZ, -R2 ;  /* 0x000000ffff027224 */ /* 0x000fc600078e0a02 */
[----:B------:R-:W-:Y:S01]  /*0660*/  LEA.HI.SX32 R3, R3, -R8, 0x17 ;  /* 0x8000000803037211 */ /* 0x000fe200078fbaff */
[----:B------:R-:W-:Y:S02]  /*0670*/  IMAD R10, R4, R2, R5 ;  /* 0x00000002040a7224 */ /* 0x000fe400078e0205 */
[----:B------:R-:W-:Y:S01]  /*0680*/  IMAD.MOV.U32 R2, RZ, RZ, RZ ;  /* 0x000000ffff027224 */ /* 0x000fe200078e00ff */
[----:B------:R-:W-:Y:S02]  /*0690*/  VIMNMX R9, PT, PT, R3, 0x4, PT ;  /* 0x0000000403097848 */ /* 0x000fe40003fe0100 */
[----:B------:R-:W-:Y:S02]  /*06a0*/  IABS R4, R10 ;  /* 0x0000000a00047213 */ /* 0x000fe40000000000 */
[----:B------:R-:W-:-:S04]  /*06b0*/  IABS R7, R9 ;  /* 0x0000000900077213 */ /* 0x000fc80000000000 */
[----:B------:R-:W0:Y:S08]  /*06c0*/  I2F.RP R0, R7 ;  /* 0x0000000700007306 */ /* 0x000e300000209400 */
[----:B0-----:R-:W0:Y:S02]  /*06d0*/  MUFU.RCP R0, R0 ;  /* 0x0000000000007308 */ /* 0x001e240000001000 */
[----:B0-----:R-:W-:-:S06]  /*06e0*/  VIADD R3, R0, 0xffffffe ;  /* 0x0ffffffe00037836 */ /* 0x001fcc0000000000 */
[----:B------:R-:W0:Y:S02]  /*06f0*/  F2I.FTZ.U32.TRUNC.NTZ R3, R3 ;  /* 0x0000000300037305 */ /* 0x000e24000021f000 */
[----:B0-----:R-:W-:-:S04]  /*0700*/  IMAD.MOV R6, RZ, RZ, -R3 ;  /* 0x000000ffff067224 */ /* 0x001fc800078e0a03 */
[----:B------:R-:W-:Y:S01]  /*0710*/  IMAD R5, R6, R7, RZ ;  /* 0x0000000706057224 */ /* 0x000fe200078e02ff */
[----:B------:R-:W-:-:S03]  /*0720*/  IABS R6, R9 ;  /* 0x0000000900067213 */ /* 0x000fc60000000000 */
[----:B------:R-:W-:Y:S02]  /*0730*/  IMAD.HI.U32 R2, R3, R5, R2 ;  /* 0x0000000503027227 */ /* 0x000fe400078e0002 */
[----:B------:R-:W0:Y:S02]  /*0740*/  I2F.RP R5, R22 ;  /* 0x0000001600057306 */ /* 0x000e240000209400 */
[----:B------:R-:W-:Y:S01]  /*0750*/  IMAD.MOV.U32 R3, RZ, RZ, R4 ;  /* 0x000000ffff037224 */ /* 0x000fe200078e0004 */
[----:B------:R-:W-:Y:S01]  /*0760*/  IABS R4, R24 ;  /* 0x0000001800047213 */ /* 0x000fe20000000000 */
[----:B------:R-:W-:Y:S02]  /*0770*/  IMAD.MOV R0, RZ, RZ, -R6 ;  /* 0x000000ffff007224 */ /* 0x000fe400078e0a06 */
[----:B------:R-:W-:-:S04]  /*0780*/  IMAD.HI.U32 R2, R2, R3, RZ ;  /* 0x0000000302027227 */ /* 0x000fc800078e00ff */
[----:B------:R-:W-:Y:S02]  /*0790*/  IMAD R0, R2, R0, R3 ;  /* 0x0000000002007224 */ /* 0x000fe400078e0203 */
[----:B------:R-:W-:-:S03]  /*07a0*/  IMAD.MOV.U32 R3, RZ, RZ, R4 ;  /* 0x000000ffff037224 */ /* 0x000fc600078e0004 */
[----:B------:R-:W-:Y:S01]  /*07b0*/  ISETP.GT.U32.AND P1, PT, R7, R0, PT ;  /* 0x000000000700720c */ /* 0x000fe20003f24070 */
[----:B------:R-:W1:Y:S08]  /*07c0*/  I2F.RP R4, R3 ;  /* 0x0000000300047306 */ /* 0x000e700000209400 */
[----:B0-----:R-:W0:Y:S04]  /*07d0*/  MUFU.RCP R5, R5 ;  /* 0x0000000500057308 */ /* 0x001e280000001000 */
[----:B------:R-:W-:-:S02]  /*07e0*/  @!P1 IMAD.IADD R0, R0, 0x1, -R7 ;  /* 0x0000000100009824 */ /* 0x000fc400078e0a07 */
[----:B------:R-:W-:Y:S01]  /*07f0*/  @!P1 VIADD R2, R2, 0x1 ;  /* 0x0000000102029836 */ /* 0x000fe20000000000 */
[----:B------:R-:W-:Y:S01]  /*0800*/  ISETP.NE.AND P1, PT, R9, RZ, PT ;  /* 0x000000ff0900720c */ /* 0x000fe20003f25270 */
[----:B-1----:R-:W1:Y:S01]  /*0810*/  MUFU.RCP R4, R4 ;  /* 0x0000000400047308 */ /* 0x002e620000001000 */
[----:B------:R-:W-:Y:S02]  /*0820*/  ISETP.GE.U32.AND P0, PT, R0, R7, PT ;  /* 0x000000070000720c */ /* 0x000fe40003f06070 */
[----:B------:R-:W-:-:S04]  /*0830*/  LOP3.LUT R0, R10, R9, RZ, 0x3c, !PT ;  /* 0x000000090a007212 */ /* 0x000fc800078e3cff */
[----:B------:R-:W-:Y:S01]  /*0840*/  ISETP.GE.AND P2, PT, R0, RZ, PT ;  /* 0x000000ff0000720c */ /* 0x000fe20003f46270 */
[----:B0-----:R-:W-:-:S04]  /*0850*/  VIADD R6, R5, 0xffffffe ;  /* 0x0ffffffe05067836 */ /* 0x001fc80000000000 */
[----:B------:R0:W2:Y:S02]  /*0860*/  F2I.FTZ.U32.TRUNC.NTZ R7, R6 ;  /* 0x0000000600077305 */ /* 0x0000a4000021f000 */
[----:B------:R-:W-:Y:S02]  /*0870*/  @P0 VIADD R2, R2, 0x1 ;  /* 0x0000000102020836 */ /* 0x000fe40000000000 */
[----:B-1----:R-:W-:-:S04]  /*0880*/  VIADD R4, R4, 0xffffffe ;  /* 0x0ffffffe04047836 */ /* 0x002fc80000000000 */
[----:B------:R-:W-:Y:S01]  /*0890*/  @!P2 IMAD.MOV R2, RZ, RZ, -R2 ;  /* 0x000000ffff02a224 */ /* 0x000fe200078e0a02 */
[----:B------:R1:W5:Y:S01]  /*08a0*/  F2I.FTZ.U32.TRUNC.NTZ R5, R4 ;  /* 0x0000000400057305 */ /* 0x000362000021f000 */
[----:B------:R-:W-:Y:S01]  /*08b0*/  @!P1 LOP3.LUT R2, RZ, R9, RZ, 0x33, !PT ;  /* 0x00000009ff029212 */ /* 0x000fe200078e33ff */
[----:B0-----:R-:W-:-:S04]  /*08c0*/  IMAD.MOV.U32 R6, RZ, RZ, RZ ;  /* 0x000000ffff067224 */ /* 0x001fc800078e00ff */
[----:B------:R-:W-:Y:S02]  /*08d0*/  IMAD.SHL.U32 R31, R2, 0x80, RZ ;  /* 0x00000080021f7824 */ /* 0x000fe400078e00ff */
[--C-:B--2---:R-:W-:Y:S01]  /*08e0*/  IMAD.MOV R21, RZ, RZ, -R7.reuse ;  /* 0x000000ffff157224 */ /* 0x104fe200078e0a07 */
[----:B-1----:R-:W-:Y:S01]  /*08f0*/  SHF.R.U32.HI R4, RZ, 0x5, R14 ;  /* 0x00000005ff047819 */ /* 0x002fe2000001160e */
[----:B------:R-:W-:Y:S01]  /*0900*/  VIADD R12, R31, 0x7f ;  /* 0x0000007f1f0c7836 */ /* 0x000fe20000000000 */
[----:B------:R-:W-:Y:S01]  /*0910*/  IABS R27, R31 ;  /* 0x0000001f001b7213 */ /* 0x000fe20000000000 */
[----:B------:R-:W-:Y:S01]  /*0920*/  IMAD R21, R21, R22, RZ ;  /* 0x0000001615157224 */ /* 0x000fe200078e02ff */
[----:B------:R-:W-:Y:S01]  /*0930*/  STL [R1+0x60], R31 ;  /* 0x0000601f01007387 */ /* 0x000fe20000100800 */
[----:B------:R-:W-:Y:S01]  /*0940*/  VIADD R17, R31, 0x1 ;  /* 0x000000011f117836 */ /* 0x000fe20000000000 */
[----:B------:R-:W-:Y:S01]  /*0950*/  R2UR UR11, R4 ;  /* 0x00000000040b72ca */ /* 0x000fe200000e0000 */
[----:B------:R-:W-:Y:S01]  /*0960*/  IMAD.HI.U32 R21, R7, R21, R6 ;  /* 0x0000001507157227 */ /* 0x000fe200078e0006 */
[----:B------:R0:W-:Y:S02]  /*0970*/  STL [R1+0x1af4], R12 ;  /* 0x001af40c01007387 */ /* 0x0001e40000100800 */
[----:B------:R-:W-:Y:S01]  /*0980*/  IABS R44, R17 ;  /* 0x00000011002c7213 */ /* 0x000fe20000000000 */
[----:B-----5:R-:W-:Y:S01]  /*0990*/  IMAD.MOV R0, RZ, RZ, -R5 ;  /* 0x000000ffff007224 */ /* 0x020fe200078e0a05 */
[----:B------:R-:W-:Y:S01]  /*09a0*/  STL [R1+0x1b08], R17 ;  /* 0x001b081101007387 */ /* 0x000fe20000100800 */
[----:B------:R-:W-:-:S02]  /*09b0*/  IMAD.MOV R6, RZ, RZ, -R2 ;  /* 0x000000ffff067224 */ /* 0x000fc400078e0a02 */
[----:B------:R-:W-:Y:S02]  /*09c0*/  IMAD.MOV.U32 R2, RZ, RZ, R0 ;  /* 0x000000ffff027224 */ /* 0x000fe400078e0000 */
[----:B------:R-:W-:Y:S01]  /*09d0*/  IMAD.HI.U32 R0, R21, R27, RZ ;  /* 0x0000001b15007227 */ /* 0x000fe200078e00ff */
[----:B0-----:R-:W-:Y:S01]  /*09e0*/  IABS R12, R12 ;  /* 0x0000000c000c7213 */ /* 0x001fe20000000000 */
[----:B------:R-:W-:Y:S02]  /*09f0*/  USHF.L.U32 UR6, UR11, 0x15, URZ ;  /* 0x000000150b067899 */ /* 0x000fe400080006ff */
[----:B------:R-:W-:Y:S02]  /*0a00*/  IMAD R6, R9, R6, R10 ;  /* 0x0000000609067224 */ /* 0x000fe400078e020a */
[C---:B------:R-:W-:Y:S01]  /*0a10*/  VIADD R16, R31.reuse, 0x2 ;  /* 0x000000021f107836 */ /* 0x040fe20000000000 */
[----:B------:R-:W-:Y:S01]  /*0a20*/  ULOP3.LUT UR7, UR6, 0x600000, URZ, 0xc0, !UPT ;  /* 0x0060000006077892 */ /* 0x000fe2000f8ec0ff */
[C---:B------:R-:W-:Y:S01]  /*0a30*/  VIADD R13, R31.reuse, 0x4 ;  /* 0x000000041f0d7836 */ /* 0x040fe20000000000 */
[----:B------:R-:W-:Y:S01]  /*0a40*/  UIADD3 UR6, UPT, UPT, UR4, 0x28000, URZ ;  /* 0x0002800004067890 */ /* 0x000fe2000fffe0ff */
[----:B------:R-:W-:Y:S01]  /*0a50*/  VIADD R15, R31, 0x3 ;  /* 0x000000031f0f7836 */ /* 0x000fe20000000000 */
[----:B------:R-:W-:Y:S01]  /*0a60*/  STL [R1+0x1b0c], R16 ;  /* 0x001b0c1001007387 */ /* 0x000fe20000100800 */
[----:B------:R-:W-:Y:S01]  /*0a70*/  IMAD.MOV R0, RZ, RZ, -R0 ;  /* 0x000000ffff007224 */ /* 0x000fe200078e0a00 */
[----:B------:R-:W-:Y:S01]  /*0a80*/  IABS R10, R13 ;  /* 0x0000000d000a7213 */ /* 0x000fe20000000000 */
[----:B------:R-:W-:Y:S01]  /*0a90*/  IMAD.IADD R6, R8, 0x1, R6 ;  /* 0x0000000108067824 */ /* 0x000fe200078e0206 */
[----:B------:R-:W-:Y:S01]  /*0aa0*/  STL [R1+0x1b10], R15 ;  /* 0x001b100f01007387 */ /* 0x000fe20000100800 */
[----:B------:R-:W-:Y:S01]  /*0ab0*/  IMAD.HI.U32 R8, R21, R12, RZ ;  /* 0x0000000c15087227 */ /* 0x000fe200078e00ff */
[----:B------:R-:W-:Y:S01]  /*0ac0*/  IABS R85, R15 ;  /* 0x0000000f00557213 */ /* 0x000fe20000000000 */
[----:B------:R-:W-:Y:S01]  /*0ad0*/  UIADD3 UR7, UPT, UPT, UR5, UR7, URZ ;  /* 0x0000000705077290 */ /* 0x000fe2000fffe0ff */
[----:B------:R0:W-:Y:S01]  /*0ae0*/  STL [R1+0x1b14], R13 ;  /* 0x001b140d01007387 */ /* 0x0001e20000100800 */
[----:B------:R-:W-:Y:S01]  /*0af0*/  IMAD R7, R2, R3, RZ ;  /* 0x0000000302077224 */ /* 0x000fe200078e02ff */
[----:B------:R-:W-:Y:S01]  /*0b00*/  IABS R62, R16 ;  /* 0x00000010003e7213 */ /* 0x000fe20000000000 */
[----:B------:R-:W-:-:S02]  /*0b10*/  IMAD.MOV.U32 R4, RZ, RZ, RZ ;  /* 0x000000ffff047224 */ /* 0x000fc400078e00ff */
[----:B------:R-:W-:Y:S02]  /*0b20*/  IMAD R27, R22, R0, R27 ;  /* 0x00000000161b7224 */ /* 0x000fe400078e021b */
[----:B------:R-:W-:-:S04]  /*0b30*/  IMAD.HI.U32 R0, R21, R44, RZ ;  /* 0x0000002c15007227 */ /* 0x000fc800078e00ff */
[----:B0-----:R-:W-:Y:S02]  /*0b40*/  IMAD.MOV R13, RZ, RZ, -R8 ;  /* 0x000000ffff0d7224 */ /* 0x001fe400078e0a08 */
[----:B------:R-:W-:-:S04]  /*0b50*/  IMAD.HI.U32 R7, R5, R7, R4 ;  /* 0x0000000705077227 */ /* 0x000fc800078e0004 */
[----:B------:R-:W-:-:S04]  /*0b60*/  IMAD.HI.U32 R5, R21, R10, RZ ;  /* 0x0000000a15057227 */ /* 0x000fc800078e00ff */
[----:B------:R-:W-:Y:S02]  /*0b70*/  IMAD.MOV R9, RZ, RZ, -R0 ;  /* 0x000000ffff097224 */ /* 0x000fe400078e0a00 */
[----:B------:R-:W-:Y:S02]  /*0b80*/  IMAD R0, R22, R13, R12 ;  /* 0x0000000d16007224 */ /* 0x000fe400078e020c */
[----:B------:R-:W-:-:S03]  /*0b90*/  IMAD.HI.U32 R4, R21, R85, RZ ;  /* 0x0000005515047227 */ /* 0x000fc600078e00ff */
[----:B------:R0:W-:Y:S01]  /*0ba0*/  STL [R1+0x138], R0 ;  /* 0x0001380001007387 */ /* 0x0001e20000100800 */
[----:B------:R-:W-:Y:S02]  /*0bb0*/  IMAD.MOV R5, RZ, RZ, -R5 ;  /* 0x000000ffff057224 */ /* 0x000fe400078e0a05 */
[----:B------:R-:W-:Y:S02]  /*0bc0*/  IMAD.MOV R4, RZ, RZ, -R4 ;  /* 0x000000ffff047224 */ /* 0x000fe400078e0a04 */
[----:B------:R-:W-:-:S04]  /*0bd0*/  IMAD.HI.U32 R2, R21, R62, RZ ;  /* 0x0000003e15027227 */ /* 0x000fc800078e00ff */
[C---:B------:R-:W-:Y:S02]  /*0be0*/  IMAD R44, R22.reuse, R9, R44 ;  /* 0x00000009162c7224 */ /* 0x040fe400078e022c */
[C---:B0-----:R-:W-:Y:S02]  /*0bf0*/  IMAD R0, R22.reuse, R5, R10 ;  /* 0x0000000516007224 */ /* 0x041fe400078e020a */
[C---:B------:R-:W-:Y:S02]  /*0c00*/  VIADD R9, R31.reuse, 0x5 ;  /* 0x000000051f097836 */ /* 0x040fe40000000000 */
[C---:B------:R-:W-:Y:S01]  /*0c10*/  IMAD R85, R22.reuse, R4, R85 ;  /* 0x0000000416557224 */ /* 0x040fe200078e0255 */
[----:B------:R0:W-:Y:S01]  /*0c20*/  STL [R1+0x24], R0 ;  /* 0x0000240001007387 */ /* 0x0001e20000100800 */
[C---:B------:R-:W-:Y:S02]  /*0c30*/  VIADD R8, R31.reuse, 0x6 ;  /* 0x000000061f087836 */ /* 0x040fe40000000000 */
[----:B------:R-:W-:Y:S01]  /*0c40*/  IMAD.MOV R11, RZ, RZ, -R2 ;  /* 0x000000ffff0b7224 */ /* 0x000fe200078e0a02 */
[----:B------:R1:W-:Y:S01]  /*0c50*/  STL [R1+0x1b18], R9 ;  /* 0x001b180901007387 */ /* 0x0003e20000100800 */
[C---:B------:R-:W-:Y:S01]  /*0c60*/  VIADD R4, R31.reuse, 0x7 ;  /* 0x000000071f047836 */ /* 0x040fe20000000000 */
[----:B------:R-:W-:Y:S01]  /*0c70*/  IABS R10, R8 ;  /* 0x00000008000a7213 */ /* 0x000fe20000000000 */
[C---:B------:R-:W-:Y:S01]  /*0c80*/  VIADD R2, R31.reuse, 0x8 ;  /* 0x000000081f027836 */ /* 0x040fe20000000000 */
[----:B------:R-:W-:Y:S01]  /*0c90*/  STL [R1+0x1b1c], R8 ;  /* 0x001b1c0801007387 */ /* 0x000fe20000100800 */
[----:B------:R-:W-:Y:S01]  /*0ca0*/  IMAD R62, R22, R11, R62 ;  /* 0x0000000b163e7224 */ /* 0x000fe200078e023e */
[----:B------:R-:W-:Y:S01]  /*0cb0*/  IABS R12, R4 ;  /* 0x00000004000c7213 */ /* 0x000fe20000000000 */
[----:B0-----:R-:W-:Y:S01]  /*0cc0*/  VIADD R0, R31, 0x9 ;  /* 0x000000091f007836 */ /* 0x001fe20000000000 */
[----:B------:R0:W-:Y:S01]  /*0cd0*/  STL [R1+0x1b20], R4 ;  /* 0x001b200401007387 */ /* 0x0001e20000100800 */
[----:B------:R-:W-:-:S02]  /*0ce0*/  IABS R26, R2 ;  /* 0x00000002001a7213 */ /* 0x000fc40000000000 */
[----:B-1----:R-:W-:Y:S01]  /*0cf0*/  IABS R9, R9 ;  /* 0x0000000900097213 */ /* 0x002fe20000000000 */
[----:B------:R1:W-:Y:S01]  /*0d00*/  STL [R1+0x1b24], R2 ;  /* 0x001b240201007387 */ /* 0x0003e20000100800 */
[----:B------:R-:W-:Y:S01]  /*0d10*/  IABS R46, R0 ;  /* 0x00000000002e7213 */ /* 0x000fe20000000000 */
[C---:B------:R-:W-:Y:S02]  /*0d20*/  IMAD.HI.U32 R5, R21.reuse, R26, RZ ;  /* 0x0000001a15057227 */ /* 0x040fe400078e00ff */
[----:B------:R2:W-:Y:S02]  /*0d30*/  STL [R1+0x1b28], R0 ;  /* 0x001b280001007387 */ /* 0x0005e40000100800 */
[----:B0-----:R-:W-:-:S04]  /*0d40*/  IMAD.HI.U32 R4, R21, R12, RZ ;  /* 0x0000000c15047227 */ /* 0x001fc800078e00ff */
[----:B-1----:R-:W-:-:S04]  /*0d50*/  IMAD.HI.U32 R2, R21, R10, RZ ;  /* 0x0000000a15027227 */ /* 0x002fc800078e00ff */
[----:B--2---:R-:W-:-:S04]  /*0d60*/  IMAD.HI.U32 R0, R21, R9, RZ ;  /* 0x0000000915007227 */ /* 0x004fc800078e00ff */
[----:B------:R-:W-:Y:S02]  /*0d70*/  IMAD.MOV R0, RZ, RZ, -R0 ;  /* 0x000000ffff007224 */ /* 0x000fe400078e0a00 */
[----:B------:R-:W-:Y:S02]  /*0d80*/  IMAD.MOV R11, RZ, RZ, -R2 ;  /* 0x000000ffff0b7224 */ /* 0x000fe400078e0a02 */
[----:B------:R-:W-:Y:S02]  /*0d90*/  IMAD.MOV R13, RZ, RZ, -R4 ;  /* 0x000000ffff0d7224 */ /* 0x000fe400078e0a04 */
[C---:B------:R-:W-:Y:S02]  /*0da0*/  IMAD R4, R22.reuse, R0, R9 ;  /* 0x0000000016047224 */ /* 0x040fe400078e0209 */
[C---:B------:R-:W-:Y:S02]  /*0db0*/  IMAD R2, R22.reuse, R11, R10 ;  /* 0x0000000b16027224 */ /* 0x040fe400078e020a */
[----:B------:R-:W-:Y:S01]  /*0dc0*/  IMAD R0, R22, R13, R12 ;  /* 0x0000000d16007224 */ /* 0x000fe200078e020c */
[----:B------:R0:W-:Y:S01]  /*0dd0*/  STL [R1+0x80], R4 ;  /* 0x0000800401007387 */ /* 0x0001e20000100800 */
[----:B------:R-:W-:-:S03]  /*0de0*/  IMAD.HI.U32 R8, R21, R46, RZ ;  /* 0x0000002e15087227 */ /* 0x000fc600078e00ff */
[----:B------:R1:W-:Y:S01]  /*0df0*/  STL [R1+0x254], R2 ;  /* 0x0002540201007387 */ /* 0x0003e20000100800 */
[----:B------:R-:W-:Y:S02]  /*0e00*/  IMAD.MOV R15, RZ, RZ, -R8 ;  /* 0x000000ffff0f7224 */ /* 0x000fe400078e0a08 */
[C---:B------:R-:W-:Y:S01]  /*0e10*/  VIADD R9, R31.reuse, 0xa ;  /* 0x0000000a1f097836 */ /* 0x040fe20000000000 */
[----:B------:R2:W-:Y:S01]  /*0e20*/  STL [R1+0x21c], R0 ;  /* 0x00021c0001007387 */ /* 0x0005e20000100800 */
[C---:B------:R-:W-:Y:S02]  /*0e30*/  VIADD R8, R31.reuse, 0xb ;  /* 0x0000000b1f087836 */ /* 0x040fe40000000000 */
[C---:B0-----:R-:W-:Y:S01]  /*0e40*/  VIADD R4, R31.reuse, 0xc ;  /* 0x0000000c1f047836 */ /* 0x041fe20000000000 */
[----:B------:R-:W-:Y:S01]  /*0e50*/  STL [R1+0x1b2c], R9 ;  /* 0x001b2c0901007387 */ /* 0x000fe20000100800 */
[----:B------:R-:W-:Y:S01]  /*0e60*/  IMAD.MOV R5, RZ, RZ, -R5 ;  /* 0x000000ffff057224 */ /* 0x000fe200078e0a05 */
[----:B------:R-:W-:Y:S01]  /*0e70*/  IABS R64, R9 ;  /* 0x0000000900407213 */ /* 0x000fe20000000000 */
[C---:B-1----:R-:W-:Y:S01]  /*0e80*/  VIADD R2, R31.reuse, 0xd ;  /* 0x0000000d1f027836 */ /* 0x042fe20000000000 */
[----:B------:R-:W-:Y:S01]  /*0e90*/  IABS R10, R4 ;  /* 0x00000004000a7213 */ /* 0x000fe20000000000 */
[C---:B------:R-:W-:Y:S01]  /*0ea0*/  IMAD R46, R22.reuse, R15, R46 ;  /* 0x0000000f162e7224 */ /* 0x040fe200078e022e */
[----:B------:R0:W-:Y:S01]  /*0eb0*/  STL [R1+0x1b30], R8 ;  /* 0x001b300801007387 */ /* 0x0001e20000100800 */
[----:B--2---:R-:W-:Y:S01]  /*0ec0*/  VIADD R0, R31, 0xe ;  /* 0x0000000e1f007836 */ /* 0x004fe20000000000 */
[----:B------:R-:W-:Y:S01]  /*0ed0*/  IABS R12, R2 ;  /* 0x00000002000c7213 */ /* 0x000fe20000000000 */
[----:B------:R-:W-:Y:S01]  /*0ee0*/  IMAD R26, R22, R5, R26 ;  /* 0x00000005161a7224 */ /* 0x000fe200078e021a */
[----:B------:R1:W-:Y:S01]  /*0ef0*/  STL [R1+0x1b34], R4 ;  /* 0x001b340401007387 */ /* 0x0003e20000100800 */
[----:B------:R-:W-:-:S02]  /*0f00*/  IABS R84, R8 ;  /* 0x0000000800547213 */ /* 0x000fc40000000000 */
[----:B------:R-:W-:Y:S01]  /*0f10*/  IABS R15, R0 ;  /* 0x00000000000f7213 */ /* 0x000fe20000000000 */
[----:B------:R2:W-:Y:S01]  /*0f20*/  STL [R1+0x1b38], R2 ;  /* 0x001b380201007387 */ /* 0x0005e20000100800 */
[----:B------:R-:W-:-:S03]  /*0f30*/  IMAD.HI.U32 R5, R21, R12, RZ ;  /* 0x0000000c15057227 */ /* 0x000fc600078e00ff */
[----:B------:R5:W-:Y:S01]  /*0f40*/  STL [R1+0x1b3c], R0 ;  /* 0x001b3c0001007387 */ /* 0x000be20000100800 */
[----:B0-----:R-:W-:-:S04]  /*0f50*/  IMAD.HI.U32 R8, R21, R15, RZ ;  /* 0x0000000f15087227 */ /* 0x001fc800078e00ff */
[----:B-1----:R-:W-:-:S04]  /*0f60*/  IMAD.HI.U32 R4, R21, R10, RZ ;  /* 0x0000000a15047227 */ /* 0x002fc800078e00ff */
[----:B--2---:R-:W-:-:S04]  /*0f70*/  IMAD.HI.U32 R2, R21, R84, RZ ;  /* 0x0000005415027227 */ /* 0x004fc800078e00ff */
[----:B-----5:R-:W-:-:S04]  /*0f80*/  IMAD.HI.U32 R0, R21, R64, RZ ;  /* 0x0000004015007227 */ /* 0x020fc800078e00ff */
[----:B------:R-:W-:Y:S02]  /*0f90*/  IMAD.MOV R13, RZ, RZ, -R4 ;  /* 0x000000ffff0d7224 */ /* 0x000fe400078e0a04 */
[----:B------:R-:W-:Y:S02]  /*0fa0*/  IMAD.MOV R5, RZ, RZ, -R5 ;  /* 0x000000ffff057224 */ /* 0x000fe400078e0a05 */
[----:B------:R-:W-:Y:S02]  /*0fb0*/  IMAD.MOV R9, RZ, RZ, -R0 ;  /* 0x000000ffff097224 */ /* 0x000fe400078e0a00 */
[----:B------:R-:W-:Y:S02]  /*0fc0*/  IMAD.MOV R8, RZ, RZ, -R8 ;  /* 0x000000ffff087224 */ /* 0x000fe400078e0a08 */
[----:B------:R-:W-:Y:S02]  /*0fd0*/  IMAD.MOV R11, RZ, RZ, -R2 ;  /* 0x000000ffff0b7224 */ /* 0x000fe400078e0a02 */
[----:B------:R-:W-:-:S02]  /*0fe0*/  IMAD R4, R22, R13, R10 ;  /* 0x0000000d16047224 */ /* 0x000fc400078e020a */
[C---:B------:R-:W-:Y:S02]  /*0ff0*/  IMAD R2, R22.reuse, R5, R12 ;  /* 0x0000000516027224 */ /* 0x040fe400078e020c */
[C---:B------:R-:W-:Y:S01]  /*1000*/  IMAD R64, R22.reuse, R9, R64 ;  /* 0x0000000916407224 */ /* 0x040fe200078e0240 */
[----:B------:R0:W-:Y:S01]  /*1010*/  STL [R1+0x2c], R4 ;  /* 0x00002c0401007387 */ /* 0x0001e20000100800 */
[----:B------:R-:W-:Y:S02]  /*1020*/  IMAD R0, R22, R8, R15 ;  /* 0x0000000816007224 */ /* 0x000fe400078e020f */
[C---:B------:R-:W-:Y:S01]  /*1030*/  VIADD R9, R31.reuse, 0xf ;  /* 0x0000000f1f097836 */ /* 0x040fe20000000000 */
[----:B------:R1:W-:Y:S01]  /*1040*/  STL [R1+0x88], R2 ;  /* 0x0000880201007387 */ /* 0x0003e20000100800 */
[C---:B------:R-:W-:Y:S02]  /*1050*/  VIADD R5, R31.reuse, 0x10 ;  /* 0x000000101f057836 */ /* 0x040fe40000000000 */
[C---:B------:R-:W-:Y:S01]  /*1060*/  VIADD R15, R31.reuse, 0x14 ;  /* 0x000000141f0f7836 */ /* 0x040fe20000000000 */
[----:B------:R2:W-:Y:S01]  /*1070*/  STL [R1+0x218], R0 ;  /* 0x0002180001007387 */ /* 0x0005e20000100800 */
[C---:B------:R-:W-:Y:S01]  /*1080*/  VIADD R10, R31.reuse, 0x15 ;  /* 0x000000151f0a7836 */ /* 0x040fe20000000000 */
[----:B------:R-:W-:Y:S01]  /*1090*/  IABS R30, R5 ;  /* 0x00000005001e7213 */ /* 0x000fe20000000000 */
[C---:B0-----:R-:W-:Y:S01]  /*10a0*/  VIADD R4, R31.reuse, 0x11 ;  /* 0x000000111f047836 */ /* 0x041fe20000000000 */
[----:B------:R0:W-:Y:S01]  /*10b0*/  STL [R1+0x1b40], R9 ;  /* 0x001b400901007387 */ /* 0x0001e20000100800 */
[----:B------:R-:W-:-:S02]  /*10c0*/  VIADD R12, R31, 0x16 ;  /* 0x000000161f0c7836 */ /* 0x000fc40000000000 */
[C---:B-1----:R-:W-:Y:S01]  /*10d0*/  VIADD R2, R31.reuse, 0x12 ;  /* 0x000000121f027836 */ /* 0x042fe20000000000 */
[----:B------:R1:W-:Y:S01]  /*10e0*/  STL [R1+0x1b44], R5 ;  /* 0x001b440501007387 */ /* 0x0003e20000100800 */
[----:B------:R-:W-:Y:S01]  /*10f0*/  IABS R45, R4 ;  /* 0x00000004002d7213 */ /* 0x000fe20000000000 */
[C---:B--2---:R-:W-:Y:S02]  /*1100*/  VIADD R0, R31.reuse, 0x13 ;  /* 0x000000131f007836 */ /* 0x044fe40000000000 */
[----:B------:R2:W-:Y:S01]  /*1110*/  STL [R1+0x1b48], R4 ;  /* 0x001b480401007387 */ /* 0x0005e20000100800 */
[----:B------:R-:W-:Y:S01]  /*1120*/  IABS R66, R2 ;  /* 0x0000000200427213 */ /* 0x000fe20000000000 */
[----:B------:R-:W-:Y:S01]  /*1130*/  IMAD R84, R22, R11, R84 ;  /* 0x0000000b16547224 */ /* 0x000fe200078e0254 */
[----:B0-----:R-:W-:Y:S01]  /*1140*/  IABS R9, R9 ;  /* 0x0000000900097213 */ /* 0x001fe20000000000 */
[----:B------:R0:W-:Y:S01]  /*1150*/  STL [R1+0x1b4c], R2 ;  /* 0x001b4c0201007387 */ /* 0x0001e20000100800 */
[----:B------:R-:W-:Y:S01]  /*1160*/  IABS R83, R0 ;  /* 0x0000000000537213 */ /* 0x000fe20000000000 */
[----:B------:R-:W-:-:S02]  /*1170*/  VIADD R13, R31, 0x17 ;  /* 0x000000171f0d7836 */ /* 0x000fc40000000000 */
[----:B------:R5:W-:Y:S01]  /*1180*/  STL [R1+0x1b50], R0 ;  /* 0x001b500001007387 */ /* 0x000be20000100800 */
[----:B-1----:R-:W-:-:S04]  /*1190*/  IMAD.HI.U32 R5, R21, R66, RZ ;  /* 0x0000004215057227 */ /* 0x002fc800078e00ff */
[----:B--2---:R-:W-:-:S04]  /*11a0*/  IMAD.HI.U32 R4, R21, R45, RZ ;  /* 0x0000002d15047227 */ /* 0x004fc800078e00ff */
[----:B0-----:R-:W-:-:S04]  /*11b0*/  IMAD.HI.U32 R2, R21, R30, RZ ;  /* 0x0000001e15027227 */ /* 0x001fc800078e00ff */
[----:B-----5:R-:W-:-:S04]  /*11c0*/  IMAD.HI.U32 R0, R21, R9, RZ ;  /* 0x0000000915007227 */ /* 0x020fc800078e00ff */
[----:B------:R-:W-:Y:S02]  /*11d0*/  IMAD.MOV R0, RZ, RZ, -R0 ;  /* 0x000000ffff007224 */ /* 0x000fe400078e0a00 */
[----:B------:R-:W-:Y:S02]  /*11e0*/  IMAD.MOV R11, RZ, RZ, -R2 ;  /* 0x000000ffff0b7224 */ /* 0x000fe400078e0a02 */
[C---:B------:R-:W-:Y:S01]  /*11f0*/  IMAD R0, R22.reuse, R0, R9 ;  /* 0x0000000016007224 */ /* 0x040fe200078e0209 */
[----:B------:R-:W-:Y:S01]  /*1200*/  IABS R9, R15 ;  /* 0x0000000f00097213 */ /* 0x000fe20000000000 */
[----:B------:R-:W-:Y:S02]  /*1210*/  VIADD R2, R31, 0x18 ;  /* 0x000000181f027836 */ /* 0x000fe40000000000 */
[----:B------:R-:W-:Y:S01]  /*1220*/  IMAD.MOV R4, RZ, RZ, -R4 ;  /* 0x000000ffff047224 */ /* 0x000fe200078e0a04 */
[----:B------:R0:W-:Y:S01]  /*1230*/  STL [R1+0x214], R0 ;  /* 0x0002140001007387 */ /* 0x0001e20000100800 */
[----:B------:R-:W-:Y:S01]  /*1240*/  IMAD.MOV R5, RZ, RZ, -R5 ;  /* 0x000000ffff057224 */ /* 0x000fe200078e0a05 */
[----:B------:R-:W-:Y:S01]  /*1250*/  IABS R29, R2 ;  /* 0x00000002001d7213 */ /* 0x000fe20000000000 */
[C---:B------:R-:W-:Y:S01]  /*1260*/  IMAD R45, R22.reuse, R4, R45 ;  /* 0x00000004162d7224 */ /* 0x040fe200078e022d */
[----:B------:R1:W-:Y:S01]  /*1270*/  STL [R1+0x1b54], R15 ;  /* 0x001b540f01007387 */ /* 0x0003e20000100800 */
[----:B------:R-:W-:-:S02]  /*1280*/  IMAD R30, R22, R11, R30 ;  /* 0x0000000b161e7224 */ /* 0x000fc400078e021e */
[----:B------:R-:W-:Y:S01]  /*1290*/  IMAD R66, R22, R5, R66 ;  /* 0x0000000516427224 */ /* 0x000fe200078e0242 */
[----:B------:R2:W-:Y:S01]  /*12a0*/  STL [R1+0x1b58], R10 ;  /* 0x001b580a01007387 */ /* 0x0005e20000100800 */
[----:B------:R-:W-:-:S03]  /*12b0*/  IMAD.HI.U32 R8, R21, R83, RZ ;  /* 0x0000005315087227 */ /* 0x000fc600078e00ff */
[----:B------:R5:W-:Y:S01]  /*12c0*/  STL [R1+0x1b5c], R12 ;  /* 0x001b5c0c01007387 */ /* 0x000be20000100800 */
[C---:B0-----:R-:W-:Y:S01]  /*12d0*/  IMAD.HI.U32 R0, R21.reuse, R9, RZ ;  /* 0x0000000915007227 */ /* 0x041fe200078e00ff */
[----:B-1----:R-:W-:Y:S02]  /*12e0*/  IABS R15, R13 ;  /* 0x0000000d000f7213 */ /* 0x002fe40000000000 */
[----:B------:R-:W-:Y:S01]  /*12f0*/  STL [R1+0x1b60], R13 ;  /* 0x001b600d01007387 */ /* 0x000fe20000100800 */
[----:B------:R-:W-:Y:S01]  /*1300*/  IMAD.MOV R0, RZ, RZ, -R0 ;  /* 0x000000ffff007224 */ /* 0x000fe200078e0a00 */
[----:B--2---:R-:W-:Y:S01]  /*1310*/  IABS R10, R10 ;  /* 0x0000000a000a7213 */ /* 0x004fe20000000000 */
[----:B------:R-:W-:Y:S01]  /*1320*/  IMAD.HI.U32 R5, R21, R15, RZ ;  /* 0x0000000f15057227 */ /* 0x000fe200078e00ff */
[----:B------:R0:W-:Y:S01]  /*1330*/  STL [R1+0x1b64], R2 ;  /* 0x001b640201007387 */ /* 0x0001e20000100800 */
[----:B-----5:R-:W-:Y:S02]  /*1340*/  IABS R12, R12 ;  /* 0x0000000c000c7213 */ /* 0x020fe40000000000 */
[----:B------:R-:W-:-:S02]  /*1350*/  IMAD R0, R22, R0, R9 ;  /* 0x0000000016007224 */ /* 0x000fc400078e0209 */
[----:B------:R-:W-:Y:S02]  /*1360*/  IMAD.MOV R5, RZ, RZ, -R5 ;  /* 0x000000ffff057224 */ /* 0x000fe400078e0a05 */
[C---:B------:R-:W-:Y:S01]  /*1370*/  IMAD.HI.U32 R4, R21.reuse, R12, RZ ;  /* 0x0000000c15047227 */ /* 0x040fe200078e00ff */
[----:B------:R1:W-:Y:S03]  /*1380*/  STL [R1+0x30], R0 ;  /* 0x0000300001007387 */ /* 0x0003e60000100800 */
[----:B0-----:R-:W-:-:S04]  /*1390*/  IMAD.HI.U32 R2, R21, R10, RZ ;  /* 0x0000000a15027227 */ /* 0x001fc800078e00ff */
[----:B------:R-:W-:Y:S02]  /*13a0*/  IMAD.MOV R11, RZ, RZ, -R2 ;  /* 0x000000ffff0b7224 */ /* 0x000fe400078e0a02 */
[----:B------:R-:W-:Y:S02]  /*13b0*/  IMAD.MOV R13, RZ, RZ, -R4 ;  /* 0x000000ffff0d7224 */ /* 0x000fe400078e0a04 */
[C---:B------:R-:W-:Y:S02]  /*13c0*/  IMAD R4, R22.reuse, R11, R10 ;  /* 0x0000000b16047224 */ /* 0x040fe400078e020a */
[C---:B------:R-:W-:Y:S02]  /*13d0*/  IMAD R2, R22.reuse, R13, R12 ;  /* 0x0000000d16027224 */ /* 0x040fe400078e020c */
[----:B-1----:R-:W-:Y:S01]  /*13e0*/  IMAD R0, R22, R5, R15 ;  /* 0x0000000516007224 */ /* 0x002fe200078e020f */
[----:B------:R0:W-:Y:S01]  /*13f0*/  STL [R1+0x90], R4 ;  /* 0x0000900401007387 */ /* 0x0001e20000100800 */
[----:B------:R-:W-:-:S02]  /*1400*/  IMAD.MOV R8, RZ, RZ, -R8 ;  /* 0x000000ffff087224 */ /* 0x000fc400078e0a08 */
[C---:B------:R-:W-:Y:S01]  /*1410*/  VIADD R10, R31.reuse, 0x19 ;  /* 0x000000191f0a7836 */ /* 0x040fe20000000000 */
[----:B------:R1:W-:Y:S01]  /*1420*/  STL [R1+0x210], R2 ;  /* 0x0002100201007387 */ /* 0x0003e20000100800 */
[C---:B------:R-:W-:Y:S02]  /*1430*/  IMAD R83, R22.reuse, R8, R83 ;  /* 0x0000000816537224 */ /* 0x040fe400078e0253 */
[----:B------:R-:W-:Y:S01]  /*1440*/  VIADD R9, R31, 0x1a ;  /* 0x0000001a1f097836 */ /* 0x000fe20000000000 */
[----:B------:R2:W-:Y:S01]  /*1450*/  STL [R1+0x1ec], R0 ;  /* 0x0001ec0001007387 */ /* 0x0005e20000100800 */
[----:B------:R-:W-:Y:S01]  /*1460*/  IMAD.HI.U32 R8, R21, R29, RZ ;  /* 0x0000001d15087227 */ /* 0x000fe200078e00ff */
[----:B------:R-:W-:Y:S02]  /*1470*/  IABS R47, R10 ;  /* 0x0000000a002f7213 */ /* 0x000fe40000000000 */
[----:B------:R5:W-:Y:S01]  /*1480*/  STL [R1+0x1b68], R10 ;  /* 0x001b680a01007387 */ /* 0x000be20000100800 */
[C---:B0-----:R-:W-:Y:S01]  /*1490*/  VIADD R4, R31.reuse, 0x1b ;  /* 0x0000001b1f047836 */ /* 0x041fe20000000000 */
[----:B------:R-:W-:Y:S01]  /*14a0*/  IABS R68, R9 ;  /* 0x0000000900447213 */ /* 0x000fe20000000000 */
[C---:B-1----:R-:W-:Y:S01]  /*14b0*/  VIADD R2, R31.reuse, 0x1c ;  /* 0x0000001c1f027836 */ /* 0x042fe20000000000 */
[----:B------:R-:W-:Y:S01]  /*14c0*/  STL [R1+0x1b6c], R9 ;  /* 0x001b6c0901007387 */ /* 0x000fe20000100800 */
[----:B------:R-:W-:Y:S01]  /*14d0*/  IMAD.MOV R8, RZ, RZ, -R8 ;  /* 0x000000ffff087224 */ /* 0x000fe200078e0a08 */
[----:B------:R-:W-:Y:S01]  /*14e0*/  IABS R82, R4 ;  /* 0x0000000400527213 */ /* 0x000fe20000000000 */
[----:B--2---:R-:W-:Y:S01]  /*14f0*/  VIADD R0, R31, 0x1d ;  /* 0x0000001d1f007836 */ /* 0x004fe20000000000 */
[----:B------:R-:W-:Y:S01]  /*1500*/  STL [R1+0x1b70], R4 ;  /* 0x001b700401007387 */ /* 0x000fe20000100800 */
[----:B------:R-:W-:Y:S01]  /*1510*/  IMAD R29, R22, R8, R29 ;  /* 0x00000008161d7224 */ /* 0x000fe200078e021d */
[----:B-----5:R-:W-:-:S02]  /*1520*/  IABS R10, R2 ;  /* 0x00000002000a7213 */ /* 0x020fc40000000000 */
[----:B------:R-:W-:Y:S01]  /*1530*/  IABS R12, R0 ;  /* 0x00000000000c7213 */ /* 0x000fe20000000000 */
[----:B------:R0:W-:Y:S02]  /*1540*/  STL [R1+0x1b74], R2 ;  /* 0x001b740201007387 */ /* 0x0001e40000100800 */
[C---:B------:R-:W-:Y:S02]  /*1550*/  IMAD.HI.U32 R5, R21.reuse, R10, RZ ;  /* 0x0000000a15057227 */ /* 0x040fe400078e00ff */
[----:B------:R1:W-:Y:S02]  /*1560*/  STL [R1+0x1b78], R0 ;  /* 0x001b780001007387 */ /* 0x0003e40000100800 */
[----:B------:R-:W-:-:S04]  /*1570*/  IMAD.HI.U32 R8, R21, R12, RZ ;  /* 0x0000000c15087227 */ /* 0x000fc800078e00ff */
[----:B0-----:R-:W-:-:S04]  /*1580*/  IMAD.HI.U32 R2, R21, R68, RZ ;  /* 0x0000004415027227 */ /* 0x001fc800078e00ff */
[----:B-1----:R-:W-:-:S04]  /*1590*/  IMAD.HI.U32 R0, R21, R47, RZ ;  /* 0x0000002f15007227 */ /* 0x002fc800078e00ff */
[----:B------:R-:W-:Y:S02]  /*15a0*/  IMAD.MOV R5, RZ, RZ, -R5 ;  /* 0x000000ffff057224 */ /* 0x000fe400078e0a05 */
[----:B------:R-:W-:-:S04]  /*15b0*/  IMAD.HI.U32 R4, R21, R82, RZ ;  /* 0x0000005215047227 */ /* 0x000fc800078e00ff */
[----:B------:R-:W-:Y:S02]  /*15c0*/  IMAD.MOV R0, RZ, RZ, -R0 ;  /* 0x000000ffff007224 */ /* 0x000fe400078e0a00 */
[----:B------:R-:W-:Y:S02]  /*15d0*/  IMAD.MOV R9, RZ, RZ, -R2 ;  /* 0x000000ffff097224 */ /* 0x000fe400078e0a02 */
[----:B------:R-:W-:Y:S02]  /*15e0*/  IMAD.MOV R13, RZ, RZ, -R8 ;  /* 0x000000ffff0d7224 */ /* 0x000fe400078e0a08 */
[C---:B------:R-:W-:Y:S02]  /*15f0*/  IMAD R2, R22.reuse, R5, R10 ;  /* 0x0000000516027224 */ /* 0x040fe400078e020a */
[----:B------:R-:W-:Y:S02]  /*1600*/  IMAD.MOV R11, RZ, RZ, -R4 ;  /* 0x000000ffff0b7224 */ /* 0x000fe400078e0a04 */
[C---:B------:R-:W-:Y:S01]  /*1610*/  IMAD R47, R22.reuse, R0, R47 ;  /* 0x00000000162f7224 */ /* 0x040fe200078e022f */
[----:B------:R0:W-:Y:S01]  /*1620*/  STL [R1+0x34], R2 ;  /* 0x0000340201007387 */ /* 0x0001e20000100800 */
[----:B------:R-:W-:-:S02]  /*1630*/  IMAD R4, R22, R13, R12 ;  /* 0x0000000d16047224 */ /* 0x000fc400078e020c */
[C---:B------:R-:W-:Y:S02]  /*1640*/  VIADD R0, R31.reuse, 0x1e ;  /* 0x0000001e1f007836 */ /* 0x040fe40000000000 */
[C---:B------:R-:W-:Y:S01]  /*1650*/  VIADD R8, R31.reuse, 0x20 ;  /* 0x000000201f087836 */ /* 0x040fe20000000000 */
[----:B------:R1:W-:Y:S01]  /*1660*/  STL [R1+0xc0], R4 ;  /* 0x0000c00401007387 */ /* 0x0003e20000100800 */
[C---:B------:R-:W-:Y:S02]  /*1670*/  VIADD R5, R31.reuse, 0x21 ;  /* 0x000000211f057836 */ /* 0x040fe40000000000 */
[C---:B------:R-:W-:Y:S01]  /*1680*/  IMAD R82, R22.reuse, R11, R82 ;  /* 0x0000000b16527224 */ /* 0x040fe200078e0252 */
[----:B------:R2:W-:Y:S01]  /*1690*/  STL [R1+0x1b7c], R0 ;  /* 0x001b7c0001007387 */ /* 0x0005e20000100800 */
[C---:B0-----:R-:W-:Y:S01]  /*16a0*/  VIADD R2, R31.reuse, 0x1f ;  /* 0x0000001f1f027836 */ /* 0x041fe20000000000 */
[----:B------:R-:W-:Y:S01]  /*16b0*/  IABS R48, R5 ;  /* 0x0000000500307213 */ /* 0x000fe20000000000 */
[----:B------:R-:W-:Y:S01]  /*16c0*/  IMAD R68, R22, R9, R68 ;  /* 0x0000000916447224 */ /* 0x000fe200078e0244 */
[----:B------:R-:W-:Y:S01]  /*16d0*/  IABS R28, R8 ;  /* 0x00000008001c7213 */ /* 0x000fe20000000000 */
[----:B-1----:R-:W-:Y:S01]  /*16e0*/  VIADD R4, R31, 0x22 ;  /* 0x000000221f047836 */ /* 0x002fe20000000000 */
[----:B------:R0:W-:Y:S01]  /*16f0*/  STL [R1+0x1b80], R2 ;  /* 0x001b800201007387 */ /* 0x0001e20000100800 */
[----:B------:R-:W-:Y:S01]  /*1700*/  IMAD.HI.U32 R9, R21, R48, RZ ;  /* 0x0000003015097227 */ /* 0x000fe200078e00ff */
[----:B--2---:R-:W-:-:S02]  /*1710*/  IABS R0, R0 ;  /* 0x0000000000007213 */ /* 0x004fc40000000000 */
[----:B------:R1:W-:Y:S01]  /*1720*/  STL [R1+0x1b84], R8 ;  /* 0x001b840801007387 */ /* 0x0003e20000100800 */
[----:B------:R-:W-:Y:S01]  /*1730*/  IABS R70, R4 ;  /* 0x0000000400467213 */ /* 0x000fe20000000000 */
[----:B------:R-:W-:Y:S02]  /*1740*/  IMAD.MOV R9, RZ, RZ, -R9 ;  /* 0x000000ffff097224 */ /* 0x000fe400078e0a09 */
[----:B------:R2:W-:Y:S01]  /*1750*/  STL [R1+0x1b88], R5 ;  /* 0x001b880501007387 */ /* 0x0005e20000100800 */
[----:B0-----:R-:W-:Y:S01]  /*1760*/  IABS R2, R2 ;  /* 0x0000000200027213 */ /* 0x001fe20000000000 */
[C---:B------:R-:W-:Y:S02]  /*1770*/  IMAD.HI.U32 R10, R21.reuse, R70, RZ ;  /* 0x00000046150a7227 */ /* 0x040fe400078e00ff */
[----:B------:R0:W-:Y:S02]  /*1780*/  STL [R1+0x1b8c], R4 ;  /* 0x001b8c0401007387 */ /* 0x0001e40000100800 */
[----:B-1----:R-:W-:-:S04]  /*1790*/  IMAD.HI.U32 R8, R21, R28, RZ ;  /* 0x0000001c15087227 */ /* 0x002fc800078e00ff */
[----:B--2---:R-:W-:-:S04]  /*17a0*/  IMAD.HI.U32 R5, R21, R2, RZ ;  /* 0x0000000215057227 */ /* 0x004fc800078e00ff */
[----:B0-----:R-:W-:-:S04]  /*17b0*/  IMAD.HI.U32 R4, R21, R0, RZ ;  /* 0x0000000015047227 */ /* 0x001fc800078e00ff */
[----:B------:R-:W-:Y:S02]  /*17c0*/  IMAD.MOV R11, RZ, RZ, -R4 ;  /* 0x000000ffff0b7224 */ /* 0x000fe400078e0a04 */
[----:B------:R-:W-:Y:S02]  /*17d0*/  IMAD.MOV R5, RZ, RZ, -R5 ;  /* 0x000000ffff057224 */ /* 0x000fe400078e0a05 */
[C---:B------:R-:W-:Y:S02]  /*17e0*/  IMAD R4, R22.reuse, R11, R0 ;  /* 0x0000000b16047224 */ /* 0x040fe400078e0200 */
[----:B------:R-:W-:Y:S02]  /*17f0*/  IMAD R0, R22, R5, R2 ;  /* 0x0000000516007224 */ /* 0x000fe400078e0202 */
[----:B------:R-:W-:Y:S01]  /*1800*/  IMAD.MOV R15, RZ, RZ, -R10 ;  /* 0x000000ffff0f7224 */ /* 0x000fe200078e0a0a */
[----:B------:R0:W-:Y:S01]  /*1810*/  STL [R1+0x1e8], R4 ;  /* 0x0001e80401007387 */ /* 0x0001e20000100800 */
[----:B------:R-:W-:-:S02]  /*1820*/  VIADD R11, R31, 0x23 ;  /* 0x000000231f0b7836 */ /* 0x000fc40000000000 */
[----:B------:R-:W-:Y:S01]  /*1830*/  IMAD.MOV R13, RZ, RZ, -R8 ;  /* 0x000000ffff0d7224 */ /* 0x000fe200078e0a08 */
[----:B------:R1:W-:Y:S01]  /*1840*/  STL [R1+0x1e4], R0 ;  /* 0x0001e40001007387 */ /* 0x0003e20000100800 */
[C---:B------:R-:W-:Y:S01]  /*1850*/  VIADD R10, R31.reuse, 0x24 ;  /* 0x000000241f0a7836 */ /* 0x040fe20000000000 */
[----:B------:R-:W-:Y:S01]  /*1860*/  IABS R89, R11 ;  /* 0x0000000b00597213 */ /* 0x000fe20000000000 */
[C---:B------:R-:W-:Y:S01]  /*1870*/  VIADD R8, R31.reuse, 0x25 ;  /* 0x000000251f087836 */ /* 0x040fe20000000000 */
[----:B------:R-:W-:Y:S01]  /*1880*/  STL [R1+0x1b90], R11 ;  /* 0x001b900b01007387 */ /* 0x000fe20000100800 */
[----:B------:R-:W-:Y:S02]  /*1890*/  IMAD R48, R22, R9, R48 ;  /* 0x0000000916307224 */ /* 0x000fe400078e0230 */
[----:B0-----:R-:W-:Y:S01]  /*18a0*/  VIADD R4, R31, 0x26 ;  /* 0x000000261f047836 */ /* 0x001fe20000000000 */
[----:B------:R0:W-:Y:S01]  /*18b0*/  STL [R1+0x1b94], R10 ;  /* 0x001b940a01007387 */ /* 0x0001e20000100800 */
[----:B------:R-:W-:-:S03]  /*18c0*/  IMAD.HI.U32 R12, R21, R89, RZ ;  /* 0x00000059150c7227 */ /* 0x000fc600078e00ff */
[----:B------:R2:W-:Y:S01]  /*18d0*/  STL [R1+0x1b98], R8 ;  /* 0x001b980801007387 */ /* 0x0005e20000100800 */
[C---:B-1----:R-:W-:Y:S02]  /*18e0*/  VIADD R0, R31.reuse, 0x27 ;  /* 0x000000271f007836 */ /* 0x042fe40000000000 */
[----:B------:R-:W-:Y:S01]  /*18f0*/  IMAD.MOV R12, RZ, RZ, -R12 ;  /* 0x000000ffff0c7224 */ /* 0x000fe200078e0a0c */
[----:B------:R1:W-:Y:S01]  /*1900*/  STL [R1+0x1b9c], R4 ;  /* 0x001b9c0401007387 */ /* 0x0003e20000100800 */
[C---:B------:R-:W-:Y:S01]  /*1910*/  IMAD R70, R22.reuse, R15, R70 ;  /* 0x0000000f16467224 */ /* 0x040fe200078e0246 */
[----:B0-----:R-:W-:Y:S01]  /*1920*/  IABS R10, R10 ;  /* 0x0000000a000a7213 */ /* 0x001fe20000000000 */
[----:B------:R-:W-:Y:S01]  /*1930*/  IMAD R89, R22, R12, R89 ;  /* 0x0000000c16597224 */ /* 0x000fe200078e0259 */
[----:B------:R0:W-:Y:S01]  /*1940*/  STL [R1+0x1ba0], R0 ;  /* 0x001ba00001007387 */ /* 0x0001e20000100800 */
[----:B------:R-:W-:Y:S01]  /*1950*/  VIADD R12, R31, 0x32 ;  /* 0x000000321f0c7836 */ /* 0x000fe20000000000 */
[----:B--2---:R-:W-:Y:S01]  /*1960*/  IABS R8, R8 ;  /* 0x0000000800087213 */ /* 0x004fe20000000000 */
[----:B------:R-:W-:Y:S01]  /*1970*/  IMAD.HI.U32 R11, R21, R10, RZ ;  /* 0x0000000a150b7227 */ /* 0x000fe200078e00ff */
[----:B-1----:R-:W-:-:S03]  /*1980*/  IABS R4, R4 ;  /* 0x0000000400047213 */ /* 0x002fc60000000000 */
[C---:B------:R-:W-:Y:S01]  /*1990*/  IMAD.HI.U32 R9, R21.reuse, R8, RZ ;  /* 0x0000000815097227 */ /* 0x040fe200078e00ff */
[----:B------:R-:W-:Y:S02]  /*19a0*/  IABS R72, R12 ;  /* 0x0000000c00487213 */ /* 0x000fe40000000000 */
[----:B0-----:R-:W-:Y:S01]  /*19b0*/  IABS R0, R0 ;  /* 0x0000000000007213 */ /* 0x001fe20000000000 */
[----:B------:R-:W-:-:S04]  /*19c0*/  IMAD.HI.U32 R5, R21, R4, RZ ;  /* 0x0000000415057227 */ /* 0x000fc800078e00ff */
[----:B------:R-:W-:Y:S02]  /*19d0*/  IMAD.MOV R11, RZ, RZ, -R11 ;  /* 0x000000ffff0b7224 */ /* 0x000fe400078e0a0b */
[----:B------:R-:W-:Y:S02]  /*19e0*/  IMAD.MOV R9, RZ, RZ, -R9 ;  /* 0x000000ffff097224 */ /* 0x000fe400078e0a09 */
[----:B------:R-:W-:Y:S02]  /*19f0*/  IMAD.MOV R5, RZ, RZ, -R5 ;  /* 0x000000ffff057224 */ /* 0x000fe400078e0a05 */
[----:B------:R-:W-:-:S04]  /*1a00*/  IMAD.HI.U32 R2, R21, R0, RZ ;  /* 0x0000000015027227 */ /* 0x000fc800078e00ff */
[C---:B------:R-:W-:Y:S02]  /*1a10*/  IMAD R10, R22.reuse, R11, R10 ;  /* 0x0000000b160a7224 */ /* 0x040fe400078e020a */
[C---:B------:R-:W-:Y:S02]  /*1a20*/  IMAD R8, R22.reuse, R9, R8 ;  /* 0x0000000916087224 */ /* 0x040fe400078e0208 */
[C---:B------:R-:W-:Y:S01]  /*1a30*/  IMAD R4, R22.reuse, R5, R4 ;  /* 0x0000000516047224 */ /* 0x040fe200078e0204 */
[----:B------:R0:W-:Y:S01]  /*1a40*/  STL [R1+0x3c], R10 ;  /* 0x00003c0a01007387 */ /* 0x0001e20000100800 */
[----:B------:R-:W-:Y:S02]  /*1a50*/  IMAD.MOV R2, RZ, RZ, -R2 ;  /* 0x000000ffff027224 */ /* 0x000fe400078e0a02 */
[----:B------:R-:W-:Y:S01]  /*1a60*/  VIADD R9, R31, 0x29 ;  /* 0x000000291f097836 */ /* 0x000fe20000000000 */
[----:B------:R1:W-:Y:S01]  /*1a70*/  STL [R1+0xd0], R8 ;  /* 0x0000d00801007387 */ /* 0x0003e20000100800 */
[----:B------:R-:W-:-:S02]  /*1a80*/  IMAD R0, R22, R2, R0 ;  /* 0x0000000216007224 */ /* 0x000fc400078e0200 */
[C---:B------:R-:W-:Y:S01]  /*1a90*/  VIADD R5, R31.reuse, 0x2b ;  /* 0x0000002b1f057836 */ /* 0x040fe20000000000 */
[----:B------:R2:W-:Y:S01]  /*1aa0*/  STL [R1+0x1dc], R4 ;  /* 0x0001dc0401007387 */ /* 0x0005e20000100800 */
[----:B------:R-:W-:Y:S01]  /*1ab0*/  IABS R49, R9 ;  /* 0x0000000900317213 */ /* 0x000fe20000000000 */
[C---:B0-----:R-:W-:Y:S02]  /*1ac0*/  VIADD R10, R31.reuse, 0x28 ;  /* 0x000000281f0a7836 */ /* 0x041fe40000000000 */
[----:B------:R0:W-:Y:S01]  /*1ad0*/  STL [R1+0x1d8], R0 ;  /* 0x0001d80001007387 */ /* 0x0001e20000100800 */
[----:B------:R-:W-:Y:S01]  /*1ae0*/  IABS R88, R5 ;  /* 0x0000000500587213 */ /* 0x000fe20000000000 */
[----:B-1----:R-:W-:Y:S01]  /*1af0*/  VIADD R8, R31, 0x2a ;  /* 0x0000002a1f087836 */ /* 0x002fe20000000000 */
[----:B------:R-:W-:Y:S01]  /*1b00*/  IABS R34, R10 ;  /* 0x0000000a00227213 */ /* 0x000fe20000000000 */
[----:B------:R1:W-:Y:S01]  /*1b10*/  STL [R1+0x1ba4], R10 ;  /* 0x001ba40a01007387 */ /* 0x0003e20000100800 */
[----:B------:R-:W-:-:S02]  /*1b20*/  IMAD R28, R22, R13, R28 ;  /* 0x0000000d161c7224 */ /* 0x000fc400078e021c */
[C---:B--2---:R-:W-:Y:S01]  /*1b30*/  VIADD R4, R31.reuse, 0x2c ;  /* 0x0000002c1f047836 */ /* 0x044fe20000000000 */
[----:B------:R-:W-:Y:S01]  /*1b40*/  STL [R1+0x1ba8], R9 ;  /* 0x001ba80901007387 */ /* 0x000fe20000100800 */
[----:B------:R-:W-:Y:S01]  /*1b50*/  IABS R71, R8 ;  /* 0x0000000800477213 */ /* 0x000fe20000000000 */
[C---:B------:R-:W-:Y:S02]  /*1b60*/  VIADD R15, R31.reuse, 0x3d ;  /* 0x0000003d1f0f7836 */ /* 0x040fe40000000000 */
[----:B0-----:R-:W-:Y:S01]  /*1b70*/  IABS R0, R4 ;  /* 0x0000000400007213 */ /* 0x001fe20000000000 */
[----:B------:R0:W-:Y:S01]  /*1b80*/  STL [R1+0x1bac], R8 ;  /* 0x001bac0801007387 */ /* 0x0001e20000100800 */
[C---:B-1----:R-:W-:Y:S02]  /*1b90*/  VIADD R10, R31.reuse, 0x2d ;  /* 0x0000002d1f0a7836 */ /* 0x042fe40000000000 */
[----:B------:R-:W-:Y:S01]  /*1ba0*/  VIADD R13, R31, 0x3e ;  /* 0x0000003e1f0d7836 */ /* 0x000fe20000000000 */
[----:B------:R-:W-:Y:S01]  /*1bb0*/  STL [R1+0x1bb0], R5 ;  /* 0x001bb00501007387 */ /* 0x000fe20000100800 */
[----:B------:R-:W-:-:S03]  /*1bc0*/  IMAD.HI.U32 R2, R21, R0, RZ ;  /* 0x0000000015027227 */ /* 0x000fc600078e00ff */
[----:B------:R1:W-:Y:S01]  /*1bd0*/  STL [R1+0x1bb8], R4 ;  /* 0x001bb80401007387 */ /* 0x0003e20000100800 */
[----:B------:R-:W-:Y:S02]  /*1be0*/  IMAD.MOV R2, RZ, RZ, -R2 ;  /* 0x000000ffff027224 */ /* 0x000fe400078e0a02 */
[----:B0-----:R-:W-:-:S04]  /*1bf0*/  IMAD.HI.U32 R8, R21, R49, RZ ;  /* 0x0000003115087227 */ /* 0x001fc800078e00ff */
[----:B------:R-:W-:Y:S02]  /*1c00*/  IMAD.MOV R8, RZ, RZ, -R8 ;  /* 0x000000ffff087224 */ /* 0x000fe400078e0a08 */
[----:B------:R-:W-:-:S04]  /*1c10*/  IMAD.HI.U32 R9, R21, R34, RZ ;  /* 0x0000002215097227 */ /* 0x000fc800078e00ff */
[----:B-1----:R-:W-:-:S04]  /*1c20*/  IMAD.HI.U32 R4, R21, R88, RZ ;  /* 0x0000005815047227 */ /* 0x002fc800078e00ff */
[----:B------:R-:W-:Y:S02]  /*1c30*/  IMAD.MOV R4, RZ, RZ, -R4 ;  /* 0x000000ffff047224 */ /* 0x000fe400078e0a04 */
[----:B------:R-:W-:Y:S02]  /*1c40*/  IMAD R0, R22, R2, R0 ;  /* 0x0000000216007224 */ /* 0x000fe400078e0200 */
[----:B------:R-:W-:-:S03]  /*1c50*/  IMAD.HI.U32 R5, R21, R71, RZ ;  /* 0x0000004715057227 */ /* 0x000fc600078e00ff */
[----:B------:R-:W-:Y:S01]  /*1c60*/  STL [R1+0x38], R0 ;  /* 0x0000380001007387 */ /* 0x000fe20000100800 */
[C---:B------:R-:W-:Y:S02]  /*1c70*/  IMAD R49, R22.reuse, R8, R49 ;  /* 0x0000000816317224 */ /* 0x040fe400078e0231 */
[----:B------:R-:W-:Y:S01]  /*1c80*/  IMAD.MOV R9, RZ, RZ, -R9 ;  /* 0x000000ffff097224 */ /* 0x000fe200078e0a09 */
[----:B------:R0:W-:Y:S01]  /*1c90*/  STL [R1+0x1bb4], R10 ;  /* 0x001bb40a01007387 */ /* 0x0001e20000100800 */
[C---:B------:R-:W-:Y:S02]  /*1ca0*/  VIADD R8, R31.reuse, 0x2e ;  /* 0x0000002e1f087836 */ /* 0x040fe40000000000 */
[----:B------:R-:W-:Y:S02]  /*1cb0*/  IMAD R88, R22, R4, R88 ;  /* 0x0000000416587224 */ /* 0x000fe400078e0258 */
[----:B------:R-:W-:Y:S01]  /*1cc0*/  IMAD.MOV R5, RZ, RZ, -R5 ;  /* 0x000000ffff057224 */ /* 0x000fe200078e0a05 */
[----:B------:R1:W-:Y:S01]  /*1cd0*/  STL [R1+0x1bbc], R8 ;  /* 0x001bbc0801007387 */ /* 0x0003e20000100800 */
[----:B------:R-:W-:-:S02]  /*1ce0*/  VIADD R4, R31, 0x2f ;  /* 0x0000002f1f047836 */ /* 0x000fc40000000000 */
[C---:B------:R-:W-:Y:S01]  /*1cf0*/  IMAD R34, R22.reuse, R9, R34 ;  /* 0x0000000916227224 */ /* 0x040fe200078e0222 */
[----:B0-----:R-:W-:Y:S01]  /*1d00*/  IABS R10, R10 ;  /* 0x0000000a000a7213 */ /* 0x001fe20000000000 */
[C---:B------:R-:W-:Y:S01]  /*1d10*/  VIADD R9, R31.reuse, 0x30 ;  /* 0x000000301f097836 */ /* 0x040fe20000000000 */
[----:B------:R0:W-:Y:S01]  /*1d20*/  STL [R1+0x1bc0], R4 ;  /* 0x001bc00401007387 */ /* 0x0001e20000100800 */
[----:B------:R-:W-:Y:S02]  /*1d30*/  IMAD R71, R22, R5, R71 ;  /* 0x0000000516477224 */ /* 0x000fe400078e0247 */
[----:B------:R-:W-:Y:S01]  /*1d40*/  VIADD R5, R31, 0x31 ;  /* 0x000000311f057836 */ /* 0x000fe20000000000 */
[----:B-1----:R-:W-:Y:S01]  /*1d50*/  IABS R8, R8 ;  /* 0x0000000800087213 */ /* 0x002fe20000000000 */
[----:B------:R1:W-:Y:S01]  /*1d60*/  STL [R1+0x1bc4], R9 ;  /* 0x001bc40901007387 */ /* 0x0003e20000100800 */
[----:B------:R-:W-:Y:S01]  /*1d70*/  IABS R33, R9 ;  /* 0x0000000900217213 */ /* 0x000fe20000000000 */
[----:B------:R-:W-:Y:S01]  /*1d80*/  IMAD.HI.U32 R11, R21, R10, RZ ;  /* 0x0000000a150b7227 */ /* 0x000fe200078e00ff */
[----:B------:R-:W-:Y:S01]  /*1d90*/  IABS R51, R5 ;  /* 0x0000000500337213 */ /* 0x000fe20000000000 */
[----:B------:R2:W-:Y:S01]  /*1da0*/  STL [R1+0x1bc8], R5 ;  /* 0x001bc80501007387 */ /* 0x0005e20000100800 */
[----:B0-----:R-:W-:Y:S01]  /*1db0*/  IABS R4, R4 ;  /* 0x0000000400047213 */ /* 0x001fe20000000000 */
[----:B------:R-:W-:-:S02]  /*1dc0*/  IMAD.MOV R11, RZ, RZ, -R11 ;  /* 0x000000ffff0b7224 */ /* 0x000fc400078e0a0b */
[----:B------:R-:W-:-:S04]  /*1dd0*/  IMAD.HI.U32 R0, R21, R51, RZ ;  /* 0x0000003315007227 */ /* 0x000fc800078e00ff */
[----:B-1----:R-:W-:-:S04]  /*1de0*/  IMAD.HI.U32 R9, R21, R8, RZ ;  /* 0x0000000815097227 */ /* 0x002fc800078e00ff */
[----:B--2---:R-:W-:-:S04]  /*1df0*/  IMAD.HI.U32 R5, R21, R4, RZ ;  /* 0x0000000415057227 */ /* 0x004fc800078e00ff */
[----:B------:R-:W-:Y:S02]  /*1e00*/  IMAD.MOV R9, RZ, RZ, -R9 ;  /* 0x000000ffff097224 */ /* 0x000fe400078e0a09 */
[----:B------:R-:W-:Y:S02]  /*1e10*/  IMAD.MOV R5, RZ, RZ, -R5 ;  /* 0x000000ffff057224 */ /* 0x000fe400078e0a05 */
[C---:B------:R-:W-:Y:S02]  /*1e20*/  IMAD R10, R22.reuse, R11, R10 ;  /* 0x0000000b160a7224 */ /* 0x040fe400078e020a */
[C---:B------:R-:W-:Y:S02]  /*1e30*/  IMAD R8, R22.reuse, R9, R8 ;  /* 0x0000000916087224 */ /* 0x040fe400078e0208 */
[----:B------:R-:W-:Y:S01]  /*1e40*/  IMAD R4, R22, R5, R4 ;  /* 0x0000000516047224 */ /* 0x000fe200078e0204 */
[----:B------:R0:W-:Y:S01]  /*1e50*/  STL [R1+0xd4], R10 ;  /* 0x0000d40a01007387 */ /* 0x0001e20000100800 */
[----:B------:R-:W-:-:S02]  /*1e60*/  VIADD R11, R31, 0x33 ;  /* 0x000000331f0b7836 */ /* 0x000fc40000000000 */
[----:B------:R-:W-:Y:S01]  /*1e70*/  IMAD.MOV R0, RZ, RZ, -R0 ;  /* 0x000000ffff007224 */ /* 0x000fe200078e0a00 */
[----:B------:R1:W-:Y:S01]  /*1e80*/  STL [R1+0x1ac], R8 ;  /* 0x0001ac0801007387 */ /* 0x0003e20000100800 */
[----:B------:R-:W-:Y:S01]  /*1e90*/  VIADD R9, R31, 0x36 ;  /* 0x000000361f097836 */ /* 0x000fe20000000000 */
[----:B------:R-:W-:Y:S01]  /*1ea0*/  IABS R90, R11 ;  /* 0x0000000b005a7213 */ /* 0x000fe20000000000 */
[----:B------:R-:W-:Y:S01]  /*1eb0*/  IMAD.HI.U32 R2, R21, R33, RZ ;  /* 0x0000002115027227 */ /* 0x000fe200078e00ff */
[----:B------:R2:W-:Y:S03]  /*1ec0*/  STL [R1+0x188], R4 ;  /* 0x0001880401007387 */ /* 0x0005e60000100800 */
[C---:B0-----:R-:W-:Y:S01]  /*1ed0*/  VIADD R10, R31.reuse, 0x35 ;  /* 0x000000351f0a7836 */ /* 0x041fe20000000000 */
[----:B------:R-:W-:Y:S01]  /*1ee0*/  STL [R1+0x1bcc], R12 ;  /* 0x001bcc0c01007387 */ /* 0x000fe20000100800 */
[----:B------:R-:W-:Y:S01]  /*1ef0*/  IMAD R51, R22, R0, R51 ;  /* 0x0000000016337224 */ /* 0x000fe200078e0233 */
[----:B------:R-:W-:Y:S01]  /*1f00*/  IABS R0, R9 ;  /* 0x0000000900007213 */ /* 0x000fe20000000000 */
[----:B-1----:R-:W-:Y:S01]  /*1f10*/  VIADD R8, R31, 0x34 ;  /* 0x000000341f087836 */ /* 0x002fe20000000000 */
[----:B------:R-:W-:Y:S01]  /*1f20*/  STL [R1+0x1bd0], R11 ;  /* 0x001bd00b01007387 */ /* 0x000fe20000100800 */
[----:B------:R-:W-:Y:S01]  /*1f30*/  IMAD.MOV R2, RZ, RZ, -R2 ;  /* 0x000000ffff027224 */ /* 0x000fe200078e0a02 */
[----:B--2---:R-:W-:-:S02]  /*1f40*/  IABS R4, R10 ;  /* 0x0000000a00047213 */ /* 0x004fc40000000000 */
[----:B------:R0:W-:Y:S01]  /*1f50*/  STL [R1+0x1bd4], R8 ;  /* 0x001bd40801007387 */ /* 0x0001e20000100800 */
[----:B------:R-:W-:Y:S02]  /*1f60*/  IMAD R33, R22, R2, R33 ;  /* 0x0000000216217224 */ /* 0x000fe400078e0221 */
[C---:B------:R-:W-:Y:S01]  /*1f70*/  IMAD.HI.U32 R5, R21.reuse, R4, RZ ;  /* 0x0000000415057227 */ /* 0x040fe200078e00ff */
[----:B------:R1:W-:Y:S03]  /*1f80*/  STL [R1+0x1bd8], R10 ;  /* 0x001bd80a01007387 */ /* 0x0003e60000100800 */
[----:B------:R-:W-:Y:S01]  /*1f90*/  IMAD.HI.U32 R2, R21, R0, RZ ;  /* 0x0000000015027227 */ /* 0x000fe200078e00ff */
[----:B------:R2:W-:Y:S01]  /*1fa0*/  STL [R1+0x1be0], R9 ;  /* 0x001be00901007387 */ /* 0x0005e20000100800 */
[----:B0-----:R-:W-:Y:S02]  /*1fb0*/  IABS R8, R8 ;  /* 0x0000000800087213 */ /* 0x001fe40000000000 */
[----:B------:R-:W-:-:S02]  /*1fc0*/  IMAD.MOV R5, RZ, RZ, -R5 ;  /* 0x000000ffff057224 */ /* 0x000fc400078e0a05 */
[----:B------:R-:W-:Y:S02]  /*1fd0*/  IMAD.MOV R2, RZ, RZ, -R2 ;  /* 0x000000ffff027224 */ /* 0x000fe400078e0a02 */
[----:B-1----:R-:W-:-:S04]  /*1fe0*/  IMAD.HI.U32 R10, R21, R90, RZ ;  /* 0x0000005a150a7227 */ /* 0x002fc800078e00ff */
[----:B--2---:R-:W-:-:S04]  /*1ff0*/  IMAD.HI.U32 R9, R21, R8, RZ ;  /* 0x0000000815097227 */ /* 0x004fc800078e00ff */
[----:B------:R-:W-:Y:S02]  /*2000*/  IMAD.MOV R9, RZ, RZ, -R9 ;  /* 0x000000ffff097224 */ /* 0x000fe400078e0a09 */
[C---:B------:R-:W-:Y:S02]  /*2010*/  IMAD R4, R22.reuse, R5, R4 ;  /* 0x0000000516047224 */ /* 0x040fe400078e0204 */
[C---:B------:R-:W-:Y:S02]  /*2020*/  IMAD R8, R22.reuse, R9, R8 ;  /* 0x0000000916087224 */ /* 0x040fe400078e0208 */
[----:B------:R-:W-:Y:S02]  /*2030*/  IMAD.MOV R10, RZ, RZ, -R10 ;  /* 0x000000ffff0a7224 */ /* 0x000fe400078e0a0a */
[C---:B------:R-:W-:Y:S01]  /*2040*/  IMAD R0, R22.reuse, R2, R0 ;  /* 0x0000000216007224 */ /* 0x040fe200078e0200 */
[----:B------:R0:W-:Y:S01]  /*2050*/  STL [R1+0x44], R8 ;  /* 0x0000440801007387 */ /* 0x0001e20000100800 */
[----:B------:R-:W-:-:S02]  /*2060*/  IMAD R90, R22, R10, R90 ;  /* 0x0000000a165a7224 */ /* 0x000fc400078e025a */
[C---:B------:R-:W-:Y:S01]  /*2070*/  VIADD R10, R31.reuse, 0x38 ;  /* 0x000000381f0a7836 */ /* 0x040fe20000000000 */
[----:B------:R1:W-:Y:S01]  /*2080*/  STL [R1+0x134], R4 ;  /* 0x0001340401007387 */ /* 0x0003e20000100800 */
[----:B------:R-:W-:Y:S02]  /*2090*/  VIADD R9, R31, 0x39 ;  /* 0x000000391f097836 */ /* 0x000fe40000000000 */
[----:B------:R-:W-:Y:S01]  /*20a0*/  IMAD.HI.U32 R11, R21, R72, RZ ;  /* 0x00000048150b7227 */ /* 0x000fe200078e00ff */
[----:B------:R-:W-:Y:S01]  /*20b0*/  STL [R1+0x17c], R0 ;  /* 0x00017c0001007387 */ /* 0x000fe20000100800 */
[----:B------:R-:W-:Y:S02]  /*20c0*/  IABS R32, R10 ;  /* 0x0000000a00207213 */ /* 0x000fe40000000000 */
[C---:B0-----:R-:W-:Y:S01]  /*20d0*/  VIADD R8, R31.reuse, 0x37 ;  /* 0x000000371f087836 */ /* 0x041fe20000000000 */
[----:B------:R-:W-:Y:S01]  /*20e0*/  IABS R52, R9 ;  /* 0x0000000900347213 */ /* 0x000fe20000000000 */
[----:B------:R-:W-:-:S02]  /*20f0*/  VIADD R5, R31, 0x3a ;  /* 0x0000003a1f057836 */ /* 0x000fc40000000000 */
[----:B------:R-:W-:Y:S01]  /*2100*/  IMAD.MOV R11, RZ, RZ, -R11 ;  /* 0x000000ffff0b7224 */ /* 0x000fe200078e0a0b */
[----:B------:R0:W-:Y:S01]  /*2110*/  STL [R1+0x1bdc], R8 ;  /* 0x001bdc0801007387 */ /* 0x0001e20000100800 */
[C---:B-1----:R-:W-:Y:S01]  /*2120*/  VIADD R4, R31.reuse, 0x3b ;  /* 0x0000003b1f047836 */ /* 0x042fe20000000000 */
[----:B------:R-:W-:Y:S01]  /*2130*/  IABS R73, R5 ;  /* 0x0000000500497213 */ /* 0x000fe20000000000 */
[----:B------:R-:W-:Y:S01]  /*2140*/  IMAD R72, R22, R11, R72 ;  /* 0x0000000b16487224 */ /* 0x000fe200078e0248 */
[----:B------:R1:W-:Y:S01]  /*2150*/  STL [R1+0x1be4], R10 ;  /* 0x001be40a01007387 */ /* 0x0003e20000100800 */
[----:B------:R-:W-:Y:S01]  /*2160*/  VIADD R11, R31, 0x3c ;  /* 0x0000003c1f0b7836 */ /* 0x000fe20000000000 */
[----:B------:R-:W-:Y:S01]  /*2170*/  IABS R91, R4 ;  /* 0x00000004005b7213 */ /* 0x000fe20000000000 */
[----:B------:R-:W-:Y:S01]  /*2180*/  IMAD.HI.U32 R2, R21, R73, RZ ;  /* 0x0000004915027227 */ /* 0x000fe200078e00ff */
[----:B------:R2:W-:Y:S01]  /*2190*/  STL [R1+0x1be8], R9 ;  /* 0x001be80901007387 */ /* 0x0005e20000100800 */
[----:B0-----:R-:W-:-:S02]  /*21a0*/  IABS R8, R8 ;  /* 0x0000000800087213 */ /* 0x001fc40000000000 */
[----:B------:R-:W-:Y:S01]  /*21b0*/  IMAD.MOV R2, RZ, RZ, -R2 ;  /* 0x000000ffff027224 */ /* 0x000fe200078e0a02 */
[----:B------:R0:W-:Y:S01]  /*21c0*/  STL [R1+0x1bec], R5 ;  /* 0x001bec0501007387 */ /* 0x0001e20000100800 */
[C---:B------:R-:W-:Y:S02]  /*21d0*/  VIADD R12, R31.reuse, 0x3f ;  /* 0x0000003f1f0c7836 */ /* 0x040fe40000000000 */
[----:B-1----:R-:W-:Y:S01]  /*21e0*/  VIADD R10, R31, 0x40 ;  /* 0x000000401f0a7836 */ /* 0x002fe20000000000 */
[----:B------:R1:W-:Y:S01]  /*21f0*/  STL [R1+0x1bf0], R4 ;  /* 0x001bf00401007387 */ /* 0x0003e20000100800 */
[----:B------:R-:W-:Y:S01]  /*2200*/  IMAD R73, R22, R2, R73 ;  /* 0x0000000216497224 */ /* 0x000fe200078e0249 */
[----:B------:R-:W-:Y:S01]  /*2210*/  IABS R2, R12 ;  /* 0x0000000c00027213 */ /* 0x000fe20000000000 */
[----:B--2---:R-:W-:Y:S01]  /*2220*/  IMAD.HI.U32 R9, R21, R8, RZ ;  /* 0x0000000815097227 */ /* 0x004fe200078e00ff */
[----:B------:R-:W-:-:S03]  /*2230*/  IABS R37, R10 ;  /* 0x0000000a00257213 */ /* 0x000fc60000000000 */
[----:B------:R-:W-:Y:S02]  /*2240*/  IMAD.MOV R9, RZ, RZ, -R9 ;  /* 0x000000ffff097224 */ /* 0x000fe400078e0a09 */
[----:B0-----:R-:W-:-:S04]  /*2250*/  IMAD.HI.U32 R5, R21, R32, RZ ;  /* 0x0000002015057227 */ /* 0x001fc800078e00ff */
[C---:B------:R-:W-:Y:S01]  /*2260*/  IMAD R8, R22.reuse, R9, R8 ;  /* 0x0000000916087224 */ /* 0x040fe200078e0208 */
[----:B------:R-:W-:Y:S01]  /*2270*/  IABS R9, R15 ;  /* 0x0000000f00097213 */ /* 0x000fe20000000000 */
[----:B------:R-:W-:Y:S02]  /*2280*/  IMAD.MOV R5, RZ, RZ, -R5 ;  /* 0x000000ffff057224 */ /* 0x000fe400078e0a05 */
[----:B-1----:R-:W-:Y:S01]  /*2290*/  IMAD.HI.U32 R4, R21, R52, RZ ;  /* 0x0000003415047227 */ /* 0x002fe200078e00ff */
[----:B------:R0:W-:Y:S03]  /*22a0*/  STL [R1+0x154], R8 ;  /* 0x0001540801007387 */ /* 0x0001e60000100800 */
[----:B------:R-:W-:Y:S01]  /*22b0*/  IMAD R32, R22, R5, R32 ;  /* 0x0000000516207224 */ /* 0x000fe200078e0220 */
[----:B------:R1:W-:Y:S01]  /*22c0*/  STL [R1+0x1bf4], R11 ;  /* 0x001bf40b01007387 */ /* 0x0003e20000100800 */
[----:B------:R-:W-:Y:S01]  /*22d0*/  IABS R5, R13 ;  /* 0x0000000d00057213 */ /* 0x000fe20000000000 */
[----:B------:R-:W-:-:S02]  /*22e0*/  IMAD.MOV R4, RZ, RZ, -R4 ;  /* 0x000000ffff047224 */ /* 0x000fc400078e0a04 */
[----:B------:R2:W-:Y:S01]  /*22f0*/  STL [R1+0x1bf8], R15 ;  /* 0x001bf80f01007387 */ /* 0x0005e20000100800 */
[----:B------:R-:W-:-:S03]  /*2300*/  IMAD.HI.U32 R0, R21, R91, RZ ;  /* 0x0000005b15007227 */ /* 0x000fc600078e00ff */
[----:B------:R-:W-:Y:S01]  /*2310*/  STL [R1+0x1bfc], R13 ;  /* 0x001bfc0d01007387 */ /* 0x000fe20000100800 */
[C---:B0-----:R-:W-:Y:S01]  /*2320*/  IMAD.HI.U32 R8, R21.reuse, R5, RZ ;  /* 0x0000000515087227 */ /* 0x041fe200078e00ff */
[----:B-1----:R-:W-:Y:S02]  /*2330*/  IABS R11, R11 ;  /* 0x0000000b000b7213 */ /* 0x002fe40000000000 */
[----:B------:R0:W-:Y:S01]  /*2340*/  STL [R1+0x1c00], R12 ;  /* 0x001c000c01007387 */ /* 0x0001e20000100800 */
[----:B------:R-:W-:Y:S01]  /*2350*/  IMAD R52, R22, R4, R52 ;  /* 0x0000000416347224 */ /* 0x000fe200078e0234 */
[----:B--2---:R-:W1:Y:S01]  /*2360*/  LDC R15, c[0x0][0x3a0] ;  /* 0x0000e800ff0f7b82 */ /* 0x004e620000000800 */
[----:B------:R-:W-:Y:S01]  /*2370*/  IMAD.HI.U32 R4, R21, R2, RZ ;  /* 0x0000000215047227 */ /* 0x000fe200078e00ff */
[----:B------:R2:W-:Y:S03]  /*2380*/  STL [R1+0x1c08], R10 ;  /* 0x001c080a01007387 */ /* 0x0005e60000100800 */
[----:B------:R-:W-:-:S02]  /*2390*/  IMAD.MOV R8, RZ, RZ, -R8 ;  /* 0x000000ffff087224 */ /* 0x000fc400078e0a08 */
[----:B------:R-:W-:Y:S02]  /*23a0*/  IMAD.MOV R0, RZ, RZ, -R0 ;  /* 0x000000ffff007224 */ /* 0x000fe400078e0a00 */
[----:B0-----:R-:W-:-:S04]  /*23b0*/  IMAD.HI.U32 R12, R21, R11, RZ ;  /* 0x0000000b150c7227 */ /* 0x001fc800078e00ff */
[----:B--2---:R-:W-:-:S04]  /*23c0*/  IMAD.HI.U32 R10, R21, R9, RZ ;  /* 0x00000009150a7227 */ /* 0x004fc800078e00ff */
[----:B------:R-:W-:Y:S02]  /*23d0*/  IMAD.MOV R12, RZ, RZ, -R12 ;  /* 0x000000ffff0c7224 */ /* 0x000fe400078e0a0c */
[----:B------:R-:W-:Y:S02]  /*23e0*/  IMAD.MOV R10, RZ, RZ, -R10 ;  /* 0x000000ffff0a7224 */ /* 0x000fe400078e0a0a */
[C---:B------:R-:W-:Y:S02]  /*23f0*/  IMAD R11, R22.reuse, R12, R11 ;  /* 0x0000000c160b7224 */ /* 0x040fe400078e020b */
[C---:B------:R-:W-:Y:S02]  /*2400*/  IMAD R9, R22.reuse, R10, R9 ;  /* 0x0000000a16097224 */ /* 0x040fe400078e0209 */
[----:B------:R-:W-:Y:S01]  /*2410*/  IMAD.MOV R4, RZ, RZ, -R4 ;  /* 0x000000ffff047224 */ /* 0x000fe200078e0a04 */
[----:B------:R0:W-:Y:S01]  /*2420*/  STL [R1+0x4c], R11 ;  /* 0x00004c0b01007387 */ /* 0x0001e20000100800 */
[----:B------:R-:W-:-:S02]  /*2430*/  IMAD R5, R22, R8, R5 ;  /* 0x0000000816057224 */ /* 0x000fc400078e0205 */
[----:B------:R-:W-:Y:S01]  /*2440*/  IMAD R91, R22, R0, R91 ;  /* 0x00000000165b7224 */ /* 0x000fe200078e025b */
[----:B------:R-:W-:Y:S01]  /*2450*/  STL [R1+0xec], R9 ;  /* 0x0000ec0901007387 */ /* 0x000fe20000100800 */
[----:B------:R-:W-:-:S03]  /*2460*/  IMAD.HI.U32 R0, R21, R37, RZ ;  /* 0x0000002515007227 */ /* 0x000fc600078e00ff */
[----:B------:R2:W-:Y:S01]  /*2470*/  STL [R1+0x150], R5 ;  /* 0x0001500501007387 */ /* 0x0005e20000100800 */
[C---:B------:R-:W-:Y:S02]  /*2480*/  IMAD R2, R22.reuse, R4, R2 ;  /* 0x0000000416027224 */ /* 0x040fe400078e0202 */
[C---:B0-----:R-:W-:Y:S02]  /*2490*/  VIADD R11, R31.reuse, 0x41 ;  /* 0x000000411f0b7836 */ /* 0x041fe40000000000 */
[C---:B------:R-:W-:Y:S01]  /*24a0*/  VIADD R8, R31.reuse, 0x44 ;  /* 0x000000441f087836 */ /* 0x040fe20000000000 */
[----:B------:R0:W-:Y:S01]  /*24b0*/  STL [R1+0x14c], R2 ;  /* 0x00014c0201007387 */ /* 0x0001e20000100800 */
[----:B------:R-:W-:Y:S01]  /*24c0*/  IMAD.MOV R0, RZ, RZ, -R0 ;  /* 0x000000ffff007224 */ /* 0x000fe200078e0a00 */
[----:B------:R-:W-:Y:S01]  /*24d0*/  IABS R54, R11 ;  /* 0x0000000b00367213 */ /* 0x000fe20000000000 */
[C---:B------:R-:W-:Y:S01]  /*24e0*/  VIADD R10, R31.reuse, 0x42 ;  /* 0x000000421f0a7836 */ /* 0x040fe20000000000 */
[----:B------:R-:W-:Y:S01]  /*24f0*/  STL [R1+0x1c04], R11 ;  /* 0x001c040b01007387 */ /* 0x000fe20000100800 */
[C---:B--2---:R-:W-:Y:S01]  /*2500*/  VIADD R5, R31.reuse, 0x45 ;  /* 0x000000451f057836 */ /* 0x044fe20000000000 */
[----:B------:R-:W-:Y:S01]  /*2510*/  IABS R4, R8 ;  /* 0x0000000800047213 */ /* 0x000fe20000000000 */
[C---:B------:R-:W-:Y:S01]  /*2520*/  VIADD R9, R31.reuse, 0x43 ;  /* 0x000000431f097836 */ /* 0x040fe20000000000 */
[----:B------:R-:W-:Y:S01]  /*2530*/  STL [R1+0x1c0c], R10 ;  /* 0x001c0c0a01007387 */ /* 0x000fe20000100800 */
[----:B------:R-:W-:Y:S01]  /*2540*/  IMAD R37, R22, R0, R37 ;  /* 0x0000000016257224 */ /* 0x000fe200078e0225 */
[----:B------:R-:W-:Y:S01]  /*2550*/  IABS R74, R10 ;  /* 0x0000000a004a7213 */ /* 0x000fe20000000000 */
[C---:B------:R-:W-:Y:S01]  /*2560*/  VIADD R12, R31.reuse, 0x4b ;  /* 0x0000004b1f0c7836 */ /* 0x040fe20000000000 */
[----:B------:R-:W-:Y:S01]  /*2570*/  IABS R0, R5 ;  /* 0x0000000500007213 */ /* 0x000fe20000000000 */
[----:B------:R2:W-:Y:S01]  /*2580*/  STL [R1+0x1c10], R9 ;  /* 0x001c100901007387 */ /* 0x0005e20000100800 */
[----:B------:R-:W-:Y:S01]  /*2590*/  IABS R92, R9 ;  /* 0x00000009005c7213 */ /* 0x000fe20000000000 */
[----:B------:R-:W-:-:S02]  /*25a0*/  VIADD R13, R31, 0x4d ;  /* 0x0000004d1f0d7836 */ /* 0x000fc40000000000 */
[----:B------:R-:W-:Y:S01]  /*25b0*/  STL [R1+0x1c14], R8 ;  /* 0x001c140801007387 */ /* 0x000fe20000100800 */
[----:B0-----:R-:W-:-:S03]  /*25c0*/  IMAD.HI.U32 R2, R21, R0, RZ ;  /* 0x0000000015027227 */ /* 0x001fc600078e00ff */
[----:B------:R0:W-:Y:S01]  /*25d0*/  STL [R1+0x1c18], R5 ;  /* 0x001c180501007387 */ /* 0x0001e20000100800 */
[----:B------:R-:W-:Y:S02]  /*25e0*/  IMAD.MOV R2, RZ, RZ, -R2 ;  /* 0x000000ffff027224 */ /* 0x000fe400078e0a02 */
[----:B--2---:R-:W-:-:S04]  /*25f0*/  IMAD.HI.U32 R9, R21, R74, RZ ;  /* 0x0000004a15097227 */ /* 0x004fc800078e00ff */
[----:B------:R-:W-:Y:S02]  /*2600*/  IMAD.MOV R9, RZ, RZ, -R9 ;  /* 0x000000ffff097224 */ /* 0x000fe400078e0a09 */
[----:B------:R-:W-:-:S04]  /*2610*/  IMAD.HI.U32 R10, R21, R54, RZ ;  /* 0x00000036150a7227 */ /* 0x000fc800078e00ff */
[----:B0-----:R-:W-:-:S04]  /*2620*/  IMAD.HI.U32 R5, R21, R4, RZ ;  /* 0x0000000415057227 */ /* 0x001fc800078e00ff */
[----:B------:R-:W-:Y:S02]  /*2630*/  IMAD.MOV R5, RZ, RZ, -R5 ;  /* 0x000000ffff057224 */ /* 0x000fe400078e0a05 */
[----:B------:R-:W-:-:S04]  /*2640*/  IMAD.HI.U32 R8, R21, R92, RZ ;  /* 0x0000005c15087227 */ /* 0x000fc800078e00ff */
[C---:B------:R-:W-:Y:S02]  /*2650*/  IMAD R4, R22.reuse, R5, R4 ;  /* 0x0000000516047224 */ /* 0x040fe400078e0204 */
[C---:B------:R-:W-:Y:S02]  /*2660*/  IMAD R74, R22.reuse, R9, R74 ;  /* 0x00000009164a7224 */ /* 0x040fe400078e024a */
[----:B------:R-:W-:Y:S01]  /*2670*/  IMAD R0, R22, R2, R0 ;  /* 0x0000000216007224 */ /* 0x000fe200078e0200 */
[----:B------:R0:W-:Y:S01]  /*2680*/  STL [R1+0x54], R4 ;  /* 0x0000540401007387 */ /* 0x0001e20000100800 */
[----:B------:R-:W-:Y:S02]  /*2690*/  IMAD.MOV R10, RZ, RZ, -R10 ;  /* 0x000000ffff0a7224 */ /* 0x000fe400078e0a0a */
[----:B------:R-:W-:Y:S01]  /*26a0*/  VIADD R9, R31, 0x46 ;  /* 0x000000461f097836 */ /* 0x000fe20000000000 */
[----:B------:R-:W-:Y:S01]  /*26b0*/  STL [R1+0xdc], R0 ;  /* 0x0000dc0001007387 */ /* 0x000fe20000100800 */
[----:B------:R-:W-:-:S02]  /*26c0*/  IMAD.MOV R8, RZ, RZ, -R8 ;  /* 0x000000ffff087224 */ /* 0x000fc400078e0a08 */
[C---:B------:R-:W-:Y:S01]  /*26d0*/  VIADD R5, R31.reuse, 0x47 ;  /* 0x000000471f057836 */ /* 0x040fe20000000000 */
[----:B------:R2:W-:Y:S01]  /*26e0*/  STL [R1+0x1c1c], R9 ;  /* 0x001c1c0901007387 */ /* 0x0005e20000100800 */
[C---:B------:R-:W-:Y:S02]  /*26f0*/  IMAD R54, R22.reuse, R10, R54 ;  /* 0x0000000a16367224 */ /* 0x040fe400078e0236 */
[----:B------:R-:W-:Y:S01]  /*2700*/  IMAD R92, R22, R8, R92 ;  /* 0x00000008165c7224 */ /* 0x000fe200078e025c */
[----:B------:R5:W-:Y:S01]  /*2710*/  STL [R1+0x1c20], R5 ;  /* 0x001c200501007387 */ /* 0x000be20000100800 */
[C---:B------:R-:W-:Y:S02]  /*2720*/  VIADD R10, R31.reuse, 0x48 ;  /* 0x000000481f0a7836 */ /* 0x040fe40000000000 */
[C---:B------:R-:W-:Y:S02]  /*2730*/  VIADD R8, R31.reuse, 0x49 ;  /* 0x000000491f087836 */ /* 0x040fe40000000000 */
[C---:B0-----:R-:W-:Y:S01]  /*2740*/  VIADD R4, R31.reuse, 0x4a ;  /* 0x0000004a1f047836 */ /* 0x041fe20000000000 */
[----:B--2---:R-:W-:Y:S01]  /*2750*/  IABS R9, R9 ;  /* 0x0000000900097213 */ /* 0x004fe20000000000 */
[----:B------:R0:W-:Y:S01]  /*2760*/  STL [R1+0x1c24], R10 ;  /* 0x001c240a01007387 */ /* 0x0001e20000100800 */
[----:B------:R-:W-:Y:S01]  /*2770*/  IABS R36, R10 ;  /* 0x0000000a00247213 */ /* 0x000fe20000000000 */
[----:B------:R-:W-:Y:S01]  /*2780*/  VIADD R11, R31, 0x4e ;  /* 0x0000004e1f0b7836 */ /* 0x000fe20000000000 */
[----:B-----5:R-:W-:Y:S01]  /*2790*/  IABS R5, R5 ;  /* 0x0000000500057213 */ /* 0x020fe20000000000 */
[----:B------:R2:W-:Y:S01]  /*27a0*/  STL [R1+0x1c28], R8 ;  /* 0x001c280801007387 */ /* 0x0005e20000100800 */
[----:B------:R-:W-:-:S02]  /*27b0*/  IABS R55, R8 ;  /* 0x0000000800377213 */ /* 0x000fc40000000000 */
[----:B------:R-:W-:Y:S01]  /*27c0*/  IABS R75, R4 ;  /* 0x00000004004b7213 */ /* 0x000fe20000000000 */
[----:B------:R5:W-:Y:S01]  /*27d0*/  STL [R1+0x1c30], R4 ;  /* 0x001c300401007387 */ /* 0x000be20000100800 */
[----:B0-----:R-:W-:-:S04]  /*27e0*/  IMAD.HI.U32 R10, R21, R9, RZ ;  /* 0x00000009150a7227 */ /* 0x001fc800078e00ff */
[----:B--2---:R-:W-:-:S04]  /*27f0*/  IMAD.HI.U32 R8, R21, R5, RZ ;  /* 0x0000000515087227 */ /* 0x004fc800078e00ff */
[----:B------:R-:W-:Y:S02]  /*2800*/  IMAD.MOV R10, RZ, RZ, -R10 ;  /* 0x000000ffff0a7224 */ /* 0x000fe400078e0a0a */
[----:B------:R-:W-:Y:S02]  /*2810*/  IMAD.MOV R8, RZ, RZ, -R8 ;  /* 0x000000ffff087224 */ /* 0x000fe400078e0a08 */
[C---:B------:R-:W-:Y:S02]  /*2820*/  IMAD R9, R22.reuse, R10, R9 ;  /* 0x0000000a16097224 */ /* 0x040fe400078e0209 */
[----:B------:R-:W-:Y:S01]  /*2830*/  IMAD R5, R22, R8, R5 ;  /* 0x0000000816057224 */ /* 0x000fe200078e0205 */
[----:B------:R-:W-:Y:S01]  /*2840*/  IABS R8, R13 ;  /* 0x0000000d00087213 */ /* 0x000fe20000000000 */
[----:B-----5:R-:W-:Y:S01]  /*2850*/  IMAD.HI.U32 R4, R21, R36, RZ ;  /* 0x0000002415047227 */ /* 0x020fe200078e00ff */
[----:B------:R0:W-:Y:S03]  /*2860*/  STL [R1+0x148], R9 ;  /* 0x0001480901007387 */ /* 0x0001e60000100800 */
[----:B------:R-:W-:Y:S01]  /*2870*/  VIADD R10, R31, 0x4c ;  /* 0x0000004c1f0a7836 */ /* 0x000fe20000000000 */
[----:B------:R-:W-:Y:S01]  /*2880*/  STL [R1+0x144], R5 ;  /* 0x0001440501007387 */ /* 0x000fe20000100800 */
[----:B------:R-:W-:-:S03]  /*2890*/  IMAD.HI.U32 R0, R21, R75, RZ ;  /* 0x0000004b15007227 */ /* 0x000fc600078e00ff */
[----:B------:R2:W-:Y:S01]  /*28a0*/  STL [R1+0x1c2c], R12 ;  /* 0x001c2c0c01007387 */ /* 0x0005e20000100800 */
[----:B------:R-:W-:Y:S02]  /*28b0*/  IMAD.MOV R4, RZ, RZ, -R4 ;  /* 0x000000ffff047224 */ /* 0x000fe400078e0a04 */
[----:B------:R-:W-:Y:S01]  /*28c0*/  IMAD.MOV R0, RZ, RZ, -R0 ;  /* 0x000000ffff007224 */ /* 0x000fe200078e0a00 */
[----:B------:R5:W-:Y:S01]  /*28d0*/  STL [R1+0x1c34], R10 ;  /* 0x001c340a01007387 */ /* 0x000be20000100800 */
[----:B0-----:R-:W-:Y:S02]  /*28e0*/  VIADD R9, R31, 0x4f ;  /* 0x0000004f1f097836 */ /* 0x001fe40000000000 */
[C---:B------:R-:W-:Y:S01]  /*28f0*/  IMAD R36, R22.reuse, R4, R36 ;  /* 0x0000000416247224 */ /* 0x040fe200078e0224 */
[----:B------:R-:W-:Y:S01]  /*2900*/  IABS R4, R11 ;  /* 0x0000000b00047213 */ /* 0x000fe20000000000 */
[----:B------:R-:W-:Y:S01]  /*2910*/  IMAD.HI.U32 R2, R21, R55, RZ ;  /* 0x0000003715027227 */ /* 0x000fe200078e00ff */
[----:B--2---:R-:W-:Y:S01]  /*2920*/  IABS R12, R12 ;  /* 0x0000000c000c7213 */ /* 0x004fe20000000000 */
[----:B------:R0:W-:Y:S02]  /*2930*/  STL [R1+0x1c38], R13 ;  /* 0x001c380d01007387 */ /* 0x0001e40000100800 */
[----:B------:R-:W-:Y:S01]  /*2940*/  IMAD R75, R22, R0, R75 ;  /* 0x00000000164b7224 */ /* 0x000fe200078e024b */
[----:B-----5:R-:W-:Y:S01]  /*2950*/  IABS R10, R10 ;  /* 0x0000000a000a7213 */ /* 0x020fe20000000000 */
[----:B------:R2:W-:Y:S01]  /*2960*/  STL [R1+0x1c3c], R11 ;  /* 0x001c3c0b01007387 */ /* 0x0005e20000100800 */
[----:B------:R-:W-:Y:S01]  /*2970*/  IABS R0, R9 ;  /* 0x0000000900007213 */ /* 0x000fe20000000000 */
[----:B------:R-:W-:-:S02]  /*2980*/  IMAD.MOV R2, RZ, RZ, -R2 ;  /* 0x000000ffff027224 */ /* 0x000fc400078e0a02 */
[----:B------:R5:W-:Y:S01]  /*2990*/  STL [R1+0x1c40], R9 ;  /* 0x001c400901007387 */ /* 0x000be20000100800 */
[----:B------:R-:W-:-:S04]  /*29a0*/  IMAD.HI.U32 R5, R21, R4, RZ ;  /* 0x0000000415057227 */ /* 0x000fc800078e00ff */
[----:B0-----:R-:W-:-:S04]  /*29b0*/  IMAD.HI.U32 R13, R21, R12, RZ ;  /* 0x0000000c150d7227 */ /* 0x001fc800078e00ff */
[----:B--2---:R-:W-:-:S04]  /*29c0*/  IMAD.HI.U32 R11, R21, R10, RZ ;  /* 0x0000000a150b7227 */ /* 0x004fc800078e00ff */
[----:B-----5:R-:W-:-:S04]  /*29d0*/  IMAD.HI.U32 R9, R21, R8, RZ ;  /* 0x0000000815097227 */ /* 0x020fc800078e00ff */
[----:B------:R-:W-:Y:S02]  /*29e0*/  IMAD.MOV R13, RZ, RZ, -R13 ;  /* 0x000000ffff0d7224 */ /* 0x000fe400078e0a0d */
[----:B------:R-:W-:Y:S02]  /*29f0*/  IMAD.MOV R11, RZ, RZ, -R11 ;  /* 0x000000ffff0b7224 */ /* 0x000fe400078e0a0b */
[----:B------:R-:W-:Y:S02]  /*2a00*/  IMAD.MOV R9, RZ, RZ, -R9 ;  /* 0x000000ffff097224 */ /* 0x000fe400078e0a09 */
[----:B------:R-:W-:Y:S02]  /*2a10*/  IMAD R55, R22, R2, R55 ;  /* 0x0000000216377224 */ /* 0x000fe400078e0237 */
[----:B------:R-:W-:Y:S02]  /*2a20*/  IMAD.MOV R5, RZ, RZ, -R5 ;  /* 0x000000ffff057224 */ /* 0x000fe400078e0a05 */
[----:B------:R-:W-:-:S04]  /*2a30*/  IMAD.HI.U32 R2, R21, R0, RZ ;  /* 0x0000000015027227 */ /* 0x000fc800078e00ff */
[C---:B------:R-:W-:Y:S02]  /*2a40*/  IMAD R12, R22.reuse, R13, R12 ;  /* 0x0000000d160c7224 */ /* 0x040fe400078e020c */
[C---:B------:R-:W-:Y:S02]  /*2a50*/  IMAD R10, R22.reuse, R11, R10 ;  /* 0x0000000b160a7224 */ /* 0x040fe400078e020a */
[C---:B------:R-:W-:Y:S01]  /*2a60*/  IMAD R8, R22.reuse, R9, R8 ;  /* 0x0000000916087224 */ /* 0x040fe200078e0208 */
[----:B------:R0:W-:Y:S01]  /*2a70*/  STL [R1], R12 ;  /* 0x0000000c01007387 */ /* 0x0001e20000100800 */
[----:B------:R-:W-:Y:S02]  /*2a80*/  IMAD R4, R22, R5, R4 ;  /* 0x0000000516047224 */ /* 0x000fe400078e0204 */
[----:B------:R-:W-:Y:S01]  /*2a90*/  IMAD.MOV R2, RZ, RZ, -R2 ;  /* 0x000000ffff027224 */ /* 0x000fe200078e0a02 */
[----:B------:R2:W-:Y:S01]  /*2aa0*/  STL [R1+0x58], R10 ;  /* 0x0000580a01007387 */ /* 0x0005e20000100800 */
[----:B------:R-:W-:-:S02]  /*2ab0*/  VIADD R9, R31, 0x51 ;  /* 0x000000511f097836 */ /* 0x000fc40000000000 */
[----:B------:R-:W-:Y:S01]  /*2ac0*/  IMAD R0, R22, R2, R0 ;  /* 0x0000000216007224 */ /* 0x000fe200078e0200 */
[----:B------:R5:W-:Y:S01]  /*2ad0*/  STL [R1+0x140], R8 ;  /* 0x0001400801007387 */ /* 0x000be20000100800 */
[C---:B------:R-:W-:Y:S01]  /*2ae0*/  VIADD R5, R31.reuse, 0x53 ;  /* 0x000000531f057836 */ /* 0x040fe20000000000 */
[----:B------:R-:W-:Y:S01]  /*2af0*/  IABS R57, R9 ;  /* 0x0000000900397213 */ /* 0x000fe20000000000 */
[C---:B0-----:R-:W-:Y:S01]  /*2b00*/  VIADD R12, R31.reuse, 0x5f ;  /* 0x0000005f1f0c7836 */ /* 0x041fe20000000000 */
[----:B------:R0:W-:Y:S01]  /*2b10*/  STL [R1+0x13c], R4 ;  /* 0x00013c0401007387 */ /* 0x0001e20000100800 */
[C---:B------:R-:W-:Y:S01]  /*2b20*/  VIADD R13, R31.reuse, 0x66 ;  /* 0x000000661f0d7836 */ /* 0x040fe20000000000 */
[----:B------:R-:W-:Y:S01]  /*2b30*/  IABS R93, R5 ;  /* 0x00000005005d7213 */ /* 0x000fe20000000000 */
[C---:B--2---:R-:W-:Y:S01]  /*2b40*/  VIADD R10, R31.reuse, 0x50 ;  /* 0x000000501f0a7836 */ /* 0x044fe20000000000 */
[----:B------:R2:W-:Y:S01]  /*2b50*/  STL [R1+0x224], R0 ;  /* 0x0002240001007387 */ /* 0x0005e20000100800 */
[----:B-----5:R-:W-:-:S03]  /*2b60*/  VIADD R8, R31, 0x52 ;  /* 0x000000521f087836 */ /* 0x020fc60000000000 */
[----:B------:R-:W-:Y:S01]  /*2b70*/  IABS R35, R10 ;  /* 0x0000000a00237213 */ /* 0x000fe20000000000 */
[----:B------:R-:W-:Y:S01]  /*2b80*/  STL [R1+0x1c44], R10 ;  /* 0x001c440a01007387 */ /* 0x000fe20000100800 */
[----:B0-----:R-:W-:Y:S01]  /*2b90*/  VIADD R4, R31, 0x54 ;  /* 0x000000541f047836 */ /* 0x001fe20000000000 */
[----:B------:R-:W-:Y:S02]  /*2ba0*/  IABS R77, R8 ;  /* 0x00000008004d7213 */ /* 0x000fe40000000000 */
[----:B------:R0:W-:Y:S02]  /*2bb0*/  STL [R1+0x1c48], R9 ;  /* 0x001c480901007387 */ /* 0x0001e40000100800 */
[----:B--2---:R-:W-:Y:S02]  /*2bc0*/  IABS R0, R4 ;  /* 0x0000000400007213 */ /* 0x004fe40000000000 */
[----:B------:R2:W-:Y:S03]  /*2bd0*/  STL [R1+0x1c4c], R8 ;  /* 0x001c4c0801007387 */ /* 0x0005e60000100800 */
[C---:B------:R-:W-:Y:S01]  /*2be0*/  IMAD.HI.U32 R2, R21.reuse, R0, RZ ;  /* 0x0000000015027227 */ /* 0x040fe200078e00ff */
[----:B------:R5:W-:Y:S03]  /*2bf0*/  STL [R1+0x1c54], R5 ;  /* 0x001c540501007387 */ /* 0x000be60000100800 */
[C---:B0-----:R-:W-:Y:S01]  /*2c00*/  IMAD.HI.U32 R9, R21.reuse, R35, RZ ;  /* 0x0000002315097227 */ /* 0x041fe200078e00ff */
[----:B------:R0:W-:Y:S03]  /*2c10*/  STL [R1+0x1c68], R4 ;  /* 0x001c680401007387 */ /* 0x0001e60000100800 */
[----:B--2---:R-:W-:-:S04]  /*2c20*/  IMAD.HI.U32 R8, R21, R57, RZ ;  /* 0x0000003915087227 */ /* 0x004fc800078e00ff */
[----:B------:R-:W-:Y:S02]  /*2c30*/  IMAD.MOV R9, RZ, RZ, -R9 ;  /* 0x000000ffff097224 */ /* 0x000fe400078e0a09 */
[----:B------:R-:W-:Y:S02]  /*2c40*/  IMAD.MOV R2, RZ, RZ, -R2 ;  /* 0x000000ffff027224 */ /* 0x000fe400078e0a02 */
[----:B------:R-:W-:Y:S02]  /*2c50*/  IMAD.MOV R8, RZ, RZ, -R8 ;  /* 0x000000ffff087224 */ /* 0x000fe400078e0a08 */
[----:B-----5:R-:W-:-:S04]  /*2c60*/  IMAD.HI.U32 R5, R21, R77, RZ ;  /* 0x0000004d15057227 */ /* 0x020fc800078e00ff */
[C---:B------:R-:W-:Y:S02]  /*2c70*/  IMAD R35, R22.reuse, R9, R35 ;  /* 0x0000000916237224 */ /* 0x040fe400078e0223 */
[C---:B------:R-:W-:Y:S02]  /*2c80*/  IMAD R0, R22.reuse, R2, R0 ;  /* 0x0000000216007224 */ /* 0x040fe400078e0200 */
[----:B------:R-:W-:Y:S02]  /*2c90*/  IMAD R57, R22, R8, R57 ;  /* 0x0000000816397224 */ /* 0x000fe400078e0239 */
[C---:B------:R-:W-:Y:S01]  /*2ca0*/  VIADD R9, R31.reuse, 0x55 ;  /* 0x000000551f097836 */ /* 0x040fe20000000000 */
[----:B------:R-:W-:Y:S01]  /*2cb0*/  STL [R1+0x5c], R0 ;  /* 0x00005c0001007387 */ /* 0x000fe20000100800 */
[----:B------:R-:W-:Y:S02]  /*2cc0*/  VIADD R8, R31, 0x56 ;  /* 0x000000561f087836 */ /* 0x000fe40000000000 */
[----:B------:R-:W-:Y:S01]  /*2cd0*/  IMAD.MOV R5, RZ, RZ, -R5 ;  /* 0x000000ffff057224 */ /* 0x000fe200078e0a05 */
[----:B------:R-:W-:Y:S01]  /*2ce0*/  STL [R1+0x1c60], R9 ;  /* 0x001c600901007387 */ /* 0x000fe20000100800 */
[----:B0-----:R-:W-:Y:S01]  /*2cf0*/  IMAD.HI.U32 R4, R21, R93, RZ ;  /* 0x0000005d15047227 */ /* 0x001fe200078e00ff */
[----:B------:R-:W-:-:S02]  /*2d00*/  IABS R10, R9 ;  /* 0x00000009000a7213 */ /* 0x000fc40000000000 */
[----:B------:R0:W-:Y:S01]  /*2d10*/  STL [R1+0x1c78], R8 ;  /* 0x001c780801007387 */ /* 0x0001e20000100800 */
[C---:B------:R-:W-:Y:S02]  /*2d20*/  IMAD R77, R22.reuse, R5, R77 ;  /* 0x00000005164d7224 */ /* 0x040fe400078e024d */
[----:B------:R-:W-:Y:S02]  /*2d30*/  IMAD.MOV R4, RZ, RZ, -R4 ;  /* 0x000000ffff047224 */ /* 0x000fe400078e0a04 */
[C---:B------:R-:W-:Y:S02]  /*2d40*/  VIADD R5, R31.reuse, 0x57 ;  /* 0x000000571f057836 */ /* 0x040fe40000000000 */
[----:B------:R-:W-:Y:S02]  /*2d50*/  VIADD R2, R31, 0x59 ;  /* 0x000000591f027836 */ /* 0x000fe40000000000 */
[----:B------:R-:W-:Y:S01]  /*2d60*/  IMAD R93, R22, R4, R93 ;  /* 0x00000004165d7224 */ /* 0x000fe200078e025d */
[----:B0-----:R-:W-:Y:S01]  /*2d70*/  IABS R8, R8 ;  /* 0x0000000800087213 */ /* 0x001fe20000000000 */
[----:B------:R-:W-:Y:S01]  /*2d80*/  IMAD.HI.U32 R11, R21, R10, RZ ;  /* 0x0000000a150b7227 */ /* 0x000fe200078e00ff */
[----:B------:R-:W-:Y:S01]  /*2d90*/  IABS R0, R5 ;  /* 0x0000000500007213 */ /* 0x000fe20000000000 */
[----:B------:R0:W-:Y:S01]  /*2da0*/  STL [R1+0x1c8c], R5 ;  /* 0x001c8c0501007387 */ /* 0x0001e20000100800 */
[----:B------:R-:W-:Y:S01]  /*2db0*/  IABS R60, R2 ;  /* 0x00000002003c7213 */ /* 0x000fe20000000000 */
[----:B------:R-:W-:-:S02]  /*2dc0*/  VIADD R4, R31, 0x58 ;  /* 0x000000581f047836 */ /* 0x000fc40000000000 */
[----:B------:R-:W-:-:S03]  /*2dd0*/  IMAD.HI.U32 R9, R21, R8, RZ ;  /* 0x0000000815097227 */ /* 0x000fc600078e00ff */
[----:B------:R-:W-:Y:S01]  /*2de0*/  IABS R42, R4 ;  /* 0x00000004002a7213 */ /* 0x000fe20000000000 */
[----:B------:R-:W-:Y:S01]  /*2df0*/  IMAD.MOV R11, RZ, RZ, -R11 ;  /* 0x000000ffff0b7224 */ /* 0x000fe200078e0a0b */
[----:B------:R2:W-:Y:S01]  /*2e00*/  STL [R1+0x1c98], R4 ;  /* 0x001c980401007387 */ /* 0x0005e20000100800 */
[----:B------:R-:W-:Y:S02]  /*2e10*/  IMAD.MOV R9, RZ, RZ, -R9 ;  /* 0x000000ffff097224 */ /* 0x000fe400078e0a09 */
[----:B0-----:R-:W-:Y:S01]  /*2e20*/  IMAD.HI.U32 R5, R21, R0, RZ ;  /* 0x0000000015057227 */ /* 0x001fe200078e00ff */
[----:B------:R0:W-:Y:S03]  /*2e30*/  STL [R1+0x1ca0], R2 ;  /* 0x001ca00201007387 */ /* 0x0001e60000100800 */
[C---:B------:R-:W-:Y:S02]  /*2e40*/  IMAD R10, R22.reuse, R11, R10 ;  /* 0x0000000b160a7224 */ /* 0x040fe400078e020a */
[----:B------:R-:W-:-:S02]  /*2e50*/  IMAD R8, R22, R9, R8 ;  /* 0x0000000916087224 */ /* 0x000fc400078e0208 */
[C---:B--2---:R-:W-:Y:S01]  /*2e60*/  IMAD.HI.U32 R4, R21.reuse, R60, RZ ;  /* 0x0000003c15047227 */ /* 0x044fe200078e00ff */
[----:B------:R-:W-:Y:S03]  /*2e70*/  STL [R1+0x1c0], R10 ;  /* 0x0001c00a01007387 */ /* 0x000fe60000100800 */
[----:B------:R-:W-:Y:S01]  /*2e80*/  IMAD.MOV R5, RZ, RZ, -R5 ;  /* 0x000000ffff057224 */ /* 0x000fe200078e0a05 */
[----:B------:R2:W-:Y:S01]  /*2e90*/  STL [R1+0x1bc], R8 ;  /* 0x0001bc0801007387 */ /* 0x0005e20000100800 */
[----:B0-----:R-:W-:-:S04]  /*2ea0*/  IMAD.HI.U32 R2, R21, R42, RZ ;  /* 0x0000002a15027227 */ /* 0x001fc800078e00ff */
[----:B------:R-:W-:Y:S02]  /*2eb0*/  IMAD.MOV R4, RZ, RZ, -R4 ;  /* 0x000000ffff047224 */ /* 0x000fe400078e0a04 */
[C---:B------:R-:W-:Y:S02]  /*2ec0*/  IMAD R0, R22.reuse, R5, R0 ;  /* 0x0000000516007224 */ /* 0x040fe400078e0200 */
[----:B------:R-:W-:Y:S02]  /*2ed0*/  IMAD.MOV R2, RZ, RZ, -R2 ;  /* 0x000000ffff027224 */ /* 0x000fe400078e0a02 */
[C---:B------:R-:W-:Y:S01]  /*2ee0*/  VIADD R9, R31.reuse, 0x5a ;  /* 0x0000005a1f097836 */ /* 0x040fe20000000000 */
[----:B------:R0:W-:Y:S01]  /*2ef0*/  STL [R1+0x1b4], R0 ;  /* 0x0001b40001007387 */ /* 0x0001e20000100800 */
[C---:B--2---:R-:W-:Y:S02]  /*2f00*/  VIADD R8, R31.reuse, 0x5b ;  /* 0x0000005b1f087836 */ /* 0x044fe40000000000 */
[C---:B------:R-:W-:Y:S01]  /*2f10*/  IMAD R60, R22.reuse, R4, R60 ;  /* 0x00000004163c7224 */ /* 0x040fe200078e023c */
[----:B------:R-:W-:Y:S01]  /*2f20*/  STL [R1+0x1ca4], R9 ;  /* 0x001ca40901007387 */ /* 0x000fe20000100800 */
[C---:B------:R-:W-:Y:S01]  /*2f30*/  VIADD R5, R31.reuse, 0x5c ;  /* 0x0000005c1f057836 */ /* 0x040fe20000000000 */
[----:B------:R-:W-:Y:S01]  /*2f40*/  IABS R76, R9 ;  /* 0x00000009004c7213 */ /* 0x000fe20000000000 */
[C---:B------:R-:W-:Y:S01]  /*2f50*/  VIADD R4, R31.reuse, 0x5d ;  /* 0x0000005d1f047836 */ /* 0x040fe20000000000 */
[----:B------:R2:W-:Y:S01]  /*2f60*/  STL [R1+0x1ca8], R8 ;  /* 0x001ca80801007387 */ /* 0x0005e20000100800 */
[----:B------:R-:W-:Y:S01]  /*2f70*/  IMAD R42, R22, R2, R42 ;  /* 0x00000002162a7224 */ /* 0x000fe200078e022a */
[----:B------:R-:W-:Y:S01]  /*2f80*/  IABS R2, R8 ;  /* 0x0000000800027213 */ /* 0x000fe20000000000 */
[----:B0-----:R-:W-:Y:S01]  /*2f90*/  VIADD R0, R31, 0x5e ;  /* 0x0000005e1f007836 */ /* 0x001fe20000000000 */
[----:B------:R-:W-:Y:S01]  /*2fa0*/  STL [R1+0x1cac], R5 ;  /* 0x001cac0501007387 */ /* 0x000fe20000100800 */
[----:B------:R-:W-:-:S03]  /*2fb0*/  IMAD.HI.U32 R11, R21, R76, RZ ;  /* 0x0000004c150b7227 */ /* 0x000fc600078e00ff */
[----:B------:R0:W-:Y:S01]  /*2fc0*/  STL [R1+0x1cb0], R4 ;  /* 0x001cb00401007387 */ /* 0x0001e20000100800 */
[C---:B------:R-:W-:Y:S01]  /*2fd0*/  IMAD.HI.U32 R10, R21.reuse, R2, RZ ;  /* 0x00000002150a7227 */ /* 0x040fe200078e00ff */
[----:B--2---:R-:W-:Y:S02]  /*2fe0*/  IABS R8, R5 ;  /* 0x0000000500087213 */ /* 0x004fe40000000000 */
[----:B------:R2:W-:Y:S01]  /*2ff0*/  STL [R1+0x1cb4], R0 ;  /* 0x001cb40001007387 */ /* 0x0005e20000100800 */
[----:B------:R-:W-:Y:S02]  /*3000*/  IMAD.MOV R10, RZ, RZ, -R10 ;  /* 0x000000ffff0a7224 */ /* 0x000fe400078e0a0a */
[----:B------:R-:W-:Y:S01]  /*3010*/  IMAD.HI.U32 R9, R21, R8, RZ ;  /* 0x0000000815097227 */ /* 0x000fe200078e00ff */
[----:B0-----:R-:W-:-:S03]  /*3020*/  IABS R4, R4 ;  /* 0x0000000400047213 */ /* 0x001fc60000000000 */
[----:B------:R-:W-:Y:S02]  /*3030*/  IMAD R10, R22, R10, R2 ;  /* 0x0000000a160a7224 */ /* 0x000fe400078e0202 */
[----:B------:R-:W-:Y:S01]  /*3040*/  IMAD.MOV R11, RZ, RZ, -R11 ;  /* 0x000000ffff0b7224 */ /* 0x000fe200078e0a0b */
[----:B--2---:R-:W-:Y:S01]  /*3050*/  IABS R0, R0 ;  /* 0x0000000000007213 */ /* 0x004fe20000000000 */
[C---:B------:R-:W-:Y:S01]  /*3060*/  IMAD.HI.U32 R5, R21.reuse, R4, RZ ;  /* 0x0000000415057227 */ /* 0x040fe200078e00ff */
[----:B------:R-:W-:Y:S03]  /*3070*/  STL [R1+0x14], R10 ;  /* 0x0000140a01007387 */ /* 0x000fe60000100800 */
[----:B------:R-:W-:Y:S01]  /*3080*/  IMAD.MOV R5, RZ, RZ, -R5 ;  /* 0x000000ffff057224 */ /* 0x000fe200078e0a05 */
[----:B------:R-:W-:Y:S01]  /*3090*/  STL [R1+0x1cb8], R12 ;  /* 0x001cb80c01007387 */ /* 0x000fe20000100800 */
[----:B------:R-:W-:-:S04]  /*30a0*/  IMAD.HI.U32 R2, R21, R0, RZ ;  /* 0x0000000015027227 */ /* 0x000fc800078e00ff */
[C---:B------:R-:W-:Y:S01]  /*30b0*/  IMAD R5, R22.reuse, R5, R4 ;  /* 0x0000000516057224 */ /* 0x040fe200078e0204 */
[----:B------:R-:W-:Y:S01]  /*30c0*/  IABS R4, R12 ;  /* 0x0000000c00047213 */ /* 0x000fe20000000000 */
[----:B------:R-:W-:Y:S02]  /*30d0*/  IMAD.MOV R2, RZ, RZ, -R2 ;  /* 0x000000ffff027224 */ /* 0x000fe400078e0a02 */
[----:B------:R-:W-:Y:S02]  /*30e0*/  IMAD.MOV R9, RZ, RZ, -R9 ;  /* 0x000000ffff097224 */ /* 0x000fe400078e0a09 */
[C---:B------:R-:W-:Y:S02]  /*30f0*/  IMAD R2, R22.reuse, R2, R0 ;  /* 0x0000000216027224 */ /* 0x040fe400078e0200 */
[----:B------:R-:W-:Y:S02]  /*3100*/  IMAD.MOV.U32 R0, RZ, RZ, R4 ;  /* 0x000000ffff007224 */ /* 0x000fe400078e0004 */
[----:B------:R-:W-:-:S02]  /*3110*/  IMAD R76, R22, R11, R76 ;  /* 0x0000000b164c7224 */ /* 0x000fc400078e024c */
[----:B------:R-:W-:Y:S02]  /*3120*/  IMAD R8, R22, R9, R8 ;  /* 0x0000000916087224 */ /* 0x000fe400078e0208 */
[----:B------:R-:W-:Y:S02]  /*3130*/  VIADD R11, R31, 0x60 ;  /* 0x000000601f0b7836 */ /* 0x000fe40000000000 */
[----:B------:R-:W-:Y:S01]  /*3140*/  IMAD.HI.U32 R4, R21, R0, RZ ;  /* 0x0000000015047227 */ /* 0x000fe200078e00ff */
[----:B------:R0:W-:Y:S02]  /*3150*/  STL [R1+0x68], R8 ;  /* 0x0000680801007387 */ /* 0x0001e40000100800 */
[----:B------:R-:W-:Y:S01]  /*3160*/  IABS R41, R11 ;  /* 0x0000000b00297213 */ /* 0x000fe20000000000 */
[----:B------:R-:W-:Y:S01]  /*3170*/  IMAD.MOV R4, RZ, RZ, -R4 ;  /* 0x000000ffff047224 */ /* 0x000fe200078e0a04 */
[----:B------:R-:W-:Y:S01]  /*3180*/  STL [R1+0x1cc8], R11 ;  /* 0x001cc80b01007387 */ /* 0x000fe20000100800 */
[----:B------:R-:W-:-:S02]  /*3190*/  VIADD R9, R31, 0x62 ;  /* 0x000000621f097836 */ /* 0x000fc40000000000 */
[----:B------:R-:W-:Y:S01]  /*31a0*/  IMAD R0, R22, R4, R0 ;  /* 0x0000000416007224 */ /* 0x000fe200078e0200 */
[----:B------:R2:W-:Y:S01]  /*31b0*/  STL [R1+0x194], R5 ;  /* 0x0001940501007387 */ /* 0x0005e20000100800 */
[C---:B0-----:R-:W-:Y:S01]  /*31c0*/  VIADD R8, R31.reuse, 0x63 ;  /* 0x000000631f087836 */ /* 0x041fe20000000000 */
[----:B------:R-:W-:Y:S02]  /*31d0*/  IABS R79, R9 ;  /* 0x00000009004f7213 */ /* 0x000fe40000000000 */
[----:B------:R0:W-:Y:S01]  /*31e0*/  STL [R1+0x190], R2 ;  /* 0x0001900201007387 */ /* 0x0001e20000100800 */
[----:B--2---:R-:W-:Y:S01]  /*31f0*/  VIADD R5, R31, 0x61 ;  /* 0x000000611f057836 */ /* 0x004fe20000000000 */
[----:B0-----:R-:W-:-:S04]  /*3200*/  IABS R2, R8 ;  /* 0x0000000800027213 */ /* 0x001fc80000000000 */
[----:B------:R0:W-:Y:S01]  /*3210*/  STL [R1+0x1cc0], R5 ;  /* 0x001cc00501007387 */ /* 0x0001e20000100800 */
[----:B------:R-:W-:-:S03]  /*3220*/  IABS R59, R5 ;  /* 0x00000005003b7213 */ /* 0x000fc60000000000 */
[----:B------:R2:W-:Y:S01]  /*3230*/  STL [R1+0x1cd0], R9 ;  /* 0x001cd00901007387 */ /* 0x0005e20000100800 */
[----:B------:R-:W-:-:S03]  /*3240*/  IMAD.HI.U32 R4, R21, R2, RZ ;  /* 0x0000000215047227 */ /* 0x000fc600078e00ff */
[----:B------:R-:W-:Y:S01]  /*3250*/  STL [R1+0x1cd4], R8 ;  /* 0x001cd40801007387 */ /* 0x000fe20000100800 */
[----:B------:R-:W-:Y:S02]  /*3260*/  IMAD.MOV R4, RZ, RZ, -R4 ;  /* 0x000000ffff047224 */ /* 0x000fe400078e0a04 */
[----:B0-----:R-:W-:Y:S01]  /*3270*/  IMAD.HI.U32 R5, R21, R41, RZ ;  /* 0x0000002915057227 */ /* 0x001fe200078e00ff */
[----:B------:R0:W-:Y:S03]  /*3280*/  STL [R1+0x180], R0 ;  /* 0x0001800001007387 */ /* 0x0001e60000100800 */
[----:B------:R-:W-:Y:S02]  /*3290*/  IMAD.MOV R5, RZ, RZ, -R5 ;  /* 0x000000ffff057224 */ /* 0x000fe400078e0a05 */
[----:B--2---:R-:W-:Y:S02]  /*32a0*/  VIADD R9, R31, 0x64 ;  /* 0x000000641f097836 */ /* 0x004fe40000000000 */
[----:B------:R-:W-:-:S02]  /*32b0*/  IMAD R41, R22, R5, R41 ;  /* 0x0000000516297224 */ /* 0x000fc400078e0229 */
[----:B------:R-:W-:Y:S01]  /*32c0*/  IMAD.HI.U32 R5, R21, R79, RZ ;  /* 0x0000004f15057227 */ /* 0x000fe200078e00ff */
[----:B0-----:R-:W-:Y:S01]  /*32d0*/  LOP3.LUT R0, R14, 0x7f, RZ, 0xc0, !PT ;  /* 0x0000007f0e007812 */ /* 0x001fe200078ec0ff */
[----:B------:R-:W-:Y:S01]  /*32e0*/  STL [R1+0x1cd8], R9 ;  /* 0x001cd80901007387 */ /* 0x000fe20000100800 */
[----:B------:R-:W-:Y:S01]  /*32f0*/  IABS R11, R9 ;  /* 0x00000009000b7213 */ /* 0x000fe20000000000 */
[----:B------:R-:W-:Y:S02]  /*3300*/  IMAD.MOV R5, RZ, RZ, -R5 ;  /* 0x000000ffff057224 */ /* 0x000fe400078e0a05 */
[----:B------:R-:W-:Y:S02]  /*3310*/  IMAD R19, R6, 0x200, R0 ;  /* 0x0000020006137824 */ /* 0x000fe400078e0200 */
[----:B------:R-:W-:Y:S02]  /*3320*/  IMAD R2, R22, R4, R2 ;  /* 0x0000000416027224 */ /* 0x000fe400078e0202 */
[C---:B------:R-:W-:Y:S01]  /*3330*/  VIADD R18, R19.reuse, 0x80 ;  /* 0x0000008013127836 */ /* 0x040fe20000000000 */
[----:B------:R-:W-:Y:S01]  /*3340*/  IABS R6, R19 ;  /* 0x0000001300067213 */ /* 0x000fe20000000000 */
[----:B------:R-:W-:Y:S01]  /*3350*/  VIADD R17, R19, 0x100 ;  /* 0x0000010013117836 */ /* 0x000fe20000000000 */
[----:B------:R-:W-:Y:S01]  /*3360*/  STL [R1+0x700], R19 ;  /* 0x0007001301007387 */ /* 0x000fe20000100800 */
[----:B------:R-:W-:-:S03]  /*3370*/  IMAD.HI.U32 R8, R21, R59, RZ ;  /* 0x0000003b15087227 */ /* 0x000fc600078e00ff */
[----:B------:R0:W-:Y:S01]  /*3380*/  STL [R1+0x10], R2 ;  /* 0x0000100201007387 */ /* 0x0001e20000100800 */
[----:B------:R-:W-:Y:S01]  /*3390*/  VIADD R16, R19, 0x180 ;  /* 0x0000018013107836 */ /* 0x000fe20000000000 */
[----:B------:R-:W-:Y:S01]  /*33a0*/  IABS R4, R17 ;  /* 0x0000001100047213 */ /* 0x000fe20000000000 */
[----:B------:R-:W-:Y:S01]  /*33b0*/  IMAD.HI.U32 R10, R7, R6, RZ ;  /* 0x00000006070a7227 */ /* 0x000fe200078e00ff */
[----:B------:R-:W-:Y:S03]  /*33c0*/  STL [R1+0x70c], R18 ;  /* 0x00070c1201007387 */ /* 0x000fe60000100800 */
[C---:B------:R-:W-:Y:S01]  /*33d0*/  IMAD R79, R22.reuse, R5, R79 ;  /* 0x00000005164f7224 */ /* 0x040fe200078e024f */
[----:B------:R-:W-:Y:S01]  /*33e0*/  IABS R5, R18 ;  /* 0x0000001200057213 */ /* 0x000fe20000000000 */
[----:B------:R-:W-:Y:S01]  /*33f0*/  IMAD.MOV R8, RZ, RZ, -R8 ;  /* 0x000000ffff087224 */ /* 0x000fe200078e0a08 */
[----:B0-----:R-:W-:Y:S01]  /*3400*/  IABS R2, R16 ;  /* 0x0000001000027213 */ /* 0x001fe20000000000 */
[----:B------:R-:W-:Y:S01]  /*3410*/  IMAD.MOV R10, RZ, RZ, -R10 ;  /* 0x000000ffff0a7224 */ /* 0x000fe200078e0a0a */
[----:B------:R-:W-:Y:S01]  /*3420*/  STL [R1+0x708], R17 ;  /* 0x0007081101007387 */ /* 0x000fe20000100800 */
[----:B------:R-:W-:-:S02]  /*3430*/  IMAD R59, R22, R8, R59 ;  /* 0x00000008163b7224 */ /* 0x000fc400078e023b */
[----:B------:R-:W-:Y:S01]  /*3440*/  IMAD.HI.U32 R12, R21, R11, RZ ;  /* 0x0000000b150c7227 */ /* 0x000fe200078e00ff */
[----:B------:R-:W-:Y:S03]  /*3450*/  STL [R1+0x704], R16 ;  /* 0x0007041001007387 */ /* 0x000fe60000100800 */
[----:B------:R-:W-:-:S04]  /*3460*/  IMAD.HI.U32 R9, R7, R5, RZ ;  /* 0x0000000507097227 */ /* 0x000fc800078e00ff */
[----:B------:R-:W-:-:S04]  /*3470*/  IMAD.HI.U32 R8, R7, R4, RZ ;  /* 0x0000000407087227 */ /* 0x000fc800078e00ff */
[----:B------:R-:W-:-:S04]  /*3480*/  IMAD.HI.U32 R7, R7, R2, RZ ;  /* 0x0000000207077227 */ /* 0x000fc800078e00ff */
[C---:B------:R-:W-:Y:S02]  /*3490*/  IMAD R6, R3.reuse, R10, R6 ;  /* 0x0000000a03067224 */ /* 0x040fe400078e0206 */
[----:B------:R-:W-:Y:S02]  /*34a0*/  IMAD.MOV R12, RZ, RZ, -R12 ;  /* 0x000000ffff0c7224 */ /* 0x000fe400078e0a0c */
[----:B------:R-:W-:Y:S01]  /*34b0*/  IMAD.MOV R7, RZ, RZ, -R7 ;  /* 0x000000ffff077224 */ /* 0x000fe200078e0a07 */
[----:B------:R-:W-:Y:S01]  /*34c0*/  ISETP.GT.U32.AND P0, PT, R3, R6, PT ;  /* 0x000000060300720c */ /* 0x000fe20003f04070 */
[----:B------:R-:W-:Y:S02]  /*34d0*/  IMAD.MOV R9, RZ, RZ, -R9 ;  /* 0x000000ffff097224 */ /* 0x000fe400078e0a09 */
[----:B------:R-:W-:Y:S02]  /*34e0*/  IMAD R11, R22, R12, R11 ;  /* 0x0000000c160b7224 */ /* 0x000fe400078e020b */
[----:B------:R-:W-:-:S02]  /*34f0*/  IMAD.MOV R8, RZ, RZ, -R8 ;  /* 0x000000ffff087224 */ /* 0x000fc400078e0a08 */
[----:B------:R-:W-:Y:S01]  /*3500*/  IMAD R2, R3, R7, R2 ;  /* 0x0000000703027224 */ /* 0x000fe200078e0202 */
[----:B------:R0:W-:Y:S01]  /*3510*/  STL [R1+0x70], R11 ;  /* 0x0000700b01007387 */ /* 0x0001e20000100800 */
[----:B------:R-:W-:Y:S02]  /*3520*/  VIADD R14, R31, 0x65 ;  /* 0x000000651f0e7836 */ /* 0x000fe40000000000 */
[C---:B------:R-:W-:Y:S01]  /*3530*/  IMAD R5, R3.reuse, R9, R5 ;  /* 0x0000000903057224 */ /* 0x040fe200078e0205 */
[C---:B------:R-:W-:Y:S01]  /*3540*/  ISETP.GT.U32.AND P3, PT, R3.reuse, R2, PT ;  /* 0x000000020300720c */ /* 0x040fe20003f64070 */
[----:B------:R-:W-:Y:S01]  /*3550*/  IMAD R4, R3, R8, R4 ;  /* 0x0000000803047224 */ /* 0x000fe200078e0204 */
[----:B------:R2:W-:Y:S01]  /*3560*/  STL [R1+0x1cbc], R14 ;  /* 0x001cbc0e01007387 */ /* 0x0005e20000100800 */
[C---:B------:R-:W-:Y:S01]  /*3570*/  VIADD R9, R31.reuse, 0x67 ;  /* 0x000000671f097836 */ /* 0x040fe20000000000 */
[----:B------:R-:W-:Y:S01]  /*3580*/  IABS R7, R14 ;  /* 0x0000000e00077213 */ /* 0x000fe20000000000 */
[C---:B------:R-:W-:Y:S01]  /*3590*/  VIADD R10, R31.reuse, 0x69 ;  /* 0x000000691f0a7836 */ /* 0x040fe20000000000 */
[----:B------:R-:W-:Y:S01]  /*35a0*/  STL [R1+0x1cc4], R13 ;  /* 0x001cc40d01007387 */ /* 0x000fe20000100800 */
[----:B0-----:R-:W-:Y:S01]  /*35b0*/  VIADD R11, R31, 0x68 ;  /* 0x000000681f0b7836 */ /* 0x001fe20000000000 */
[C---:B------:R-:W-:Y:S01]  /*35c0*/  ISETP.GT.U32.AND P1, PT, R3.reuse, R5, PT ;  /* 0x000000050300720c */ /* 0x040fe20003f24070 */
[----:B------:R-:W-:Y:S01]  /*35d0*/  @!P0 IMAD.IADD R6, R6, 0x1, -R3 ;  /* 0x0000000106068824 */ /* 0x000fe200078e0a03 */
[----:B------:R0:W-:Y:S01]  /*35e0*/  STL [R1+0x1ccc], R9 ;  /* 0x001ccc0901007387 */ /* 0x0001e20000100800 */
[----:B------:R-:W-:-:S02]  /*35f0*/  ISETP.GT.U32.AND P2, PT, R3, R4, PT ;  /* 0x000000040300720c */ /* 0x000fc40003f44070 */
[----:B------:R-:W-:Y:S01]  /*3600*/  IABS R58, R10 ;  /* 0x0000000a003a7213 */ /* 0x000fe20000000000 */
[----:B------:R5:W-:Y:S01]  /*3610*/  STL [R1+0x1cdc], R11 ;  /* 0x001cdc0b01007387 */ /* 0x000be20000100800 */
[----:B------:R-:W-:Y:S01]  /*3620*/  IABS R8, R13 ;  /* 0x0000000d00087213 */ /* 0x000fe20000000000 */
[----:B------:R-:W-:Y:S01]  /*3630*/  @!P3 IMAD.IADD R2, R2, 0x1, -R3 ;  /* 0x000000010202b824 */ /* 0x000fe200078e0a03 */
[----:B------:R-:W-:Y:S01]  /*3640*/  IABS R39, R11 ;  /* 0x0000000b00277213 */ /* 0x000fe20000000000 */
[----:B------:R1:W-:Y:S01]  /*3650*/  STL [R1+0x1ce0], R10 ;  /* 0x001ce00a01007387 */ /* 0x0003e20000100800 */
[----:B------:R-:W-:Y:S01]  /*3660*/  ISETP.GT.U32.AND P0, PT, R3, R6, PT ;  /* 0x000000060300720c */ /* 0x000fe20003f04070 */
[----:B--2---:R-:W-:Y:S01]  /*3670*/  IMAD.HI.U32 R14, R21, R58, RZ ;  /* 0x0000003a150e7227 */ /* 0x004fe200078e00ff */
[----:B0-----:R-:W-:Y:S02]  /*3680*/  IABS R9, R9 ;  /* 0x0000000900097213 */ /* 0x001fe40000000000 */
[----:B------:R-:W-:Y:S01]  /*3690*/  ISETP.GE.AND P3, PT, R19, RZ, PT ;  /* 0x000000ff1300720c */ /* 0x000fe20003f66270 */
[----:B-----5:R-:W-:Y:S01]  /*36a0*/  IMAD.HI.U32 R11, R21, R8, RZ ;  /* 0x00000008150b7227 */ /* 0x020fe200078e00ff */
[----:B------:R-:W-:-:S03]  /*36b0*/  ISETP.GT.U32.AND P5, PT, R3, R2, PT ;  /* 0x000000020300720c */ /* 0x000fc60003fa4070 */
[----:B-1----:R-:W-:-:S04]  /*36c0*/  IMAD.HI.U32 R10, R21, R7, RZ ;  /* 0x00000007150a7227 */ /* 0x002fc800078e00ff */
[----:B------:R-:W-:Y:S02]  /*36d0*/  IMAD.MOV R10, RZ, RZ, -R10 ;  /* 0x000000ffff0a7224 */ /* 0x000fe400078e0a0a */
[----:B------:R-:W-:-:S04]  /*36e0*/  IMAD.HI.U32 R12, R21, R9, RZ ;  /* 0x00000009150c7227 */ /* 0x000fc800078e00ff */
[----:B------:R-:W-:Y:S02]  /*36f0*/  IMAD R7, R22, R10, R7 ;  /* 0x0000000a16077224 */ /* 0x000fe400078e0207 */
[----:B------:R-:W-:Y:S02]  /*3700*/  IMAD.MOV R11, RZ, RZ, -R11 ;  /* 0x000000ffff0b7224 */ /* 0x000fe400078e0a0b */
[----:B------:R-:W-:Y:S01]  /*3710*/  IMAD.MOV R12, RZ, RZ, -R12 ;  /* 0x000000ffff0c7224 */ /* 0x000fe200078e0a0c */
[----:B------:R0:W-:Y:S01]  /*3720*/  STL [R1+0x118], R7 ;  /* 0x0001180701007387 */ /* 0x0001e20000100800 */
[--C-:B------:R-:W-:Y:S02]  /*3730*/  @!P1 IMAD.IADD R5, R5, 0x1, -R3.reuse ;  /* 0x0000000105059824 */ /* 0x100fe400078e0a03 */
[--C-:B------:R-:W-:Y:S01]  /*3740*/  @!P2 IMAD.IADD R4, R4, 0x1, -R3.reuse ;  /* 0x000000010404a824 */ /* 0x100fe200078e0a03 */
[----:B------:R-:W-:Y:S01]  /*3750*/  ISETP.GE.AND P2, PT, R18, RZ, PT ;  /* 0x000000ff1200720c */ /* 0x000fe20003f46270 */
[----:B------:R-:W-:Y:S01]  /*3760*/  IMAD R8, R22, R11, R8 ;  /* 0x0000000b16087224 */ /* 0x000fe200078e0208 */
[C---:B------:R-:W-:Y:S01]  /*3770*/  ISETP.GT.U32.AND P1, PT, R3.reuse, R5, PT ;  /* 0x000000050300720c */ /* 0x040fe20003f24070 */
[----:B------:R-:W-:Y:S01]  /*3780*/  @!P0 IMAD.IADD R6, R6, 0x1, -R3 ;  /* 0x0000000106068824 */ /* 0x000fe200078e0a03 */
[----:B------:R-:W-:Y:S01]  /*3790*/  ISETP.GT.U32.AND P4, PT, R3, R4, PT ;  /* 0x000000040300720c */ /* 0x000fe20003f84070 */
[----:B------:R-:W1:Y:S01]  /*37a0*/  LDC.64 R18, c[0x0][0x3a8] ;  /* 0x0000ea00ff127b82 */ /* 0x000e620000000a00 */
[----:B0-----:R-:W-:Y:S01]  /*37b0*/  IMAD R7, R22, R12, R9 ;  /* 0x0000000c16077224 */ /* 0x001fe200078e0209 */
[----:B------:R-:W-:Y:S01]  /*37c0*/  PRMT R11, RZ, 0x7610, R11 ;  /* 0x00007610ff0b7816 */ /* 0x000fe2000000000b */
[----:B------:R-:W-:Y:S01]  /*37d0*/  STL [R1+0x108], R8 ;  /* 0x0001080801007387 */ /* 0x000fe20000100800 */
[----:B------:R-:W-:Y:S01]  /*37e0*/  ISETP.GE.AND P0, PT, R17, RZ, PT ;  /* 0x000000ff1100720c */ /* 0x000fe20003f06270 */
[----:B------:R-:W-:Y:S01]  /*37f0*/  @!P3 IMAD.MOV R6, RZ, RZ, -R6 ;  /* 0x000000ffff06b224 */ /* 0x000fe200078e0a06 */
[----:B------:R-:W-:Y:S01]  /*3800*/  ISETP.GE.AND P3, PT, R16, RZ, PT ;  /* 0x000000ff1000720c */ /* 0x000fe20003f66270 */
[----:B------:R0:W-:Y:S01]  /*3810*/  STL [R1+0x104], R7 ;  /* 0x0001040701007387 */ /* 0x0001e20000100800 */
[----:B------:R-:W-:-:S02]  /*3820*/  @!P5 IMAD.IADD R2, R2, 0x1, -R3 ;  /* 0x000000010202d824 */ /* 0x000fc400078e0a03 */
[--C-:B------:R-:W-:Y:S01]  /*3830*/  @!P1 IMAD.IADD R5, R5, 0x1, -R3.reuse ;  /* 0x0000000105059824 */ /* 0x100fe200078e0a03 */
[----:B------:R2:W-:Y:S01]  /*3840*/  STL.S16 [R1+0x3e4], R11 ;  /* 0x0003e40b01007387 */ /* 0x0005e20000100600 */
[----:B------:R-:W-:Y:S02]  /*3850*/  @!P4 IMAD.IADD R4, R4, 0x1, -R3 ;  /* 0x000000010404c824 */ /* 0x000fe400078e0a03 */
[C---:B------:R-:W-:Y:S02]  /*3860*/  VIADD R9, R15.reuse, 0xffffffff ;  /* 0xffffffff0f097836 */ /* 0x040fe40000000000 */
[----:B------:R-:W-:Y:S02]  /*3870*/  VIADD R3, R15, 0xfffffffe ;  /* 0xfffffffe0f037836 */ /* 0x000fe40000000000 */
[----:B------:R-:W-:Y:S01]  /*3880*/  IMAD.HI.U32 R13, R21, R39, RZ ;  /* 0x00000027150d7227 */ /* 0x000fe200078e00ff */
[----:B------:R-:W-:Y:S02]  /*3890*/  ISETP.GE.U32.AND P6, PT, R9, 0x7fffff80, PT ;  /* 0x7fffff800900780c */ /* 0x000fe40003fc6070 */
[----:B------:R-:W-:Y:S01]  /*38a0*/  ISETP.GE.U32.AND P5, PT, R3, 0x7fffff7f, PT ;  /* 0x7fffff7f0300780c */ /* 0x000fe20003fa6070 */
[----:B0-----:R-:W-:Y:S01]  /*38b0*/  VIADD R7, R15, 0xfffffffc ;  /* 0xfffffffc0f077836 */ /* 0x001fe20000000000 */
[----:B------:R-:W-:Y:S01]  /*38c0*/  LOP3.LUT R9, RZ, R24, RZ, 0x33, !PT ;  /* 0x00000018ff097212 */ /* 0x000fe200078e33ff */
[----:B------:R-:W-:-:S02]  /*38d0*/  @!P2 IMAD.MOV R5, RZ, RZ, -R5 ;  /* 0x000000ffff05a224 */ /* 0x000fc400078e0a05 */
[----:B------:R-:W-:Y:S01]  /*38e0*/  @!P0 IMAD.MOV R4, RZ, RZ, -R4 ;  /* 0x000000ffff048224 */ /* 0x000fe200078e0a04 */
[----:B------:R-:W-:Y:S01]  /*38f0*/  ISETP.NE.AND P0, PT, R24, RZ, PT ;  /* 0x000000ff1800720c */ /* 0x000fe20003f05270 */
[----:B------:R-:W-:Y:S01]  /*3900*/  VIADD R8, R15, 0xfffffffd ;  /* 0xfffffffd0f087836 */ /* 0x000fe20000000000 */
[----:B------:R-:W-:Y:S01]  /*3910*/  ISETP.GE.U32.AND P1, PT, R7, 0x7fffff7d, PT ;  /* 0x7fffff7d0700780c */ /* 0x000fe20003f26070 */
[----:B------:R-:W-:Y:S01]  /*3920*/  VIADD R3, R15, 0xffffff85 ;  /* 0xffffff850f037836 */ /* 0x000fe20000000000 */
[C---:B------:R-:W-:Y:S01]  /*3930*/  SEL R6, R9.reuse, R6, !P0 ;  /* 0x0000000609067207 */ /* 0x040fe20004000000 */
[----:B------:R-:W-:Y:S01]  /*3940*/  @!P3 IMAD.MOV R2, RZ, RZ, -R2 ;  /* 0x000000ffff02b224 */ /* 0x000fe200078e0a02 */
[C---:B------:R-:W-:Y:S01]  /*3950*/  SEL R5, R9.reuse, R5, !P0 ;  /* 0x0000000509057207 */ /* 0x040fe20004000000 */
[----:B------:R-:W-:Y:S01]  /*3960*/  IMAD.MOV R13, RZ, RZ, -R13 ;  /* 0x000000ffff0d7224 */ /* 0x000fe200078e0a0d */
[----:B------:R-:W-:Y:S01]  /*3970*/  SEL R7, R9, R4, !P0 ;  /* 0x0000000409077207 */ /* 0x000fe20004000000 */
[----:B------:R-:W-:Y:S01]  /*3980*/  IMAD.MOV R14, RZ, RZ, -R14 ;  /* 0x000000ffff0e7224 */ /* 0x000fe200078e0a0e */
[----:B------:R-:W-:Y:S01]  /*3990*/  ISETP.GE.U32.AND P4, PT, R8, 0x7fffff7e, PT ;  /* 0x7fffff7e0800780c */ /* 0x000fe20003f86070 */
[C---:B------:R-:W-:Y:S01]  /*39a0*/  IMAD R39, R22.reuse, R13, R39 ;  /* 0x0000000d16277224 */ /* 0x040fe200078e0227 */
[----:B------:R-:W-:Y:S01]  /*39b0*/  ISETP.GE.U32.AND P2, PT, R3, 0x7fffff06, PT ;  /* 0x7fffff060300780c */ /* 0x000fe20003f46070 */
[----:B------:R-:W-:Y:S01]  /*39c0*/  IMAD R58, R22, R14, R58 ;  /* 0x0000000e163a7224 */ /* 0x000fe200078e023a */
[----:B------:R-:W-:-:S02]  /*39d0*/  ISETP.NE.U32.AND P3, PT, R0, RZ, PT ;  /* 0x000000ff0000720c */ /* 0x000fc40003f65070 */
[----:B------:R-:W-:Y:S01]  /*39e0*/  SEL R9, R9, R2, !P0 ;  /* 0x0000000209097207 */ /* 0x000fe20004000000 */
[----:B--234-:R-:W-:Y:S10]  /*39f0*/  BRA.U UP0, `(.L_x_5) ;  /* 0x0000000100187547 */ /* 0x01cff4000b800000 */
[----:B------:R-:W-:Y:S01]  /*3a00*/  ELECT P0, URZ, PT ;  /* 0x0000000000ff782f */ /* 0x000fe20003800000 */
[----:B------:R-:W-:Y:S01]  /*3a10*/  IMAD.MOV.U32 R2, RZ, RZ, 0x1 ;  /* 0x00000001ff027424 */ /* 0x000fe200078e00ff */
[----:B------:R-:W-:Y:S01]  /*3a20*/  UMOV UR9, 0x40 ;  /* 0x0000004000097882 */ /* 0x000fe20000000000 */
[----:B------:R-:W-:Y:S01]  /*3a30*/  UVIRTCOUNT.DEALLOC.SMPOOL 0x80 ;  /* 0x000000800000784c */ /* 0x000fe20000000000 */
[----:B------:R-:W-:-:S09]  /*3a40*/  ULEA UR9, UR8, UR9, 0x18 ;  /* 0x0000000908097291 */ /* 0x000fd2000f8ec0ff */
[----:B------:R0:W-:Y:S03]  /*3a50*/  @P0 STS.U8 [UR9], R2 ;  /* 0x00000002ff000988 */ /* 0x0001e60008000009 */
.L_x_5:
[----:B------:R-:W-:Y:S01]  /*3a60*/  STTM.x64 tmem[UR7], RZ ;  /* 0x000000ff000079ed */ /* 0x000fe20008340007 */
[----:B------:R-:W-:Y:S01]  /*3a70*/  STTM.x64 tmem[UR7+0x40], RZ ;  /* 0x000040ff000079ed */ /* 0x000fe20008340007 */
[----:B------:R-:W-:Y:S01]  /*3a80*/  STTM.x64 tmem[UR7+0x80], RZ ;  /* 0x000080ff000079ed */ /* 0x000fe20008340007 */
[----:B------:R-:W-:Y:S01]  /*3a90*/  STTM.x64 tmem[UR7+0xc0], RZ ;  /* 0x0000c0ff000079ed */ /* 0x000fe20008340007 */
[----:B------:R-:W-:Y:S01]  /*3aa0*/  STTM.x64 tmem[UR7+0x100], RZ ;  /* 0x000100ff000079ed */ /* 0x000fe20008340007 */
[----:B------:R-:W-:Y:S01]  /*3ab0*/  STTM.x64 tmem[UR7+0x140], RZ ;  /* 0x000140ff000079ed */ /* 0x000fe20008340007 */
[----:B------:R-:W-:Y:S01]  /*3ac0*/  STTM.x64 tmem[UR7+0x180], RZ ;  /* 0x000180ff000079ed */ /* 0x000fe20008340007 */
[----:B------:R-:W-:Y:S01]  /*3ad0*/  STTM.x64 tmem[UR7+0x1c0], RZ ;  /* 0x0001c0ff000079ed */ /* 0x000fe20008340007 */
[----:B------:R-:W2:Y:S02]  /*3ae0*/  FENCE.VIEW.ASYNC.T ;  /* 0x00000000000073c6 */ /* 0x000ea40000000200 */
[----:B--2---:R-:W-:Y:S01]  /*3af0*/  VOTEU.ALL UP1, P3 ;  /* 0x0000000000ff7886 */ /* 0x004fe20001820000 */
[----:B------:R-:W-:Y:S01]  /*3b00*/  VOTEU.ALL UP2, P3 ;  /* 0x0000000000ff7886 */ /* 0x000fe20001840000 */
[----:B------:R-:W-:Y:S01]  /*3b10*/  IMAD R6, R6, UR12, RZ ;  /* 0x0000000c06067c24 */ /* 0x000fe2000f8e02ff */
[----:B------:R-:W-:Y:S01]  /*3b20*/  STL [R1+0x2664], R81 ;  /* 0x0026645101007387 */ /* 0x000fe20000100800 */
[----:B------:R-:W-:Y:S01]  /*3b30*/  IMAD R5, R5, UR12, RZ ;  /* 0x0000000c05057c24 */ /* 0x000fe2000f8e02ff */
[----:B------:R-:W-:-:S04]  /*3b40*/  @!UP1 UIADD3 UR8, UPT, UPT, -UR10, 0x100000, URZ ;  /* 0x001000000a089890 */ /* 0x000fc8000fffe1ff */
[----:B------:R-:W-:Y:S02]  /*3b50*/  @!UP1 USHF.L.U32 UR9, UR8, 0xb, URZ ;  /* 0x0000000b08099899 */ /* 0x000fe400080006ff */
[----:B------:R-:W-:Y:S01]  /*3b60*/  @!UP1 USHF.L.U32 UR8, UR8, 0x1, URZ ;  /* 0x0000000108089899 */ /* 0x000fe200080006ff */
[----:B------:R-:W-:Y:S01]  /*3b70*/  IMAD R7, R7, UR12, RZ ;  /* 0x0000000c07077c24 */ /* 0x000fe2000f8e02ff */
[----:B------:R-:W-:Y:S01]  /*3b80*/  BAR.SYNC.DEFER_BLOCKING 0x0 ;  /* 0x0000000000007b1d */ /* 0x000fe20000010000 */
[----:B0-----:R-:W-:-:S04]  /*3b90*/  IADD3 R2, P0, PT, R6, UR16, RZ ;  /* 0x0000001006027c10 */ /* 0x001fc8000ff1e0ff */
[----:B------:R-:W-:Y:S02]  /*3ba0*/  LEA.HI.X.SX32 R3, R6, UR17, 0x1, P0 ;  /* 0x0000001106037c11 */ /* 0x000fe400080f0eff */
[----:B------:R-:W-:Y:S01]  /*3bb0*/  PRMT R8, RZ, 0x7610, R8 ;  /* 0x00007610ff087816 */ /* 0x000fe20000000008 */
[----:B------:R-:W-:Y:S01]  /*3bc0*/  STL [R1+0x2660], R80 ;  /* 0x0026605001007387 */ /* 0x000fe20000100800 */
[C---:B------:R-:W-:Y:S02]  /*3bd0*/  IADD3 R4, P0, PT, R5.reuse, UR16, RZ ;  /* 0x0000001005047c10 */ /* 0x040fe4000ff1e0ff */
[----:B------:R-:W-:Y:S01]  /*3be0*/  PRMT R10, RZ, 0x7610, R10 ;  /* 0x00007610ff0a7816 */ /* 0x000fe2000000000a */
[----:B------:R-:W-:Y:S01]  /*3bf0*/  STL [R1+0x2668], R80 ;  /* 0x0026685001007387 */ /* 0x000fe20000100800 */
[----:B------:R-:W-:Y:S01]  /*3c00*/  LEA.HI.X.SX32 R5, R5, UR17, 0x1, P0 ;  /* 0x0000001105057c11 */ /* 0x000fe200080f0eff */
[----:B------:R-:W-:Y:S01]  /*3c10*/  IMAD R9, R9, UR12, RZ ;  /* 0x0000000c09097c24 */ /* 0x000fe2000f8e02ff */
[----:B------:R-:W-:Y:S01]  /*3c20*/  IADD3 R6, P0, PT, R7, UR16, RZ ;  /* 0x0000001007067c10 */ /* 0x000fe2000ff1e0ff */
[----:B------:R-:W-:Y:S01]  /*3c30*/  STL [R1+0x2674], R80 ;  /* 0x0026745001007387 */ /* 0x000fe20000100800 */
[----:B------:R-:W-:Y:S01]  /*3c40*/  PRMT R20, RZ, 0x7610, R20 ;  /* 0x00007610ff147816 */ /* 0x000fe20000000014 */
[----:B-1----:R-:W-:Y:S01]  /*3c50*/  IMAD.SHL.U32 R13, R18, 0x2, RZ ;  /* 0x00000002120d7824 */ /* 0x002fe200078e00ff */
[----:B------:R-:W-:Y:S01]  /*3c60*/  PRMT R16, RZ, 0x7610, R16 ;  /* 0x00007610ff107816 */ /* 0x000fe20000000010 */
[----:B------:R-:W-:Y:S01]  /*3c70*/  STL [R1+0x2678], R80 ;  /* 0x0026785001007387 */ /* 0x000fe20000100800 */
[----:B------:R-:W-:Y:S01]  /*3c80*/  PRMT R17, RZ, 0x7610, R17 ;  /* 0x00007610ff117816 */ /* 0x000fe20000000011 */
[----:B------:R-:W0:Y:S02]  /*3c90*/  LDCU UR12, c[0x0][0x3b0] ;  /* 0x00007600ff0c77ac */ /* 0x000e240008000800 */
[----:B------:R-:W1:Y:S02]  /*3ca0*/  FENCE.VIEW.ASYNC.S ;  /* 0x00000000000073c6 */ /* 0x000e640000000000 */
[----:B-1----:R1:W2:Y:S02]  /*3cb0*/  @!UP2 SYNCS.EXCH.64 URZ, [UR6], UR8 ;  /* 0x0000000806ffa5b2 */ /* 0x0022a40008000100 */
[----:B--2---:R-:W-:Y:S01]  /*3cc0*/  BAR.SYNC.DEFER_BLOCKING 0x0 ;  /* 0x0000000000007b1d */ /* 0x004fe20000010000 */
[----:B------:R-:W-:-:S02]  /*3cd0*/  PRMT R15, RZ, 0x7610, R15 ;  /* 0x00007610ff0f7816 */ /* 0x000fc4000000000f */
[----:B------:R-:W-:Y:S02]  /*3ce0*/  PRMT R14, RZ, 0x7610, R14 ;  /* 0x00007610ff0e7816 */ /* 0x000fe4000000000e */
[----:B------:R-:W-:Y:S01]  /*3cf0*/  PRMT R0, RZ, 0x7610, R0 ;  /* 0x00007610ff007816 */ /* 0x000fe20000000000 */
[----:B------:R-:W2:Y:S01]  /*3d00*/  LDCU UR27, c[0x0][0x3b0] ;  /* 0x00007600ff1b77ac */ /* 0x000ea20008000800 */
[----:B------:R-:W-:Y:S01]  /*3d10*/  STL [R1+0x2680], R80 ;  /* 0x0026805001007387 */ /* 0x000fe20000100800 */
[----:B------:R-:W3:Y:S03]  /*3d20*/  LDCU UR48, c[0x0][0x3b0] ;  /* 0x00007600ff3077ac */ /* 0x000ee60008000800 */
[----:B------:R-:W-:Y:S01]  /*3d30*/  STL [R1+0x2684], R80 ;  /* 0x0026845001007387 */ /* 0x000fe20000100800 */
[----:B------:R-:W4:Y:S03]  /*3d40*/  LDCU UR13, c[0x0][0x3b0] ;  /* 0x00007600ff0d77ac */ /* 0x000f260008000800 */
[----:B------:R-:W-:Y:S01]  /*3d50*/  STL [R1+0x268c], R80 ;  /* 0x00268c5001007387 */ /* 0x000fe20000100800 */
[----:B------:R-:W0:Y:S03]  /*3d60*/  LDCU UR20, c[0x0][0x3b0] ;  /* 0x00007600ff1477ac */ /* 0x000e260008000800 */
[----:B------:R-:W-:Y:S01]  /*3d70*/  STL [R1+0x2690], R80 ;  /* 0x0026905001007387 */ /* 0x000fe20000100800 */
[----:B------:R-:W0:Y:S03]  /*3d80*/  LDCU UR21, c[0x0][0x3b0] ;  /* 0x00007600ff1577ac */ /* 0x000e260008000800 */
[----:B------:R-:W2:Y:S01]  /*3d90*/  @!P6 LDG.E.U8 R8, desc[UR14][R4.64] ;  /* 0x0000000e0408e981 */ /* 0x000ea2000c1e1100 */
[----:B------:R-:W0:Y:S03]  /*3da0*/  LDCU UR22, c[0x0][0x3b0] ;  /* 0x00007600ff1677ac */ /* 0x000e260008000800 */
[----:B------:R-:W-:Y:S01]  /*3db0*/  STL [R1+0x2698], R80 ;  /* 0x0026985001007387 */ /* 0x000fe20000100800 */
        /* <DEDUP_REMOVED lines=47> */
[----:B------:R-:W-:Y:S04]  /*40b0*/  STL [R1+0x1e10], R27 ;  /* 0x001e101b01007387 */ /* 0x000fe80000100800 */
        /* <DEDUP_REMOVED lines=19> */
[----:B------:R-:W-:Y:S04]  /*41f0*/  STL.64 [R1+0x2010], R32 ;  /* 0x0020102001007387 */ /* 0x000fe80000100a00 */
[----:B------:R-:W-:Y:S04]  /*4200*/  STL [R1+0x23a8], R32 ;  /* 0x0023a82001007387 */ /* 0x000fe80000100800 */
[----:B------:R-:W-:Y:S04]  /*4210*/  STL [R1+0x1ddc], R37 ;  /* 0x001ddc2501007387 */ /* 0x000fe80000100800 */
[----:B------:R-:W-:Y:S04]  /*4220*/  STL [R1+0x1dd8], R36 ;  /* 0x001dd82401007387 */ /* 0x000fe80000100800 */
[----:B------:R-:W-:Y:S04]  /*4230*/  STL.64 [R1+0x2018], R36 ;  /* 0x0020182401007387 */ /* 0x000fe80000100a00 */
[----:B------:R-:W-:Y:S04]  /*4240*/  STL [R1+0x23b0], R36 ;  /* 0x0023b02401007387 */ /* 0x000fe80000100800 */
[----:B------:R-:W-:Y:S04]  /*4250*/  STL [R1+0x23ac], R37 ;  /* 0x0023ac2501007387 */ /* 0x000fe80000100800 */
[----:B------:R-:W-:Y:S04]  /*4260*/  STL [R1+0x1dd4], R35 ;  /* 0x001dd42301007387 */ /* 0x000fe80000100800 */
[----:B------:R0:W-:Y:S04]  /*4270*/  STL.64 [R1+0x2020], R34 ;  /* 0x0020202201007387 */ /* 0x0001e80000100a00 */
[----:B------:R-:W-:Y:S04]  /*4280*/  STL [R1+0x23c8], R34 ;  /* 0x0023c82201007387 */ /* 0x000fe80000100800 */
[----:B------:R-:W-:Y:S04]  /*4290*/  STL [R1+0x1dd0], R42 ;  /* 0x001dd02a01007387 */ /* 0x000fe80000100800 */
[----:B------:R-:W-:Y:S01]  /*42a0*/  STL [R1+0x2030], R42 ;  /* 0x0020302a01007387 */ /* 0x000fe20000100800 */
[----:B------:R-:W-:Y:S01]  /*42b0*/  LEA.HI.X.SX32 R7, R7, UR17, 0x1, P0 ;  /* 0x0000001107077c11 */ /* 0x000fe200080f0eff */
[----:B0-----:R-:W0:Y:S02]  /*42c0*/  LDC R35, c[0x0][0x3a0] ;  /* 0x0000e800ff237b82 */ /* 0x001e240000000800 */
        /* <DEDUP_REMOVED lines=116> */
[----:B------:R-:W3:Y:S04]  /*4a10*/  @!P6 LDG.E.U8 R10, desc[UR14][R6.64] ;  /* 0x0000000e060ae981 */ /* 0x000ee8000c1e1100 */
[----:B------:R-:W-:Y:S04]  /*4a20*/  STL [R1+0x1d44], R88 ;  /* 0x001d445801007387 */ /* 0x000fe80000100800 */
[----:B------:R-:W4:Y:S04]  /*4a30*/  @!P6 LDG.E.U8 R11, desc[UR14][R2.64] ;  /* 0x0000000e020be981 */ /* 0x000f28000c1e1100 */
[----:B------:R-:W-:Y:S04]  /*4a40*/  STL [R1+0x1d40], R90 ;  /* 0x001d405a01007387 */ /* 0x000fe80000100800 */
[----:B------:R-:W-:Y:S04]  /*4a50*/  STL [R1+0x1d3c], R91 ;  /* 0x001d3c5b01007387 */ /* 0x000fe80000100800 */
[----:B------:R-:W-:Y:S04]  /*4a60*/  STL [R1+0x1d38], R92 ;  /* 0x001d385c01007387 */ /* 0x000fe80000100800 */
[----:B------:R-:W-:Y:S04]  /*4a70*/  STL [R1+0x1d34], R93 ;  /* 0x001d345d01007387 */ /* 0x000fe80000100800 */
[----:B--2---:R2:W-:Y:S02]  /*4a80*/  STL [R1+0x3e0], R8 ;  /* 0x0003e00801007387 */ /* 0x0045e40000100800 */
[----:B--2---:R-:W-:-:S02]  /*4a90*/  IADD3 R8, P0, PT, R9, UR16, RZ ;  /* 0x0000001009087c10 */ /* 0x004fc4000ff1e0ff */
[----:B------:R-:W-:Y:S02]  /*4aa0*/  SHF.R.S32.HI R12, RZ, 0x1f, R13 ;  /* 0x0000001fff0c7819 */ /* 0x000fe4000001140d */
[----:B------:R-:W-:Y:S02]  /*4ab0*/  PRMT R22, RZ, 0x7610, R22 ;  /* 0x00007610ff167816 */ /* 0x000fe40000000016 */
[----:B------:R-:W-:Y:S01]  /*4ac0*/  PRMT R19, RZ, 0x7610, R19 ;  /* 0x00007610ff137816 */ /* 0x000fe20000000013 */
[----:B------:R-:W-:Y:S01]  /*4ad0*/  IMAD R33, R18, 0xb, RZ ;  /* 0x0000000b12217824 */ /* 0x000fe200078e02ff */
[----:B------:R-:W-:Y:S01]  /*4ae0*/  LEA.HI.X.SX32 R9, R9, UR17, 0x1, P0 ;  /* 0x0000001109097c11 */ /* 0x000fe200080f0eff */
[----:B------:R-:W2:Y:S04]  /*4af0*/  LDCU UR16, c[0x0][0x3b0] ;  /* 0x00007600ff1077ac */ /* 0x000ea80008000800 */
[----:B------:R-:W2:Y:S04]  /*4b00*/  @!P6 LDG.E.U8 R20, desc[UR14][R8.64] ;  /* 0x0000000e0814e981 */ /* 0x000ea8000c1e1100 */
[----:B---3--:R0:W-:Y:S01]  /*4b10*/  STL [R1+0x3dc], R10 ;  /* 0x0003dc0a01007387 */ /* 0x0081e20000100800 */
[----:B------:R-:W-:Y:S01]  /*4b20*/  SHF.R.S32.HI R28, RZ, 0x1f, R33 ;  /* 0x0000001fff1c7819 */ /* 0x000fe20000011421 */
[----:B------:R-:W3:Y:S02]  /*4b30*/  LDCU UR17, c[0x0][0x3b0] ;  /* 0x00007600ff1177ac */ /* 0x000ee40008000800 */
[----:B----4-:R4:W-:Y:S01]  /*4b40*/  @!P6 STL [R1+0x3e4], R11 ;  /* 0x0003e40b0100e387 */ /* 0x0109e20000100800 */
[----:B0-----:R-:W-:Y:S01]  /*4b50*/  VIADD R10, R35, 0xffffff86 ;  /* 0xffffff86230a7836 */ /* 0x001fe20000000000 */
[----:B------:R-:W-:-:S02]  /*4b60*/  IADD3 R23, P6, PT, R13, R4, RZ ;  /* 0x000000040d177210 */ /* 0x000fc40007fde0ff */
[----:B----4-:R-:W-:-:S05]  /*4b70*/  IADD3 R11, P0, PT, R13, R2, RZ ;  /* 0x000000020d0b7210 */ /* 0x010fca0007f1e0ff */
[----:B------:R-:W-:Y:S01]  /*4b80*/  IMAD.X R21, R12, 0x1, R3, P0 ;  /* 0x000000010c157824 */ /* 0x000fe200000e0603 */
[----:B------:R-:W-:Y:S01]  /*4b90*/  ISETP.GE.U32.AND P0, PT, R10, 0x7fffff07, PT ;  /* 0x7fffff070a00780c */ /* 0x000fe20003f06070 */
[----:B------:R0:W-:Y:S01]  /*4ba0*/  STL [R1+0x710], R11 ;  /* 0x0007100b01007387 */ /* 0x0001e20000100800 */
[----:B------:R-:W-:-:S03]  /*4bb0*/  @!P4 IMAD.MOV.U32 R10, RZ, RZ, R11 ;  /* 0x000000ffff0ac224 */ /* 0x000fc600078e000b */
[----:B------:R-:W-:Y:S01]  /*4bc0*/  STL [R1+0x718], R23 ;  /* 0x0007181701007387 */ /* 0x000fe20000100800 */
[----:B------:R-:W-:Y:S02]  /*4bd0*/  IMAD.X R24, R12, 0x1, R5, P6 ;  /* 0x000000010c187824 */ /* 0x000fe400030e0605 */
[----:B0-----:R-:W-:Y:S01]  /*4be0*/  @!P4 IMAD.MOV.U32 R11, RZ, RZ, R21 ;  /* 0x000000ffff0bc224 */ /* 0x001fe200078e0015 */
[----:B------:R-:W-:Y:S04]  /*4bf0*/  STL [R1+0x6fc], R21 ;  /* 0x0006fc1501007387 */ /* 0x000fe80000100800 */
[----:B------:R0:W4:Y:S04]  /*4c00*/  @!P4 LDG.E.U8 R16, desc[UR14][R10.64] ;  /* 0x0000000e0a10c981 */ /* 0x000128000c1e1100 */
[----:B--2---:R2:W-:Y:S01]  /*4c10*/  STL [R1+0x3d0], R20 ;  /* 0x0003d01401007387 */ /* 0x0045e20000100800 */
[----:B0-----:R-:W-:-:S02]  /*4c20*/  @!P4 IMAD.MOV.U32 R10, RZ, RZ, R23 ;  /* 0x000000ffff0ac224 */ /* 0x001fc400078e0017 */
[----:B------:R-:W-:-:S05]  /*4c30*/  @!P4 IMAD.MOV.U32 R11, RZ, RZ, R24 ;  /* 0x000000ffff0bc224 */ /* 0x000fca00078e0018 */
[----:B------:R0:W3:Y:S01]  /*4c40*/  @!P4 LDG.E.U8 R22, desc[UR14][R10.64] ;  /* 0x0000000e0a16c981 */ /* 0x0000e2000c1e1100 */
[----:B--2---:R-:W-:-:S05]  /*4c50*/  IADD3 R20, P6, PT, R13, R6, RZ ;  /* 0x000000060d147210 */ /* 0x004fca0007fde0ff */
[----:B------:R-:W-:Y:S02]  /*4c60*/  IMAD.X R21, R12, 0x1, R7, P6 ;  /* 0x000000010c157824 */ /* 0x000fe400030e0607 */
[----:B0-----:R-:W-:Y:S02]  /*4c70*/  @!P4 IMAD.MOV.U32 R10, RZ, RZ, R20 ;  /* 0x000000ffff0ac224 */ /* 0x001fe400078e0014 */
[----:B------:R-:W-:-:S05]  /*4c80*/  @!P4 IMAD.MOV.U32 R11, RZ, RZ, R21 ;  /* 0x000000ffff0bc224 */ /* 0x000fca00078e0015 */
[----:B------:R0:W2:Y:S04]  /*4c90*/  @!P4 LDG.E.U8 R17, desc[UR14][R10.64] ;  /* 0x0000000e0a11c981 */ /* 0x0000a8000c1e1100 */
[----:B------:R-:W-:Y:S04]  /*4ca0*/  STL [R1+0x714], R24 ;  /* 0x0007141801007387 */ /* 0x000fe80000100800 */
[----:B------:R-:W-:Y:S01]  /*4cb0*/  STL [R1+0x720], R20 ;  /* 0x0007201401007387 */ /* 0x000fe20000100800 */
[----:B------:R-:W-:-:S03]  /*4cc0*/  IMAD R23, R18, 0x3, RZ ;  /* 0x0000000312177824 */ /* 0x000fc600078e02ff */
[----:B----4-:R4:W-:Y:S02]  /*4cd0*/  STL [R1+0x3d8], R16 ;  /* 0x0003d81001007387 */ /* 0x0109e40000100800 */
[----:B----4-:R-:W-:-:S05]  /*4ce0*/  IADD3 R16, P6, PT, R13, R8, RZ ;  /* 0x000000080d107210 */ /* 0x010fca0007fde0ff */
[----:B------:R-:W-:Y:S02]  /*4cf0*/  IMAD.X R12, R12, 0x1, R9, P6 ;  /* 0x000000010c0c7824 */ /* 0x000fe400030e0609 */
[----:B0-----:R-:W-:Y:S02]  /*4d00*/  @!P4 IMAD.MOV.U32 R10, RZ, RZ, R16 ;  /* 0x000000ffff0ac224 */ /* 0x001fe400078e0010 */
[----:B------:R-:W-:Y:S01]  /*4d10*/  @!P4 IMAD.MOV.U32 R11, RZ, RZ, R12 ;  /* 0x000000ffff0bc224 */ /* 0x000fe200078e000c */
[----:B------:R-:W-:Y:S01]  /*4d20*/  STL [R1+0x71c], R21 ;  /* 0x00071c1501007387 */ /* 0x000fe20000100800 */
[----:B------:R-:W-:-:S03]  /*4d30*/  IADD3 R32, P6, PT, R23, R2, RZ ;  /* 0x0000000217207210 */ /* 0x000fc60007fde0ff */
[----:B------:R-:W-:Y:S04]  /*4d40*/  STL [R1+0x728], R16 ;  /* 0x0007281001007387 */ /* 0x000fe80000100800 */
[----:B------:R0:W-:Y:S04]  /*4d50*/  STL [R1+0x724], R12 ;  /* 0x0007240c01007387 */ /* 0x0001e80000100800 */
[----:B------:R4:W3:Y:S04]  /*4d60*/  @!P4 LDG.E.U8 R15, desc[UR14][R10.64] ;  /* 0x0000000e0a0fc981 */ /* 0x0008e8000c1e1100 */
[----:B--2---:R2:W-:Y:S01]  /*4d70*/  STL [R1+0x3cc], R17 ;  /* 0x0003cc1101007387 */ /* 0x0045e20000100800 */
[----:B0-----:R-:W-:-:S03]  /*4d80*/  SHF.R.S32.HI R12, RZ, 0x1f, R18 ;  /* 0x0000001fff0c7819 */ /* 0x001fc60000011412 */
[----:B------:R-:W-:Y:S01]  /*4d90*/  STL [R1+0x730], R32 ;  /* 0x0007302001007387 */ /* 0x000fe20000100800 */
[----:B--2---:R-:W-:-:S03]  /*4da0*/  IADD3 R17, P4, PT, R2, R18, RZ ;  /* 0x0000001202117210 */ /* 0x004fc60007f9e0ff */
[----:B------:R-:W-:Y:S01]  /*4db0*/  STL [R1+0x2414], R32 ;  /* 0x0024142001007387 */ /* 0x000fe20000100800 */
[----:B----4-:R-:W-:-:S03]  /*4dc0*/  VIADD R10, R35, 0xfffffff7 ;  /* 0xfffffff7230a7836 */ /* 0x010fc60000000000 */
[----:B------:R-:W-:Y:S04]  /*4dd0*/  STL [R1+0x6d0], R17 ;  /* 0x0006d01101007387 */ /* 0x000fe80000100800 */
[----:B---3--:R0:W-:Y:S01]  /*4de0*/  STL [R1+0x3d4], R22 ;  /* 0x0003d41601007387 */ /* 0x0081e20000100800 */
[----:B------:R-:W-:Y:S01]  /*4df0*/  PRMT R13, RZ, 0x7610, R13 ;  /* 0x00007610ff0d7816 */ /* 0x000fe2000000000d */
[----:B0-----:R-:W-:Y:S01]  /*4e00*/  IMAD.X R22, R12, 0x1, R3, P4 ;  /* 0x000000010c167824 */ /* 0x001fe200020e0603 */
[----:B------:R-:W-:Y:S01]  /*4e10*/  ISETP.GE.U32.AND P4, PT, R10, 0x7fffff78, PT ;  /* 0x7fffff780a00780c */ /* 0x000fe20003f86070 */
[----:B------:R-:W-:Y:S02]  /*4e20*/  @!P5 IMAD.MOV.U32 R10, RZ, RZ, R17 ;  /* 0x000000ffff0ad224 */ /* 0x000fe400078e0011 */
[----:B------:R-:W-:-:S05]  /*4e30*/  @!P5 IMAD.MOV.U32 R11, RZ, RZ, R22 ;  /* 0x000000ffff0bd224 */ /* 0x000fca00078e0016 */
[----:B------:R0:W2:Y:S01]  /*4e40*/  @!P5 LDG.E.U8 R13, desc[UR14][R10.64] ;  /* 0x0000000e0a0dd981 */ /* 0x0000a2000c1e1100 */
[----:B------:R-:W-:-:S05]  /*4e50*/  SHF.R.S32.HI R16, RZ, 0x1f, R23 ;  /* 0x0000001fff107819 */ /* 0x000fca0000011417 */
[----:B------:R-:W-:Y:S01]  /*4e60*/  IMAD.X R37, R16, 0x1, R3, P6 ;  /* 0x0000000110257824 */ /* 0x000fe200030e0603 */
[----:B------:R-:W-:-:S04]  /*4e70*/  IADD3 R20, P6, PT, R4, R18, RZ ;  /* 0x0000001204147210 */ /* 0x000fc80007fde0ff */
[----:B------:R-:W-:Y:S01]  /*4e80*/  STL [R1+0x72c], R37 ;  /* 0x00072c2501007387 */ /* 0x000fe20000100800 */
[----:B------:R-:W-:-:S03]  /*4e90*/  IMAD.X R21, R12, 0x1, R5, P6 ;  /* 0x000000010c157824 */ /* 0x000fc600030e0605 */
[----:B------:R-:W-:Y:S04]  /*4ea0*/  STL [R1+0x6e8], R20 ;  /* 0x0006e81401007387 */ /* 0x000fe80000100800 */
[----:B------:R-:W-:Y:S04]  /*4eb0*/  STL [R1+0x6cc], R22 ;  /* 0x0006cc1601007387 */ /* 0x000fe80000100800 */
[----:B------:R-:W-:Y:S01]  /*4ec0*/  STL [R1+0x241c], R37 ;  /* 0x00241c2501007387 */ /* 0x000fe20000100800 */
[----:B0-----:R-:W-:Y:S02]  /*4ed0*/  @!P5 IMAD.MOV.U32 R10, RZ, RZ, R20 ;  /* 0x000000ffff0ad224 */ /* 0x001fe400078e0014 */
[----:B------:R-:W-:-:S05]  /*4ee0*/  @!P5 IMAD.MOV.U32 R11, RZ, RZ, R21 ;  /* 0x000000ffff0bd224 */ /* 0x000fca00078e0015 */
[----:B------:R0:W3:Y:S04]  /*4ef0*/  @!P5 LDG.E.U8 R19, desc[UR14][R10.64] ;  /* 0x0000000e0a13d981 */ /* 0x0000e8000c1e1100 */
[----:B------:R4:W-:Y:S04]  /*4f00*/  STL [R1+0x3c8], R15 ;  /* 0x0003c80f01007387 */ /* 0x0009e80000100800 */
[----:B------:R-:W-:Y:S01]  /*4f10*/  STL [R1+0x6d4], R21 ;  /* 0x0006d41501007387 */ /* 0x000fe20000100800 */
[----:B----4-:R-:W-:-:S05]  /*4f20*/  IADD3 R15, P6, PT, R6, R18, RZ ;  /* 0x00000012060f7210 */ /* 0x010fca0007fde0ff */
[----:B------:R-:W-:Y:S01]  /*4f30*/  STL [R1+0x6f0], R15 ;  /* 0x0006f00f01007387 */ /* 0x000fe20000100800 */
[----:B------:R-:W-:Y:S02]  /*4f40*/  IMAD.X R17, R12, 0x1, R7, P6 ;  /* 0x000000010c117824 */ /* 0x000fe400030e0607 */
[----:B0-----:R-:W-:Y:S02]  /*4f50*/  @!P5 IMAD.MOV.U32 R10, RZ, RZ, R15 ;  /* 0x000000ffff0ad224 */ /* 0x001fe400078e000f */
[----:B------:R-:W-:-:S05]  /*4f60*/  @!P5 IMAD.MOV.U32 R11, RZ, RZ, R17 ;  /* 0x000000ffff0bd224 */ /* 0x000fca00078e0011 */
[----:B------:R0:W4:Y:S04]  /*4f70*/  @!P5 LDG.E.U8 R14, desc[UR14][R10.64] ;  /* 0x0000000e0a0ed981 */ /* 0x000128000c1e1100 */
[----:B--2---:R2:W-:Y:S02]  /*4f80*/  STL [R1+0x3c4], R13 ;  /* 0x0003c40d01007387 */ /* 0x0045e40000100800 */
[----:B--2---:R-:W-:-:S05]  /*4f90*/  IADD3 R13, P6, PT, R8, R18, RZ ;  /* 0x00000012080d7210 */ /* 0x004fca0007fde0ff */
[----:B------:R-:W-:Y:S02]  /*4fa0*/  IMAD.X R12, R12, 0x1, R9, P6 ;  /* 0x000000010c0c7824 */ /* 0x000fe400030e0609 */
[----:B0-----:R-:W-:Y:S02]  /*4fb0*/  @!P5 IMAD.MOV.U32 R10, RZ, RZ, R13 ;  /* 0x000000ffff0ad224 */ /* 0x001fe400078e000d */
[----:B------:R-:W-:-:S05]  /*4fc0*/  @!P5 IMAD.MOV.U32 R11, RZ, RZ, R12 ;  /* 0x000000ffff0bd224 */ /* 0x000fca00078e000c */
[----:B------:R0:W2:Y:S01]  /*4fd0*/  @!P5 LDG.E.U8 R0, desc[UR14][R10.64] ;  /* 0x0000000e0a00d981 */ /* 0x0000a2000c1e1100 */
[----:B------:R-:W-:-:S03]  /*4fe0*/  IADD3 R92, P6, PT, R23, R4, RZ ;  /* 0x00000004175c7210 */ /* 0x000fc60007fde0ff */
[----:B------:R-:W-:Y:S02]  /*4ff0*/  STL [R1+0x6ec], R17 ;  /* 0x0006ec1101007387 */ /* 0x000fe40000100800 */
[----:B------:R-:W-:Y:S02]  /*5000*/  IMAD.X R93, R16, 0x1, R5, P6 ;  /* 0x00000001105d7824 */ /* 0x000fe400030e0605 */
[----:B------:R0:W-:Y:S01]  /*5010*/  STL [R1+0x6f8], R13 ;  /* 0x0006f80d01007387 */ /* 0x0001e20000100800 */
[----:B------:R-:W-:-:S03]  /*5020*/  IADD3 R90, P5, PT, R23, R6, RZ ;  /* 0x00000006175a7210 */ /* 0x000fc60007fbe0ff */
[----:B------:R-:W-:Y:S04]  /*5030*/  STL [R1+0x6f4], R12 ;  /* 0x0006f40c01007387 */ /* 0x000fe80000100800 */
[----:B------:R-:W-:Y:S04]  /*5040*/  STL [R1+0x738], R92 ;  /* 0x0007385c01007387 */ /* 0x000fe80000100800 */
[----:B------:R-:W-:Y:S01]  /*5050*/  STL [R1+0x2424], R92 ;  /* 0x0024245c01007387 */ /* 0x000fe20000100800 */
[----:B0-----:R-:W-:-:S03]  /*5060*/  IMAD.SHL.U32 R13, R18, 0x8, RZ ;  /* 0x00000008120d7824 */ /* 0x001fc600078e00ff */
[----:B------:R-:W-:Y:S04]  /*5070*/  STL [R1+0x242c], R23 ;  /* 0x00242c1701007387 */ /* 0x000fe80000100800 */
[----:B------:R0:W-:Y:S04]  /*5080*/  STL [R1+0x26f4], R35 ;  /* 0x0026f42301007387 */ /* 0x0001e80000100800 */
[----:B------:R-:W-:Y:S04]  /*5090*/  STL [R1+0x734], R93 ;  /* 0x0007345d01007387 */ /* 0x000fe80000100800 */
[----:B------:R-:W-:Y:S04]  /*50a0*/  STL [R1+0x2434], R93 ;  /* 0x0024345d01007387 */ /* 0x000fe80000100800 */
[----:B------:R-:W-:Y:S01]  /*50b0*/  STL [R1+0xb40], R90 ;  /* 0x000b405a01007387 */ /* 0x000fe20000100800 */
[----:B------:R-:W-:-:S03]  /*50c0*/  SHF.R.S32.HI R11, RZ, 0x1f, R13 ;  /* 0x0000001fff0b7819 */ /* 0x000fc6000001140d */
[----:B------:R-:W-:Y:S04]  /*50d0*/  STL [R1+0x243c], R90 ;  /* 0x00243c5a01007387 */ /* 0x000fe80000100800 */
[----:B------:R-:W-:Y:S01]  /*50e0*/  STL [R1+0x2444], R16 ;  /* 0x0024441001007387 */ /* 0x000fe20000100800 */
[----:B------:R-:W-:Y:S02]  /*50f0*/  IMAD.X R91, R16, 0x1, R7, P5 ;  /* 0x00000001105b7824 */ /* 0x000fe400028e0607 */
[C---:B------:R-:W-:Y:S02]  /*5100*/  VIADD R15, R35.reuse, 0xffffff87 ;  /* 0xffffff87230f7836 */ /* 0x040fe40000000000 */
[----:B------:R-:W-:Y:S01]  /*5110*/  VIADD R24, R35, 0xffffffef ;  /* 0xffffffef23187836 */ /* 0x000fe20000000000 */
[----:B0-----:R-:W-:Y:S01]  /*5120*/  IADD3 R35, P5, PT, R13, R4, RZ ;  /* 0x000000040d237210 */ /* 0x001fe20007fbe0ff */
[----:B------:R-:W-:-:S02]  /*5130*/  IMAD R10, R18, 0x9, RZ ;  /* 0x00000009120a7824 */ /* 0x000fc400078e02ff */
[----:B------:R-:W-:Y:S01]  /*5140*/  IMAD R12, R18, 0xa, RZ ;  /* 0x0000000a120c7824 */ /* 0x000fe200078e02ff */
[----:B--2---:R0:W-:Y:S02]  /*5150*/  STL [R1+0x3b8], R0 ;  /* 0x0003b80001007387 */ /* 0x0041e40000100800 */
[----:B0-----:R-:W-:-:S05]  /*5160*/  IADD3 R0, P6, PT, R13, R2, RZ ;  /* 0x000000020d007210 */ /* 0x001fca0007fde0ff */
[----:B------:R0:W-:Y:S01]  /*5170*/  STL [R1+0xbd0], R0 ;  /* 0x000bd00001007387 */ /* 0x0001e20000100800 */
[----:B------:R-:W-:-:S03]  /*5180*/  IMAD.X R16, R11, 0x1, R3, P6 ;  /* 0x000000010b107824 */ /* 0x000fc600030e0603 */
[----:B---3--:R-:W-:Y:S04]  /*5190*/  STL [R1+0x3c0], R19 ;  /* 0x0003c01301007387 */ /* 0x008fe80000100800 */
[----:B------:R-:W-:Y:S01]  /*51a0*/  STL [R1+0xb3c], R91 ;  /* 0x000b3c5b01007387 */ /* 0x000fe20000100800 */
[----:B0-----:R-:W-:-:S03]  /*51b0*/  IADD3 R0, P6, PT, R13, R6, RZ ;  /* 0x000000060d007210 */ /* 0x001fc60007fde0ff */
[----:B------:R-:W-:Y:S04]  /*51c0*/  STL [R1+0x244c], R91 ;  /* 0x00244c5b01007387 */ /* 0x000fe80000100800 */
[----:B----4-:R-:W-:Y:S04]  /*51d0*/  STL [R1+0x3bc], R14 ;  /* 0x0003bc0e01007387 */ /* 0x010fe80000100800 */
[----:B------:R0:W-:Y:S04]  /*51e0*/  STL [R1+0xbcc], R16 ;  /* 0x000bcc1001007387 */ /* 0x0001e80000100800 */
[----:B------:R-:W-:Y:S04]  /*51f0*/  STL [R1+0xbd8], R35 ;  /* 0x000bd82301007387 */ /* 0x000fe80000100800 */
[----:B------:R2:W-:Y:S01]  /*5200*/  STL [R1+0xbe0], R0 ;  /* 0x000be00001007387 */ /* 0x0005e20000100800 */
[----:B0-----:R-:W-:-:S03]  /*5210*/  IMAD.X R16, R11, 0x1, R7, P6 ;  /* 0x000000010b107824 */ /* 0x001fc600030e0607 */
[----:B------:R-:W-:Y:S01]  /*5220*/  STL [R1+0x26f8], R35 ;  /* 0x0026f82301007387 */ /* 0x000fe20000100800 */
[----:B--2---:R-:W-:Y:S01]  /*5230*/  IMAD.X R0, R11, 0x1, R5, P5 ;  /* 0x000000010b007824 */ /* 0x004fe200028e0605 */
[----:B------:R-:W-:Y:S02]  /*5240*/  IADD3 R13, P5, PT, R13, R8, RZ ;  /* 0x000000080d0d7210 */ /* 0x000fe40007fbe0ff */
[----:B------:R-:W-:Y:S02]  /*5250*/  SHF.R.S32.HI R14, RZ, 0x1f, R10 ;  /* 0x0000001fff0e7819 */ /* 0x000fe4000001140a */
[----:B------:R0:W-:Y:S04]  /*5260*/  STL [R1+0xbd4], R0 ;  /* 0x000bd40001007387 */ /* 0x0001e80000100800 */
[----:B------:R-:W-:Y:S01]  /*5270*/  STL [R1+0xbe8], R13 ;  /* 0x000be80d01007387 */ /* 0x000fe20000100800 */
[----:B0-----:R-:W-:-:S03]  /*5280*/  IADD3 R0, P6, PT, R10, R2, RZ ;  /* 0x000000020a007210 */ /* 0x001fc60007fde0ff */
[----:B------:R0:W-:Y:S04]  /*5290*/  STL [R1+0xbdc], R16 ;  /* 0x000bdc1001007387 */ /* 0x0001e80000100800 */
[----:B------:R2:W-:Y:S01]  /*52a0*/  STL [R1+0xbf0], R0 ;  /* 0x000bf00001007387 */ /* 0x0005e20000100800 */
[----:B0-----:R-:W-:Y:S01]  /*52b0*/  IMAD.X R16, R11, 0x1, R9, P5 ;  /* 0x000000010b107824 */ /* 0x001fe200028e0609 */
[----:B------:R-:W-:Y:S01]  /*52c0*/  IADD3 R11, P5, PT, R10, R4, RZ ;  /* 0x000000040a0b7210 */ /* 0x000fe20007fbe0ff */
[----:B--2---:R-:W-:-:S03]  /*52d0*/  IMAD.X R0, R14, 0x1, R3, P6 ;  /* 0x000000010e007824 */ /* 0x004fc600030e0603 */
[----:B------:R0:W-:Y:S04]  /*52e0*/  STL [R1+0xbe4], R16 ;  /* 0x000be41001007387 */ /* 0x0001e80000100800 */
[----:B------:R-:W-:Y:S04]  /*52f0*/  STL [R1+0xbf8], R11 ;  /* 0x000bf80b01007387 */ /* 0x000fe80000100800 */
[----:B------:R2:W-:Y:S01]  /*5300*/  STL [R1+0xbec], R0 ;  /* 0x000bec0001007387 */ /* 0x0005e20000100800 */
[----:B0-----:R-:W-:Y:S01]  /*5310*/  IADD3 R16, P6, PT, R10, R6, RZ ;  /* 0x000000060a107210 */ /* 0x001fe20007fde0ff */
[----:B--2---:R-:W-:Y:S01]  /*5320*/  IMAD.X R0, R14, 0x1, R5, P5 ;  /* 0x000000010e007824 */ /* 0x004fe200028e0605 */
[----:B------:R-:W-:-:S03]  /*5330*/  IADD3 R10, P5, PT, R10, R8, RZ ;  /* 0x000000080a0a7210 */ /* 0x000fc60007fbe0ff */
[----:B------:R0:W-:Y:S01]  /*5340*/  STL [R1+0xc00], R16 ;  /* 0x000c001001007387 */ /* 0x0001e20000100800 */
[----:B------:R-:W-:-:S03]  /*5350*/  SHF.R.S32.HI R11, RZ, 0x1f, R12 ;  /* 0x0000001fff0b7819 */ /* 0x000fc6000001140c */
[----:B------:R2:W-:Y:S01]  /*5360*/  STL [R1+0xbf4], R0 ;  /* 0x000bf40001007387 */ /* 0x0005e20000100800 */
[C---:B0-----:R-:W-:Y:S02]  /*5370*/  IMAD.X R16, R14.reuse, 0x1, R7, P6 ;  /* 0x000000010e107824 */ /* 0x041fe400030e0607 */
[----:B------:R-:W-:Y:S01]  /*5380*/  IMAD.X R14, R14, 0x1, R9, P5 ;  /* 0x000000010e0e7824 */ /* 0x000fe200028e0609 */
[C---:B--2---:R-:W-:Y:S01]  /*5390*/  IADD3 R0, P6, PT, R12.reuse, R2, RZ ;  /* 0x000000020c007210 */ /* 0x044fe20007fde0ff */
[----:B------:R-:W-:Y:S04]  /*53a0*/  STL [R1+0xc08], R10 ;  /* 0x000c080a01007387 */ /* 0x000fe80000100800 */
[----:B------:R0:W-:Y:S04]  /*53b0*/  STL [R1+0xbfc], R16 ;  /* 0x000bfc1001007387 */ /* 0x0001e80000100800 */
[----:B------:R2:W-:Y:S04]  /*53c0*/  STL [R1+0xc10], R0 ;  /* 0x000c100001007387 */ /* 0x0005e80000100800 */
[----:B------:R3:W-:Y:S01]  /*53d0*/  STL [R1+0xc04], R14 ;  /* 0x000c040e01007387 */ /* 0x0007e20000100800 */
[----:B0-----:R-:W-:Y:S01]  /*53e0*/  IADD3 R16, P5, PT, R12, R4, RZ ;  /* 0x000000040c107210 */ /* 0x001fe20007fbe0ff */
[----:B--2---:R-:W-:-:S04]  /*53f0*/  IMAD.X R0, R11, 0x1, R3, P6 ;  /* 0x000000010b007824 */ /* 0x004fc800030e0603 */
[----:B------:R-:W-:Y:S01]  /*5400*/  STL [R1+0xc18], R16 ;  /* 0x000c181001007387 */ /* 0x000fe20000100800 */
[----:B---3--:R-:W-:-:S03]  /*5410*/  IADD3 R14, P6, PT, R12, R6, RZ ;  /* 0x000000060c0e7210 */ /* 0x008fc60007fde0ff */
[----:B------:R0:W-:Y:S04]  /*5420*/  STL [R1+0xc0c], R0 ;  /* 0x000c0c0001007387 */ /* 0x0001e80000100800 */
[----:B------:R2:W-:Y:S01]  /*5430*/  STL [R1+0xc20], R14 ;  /* 0x000c200e01007387 */ /* 0x0005e20000100800 */
[C---:B0-----:R-:W-:Y:S01]  /*5440*/  IMAD.X R0, R11.reuse, 0x1, R5, P5 ;  /* 0x000000010b007824 */ /* 0x041fe200028e0605 */
[----:B--2---:R-:W-:Y:S01]  /*5450*/  IADD3 R14, P5, PT, R12, R8, RZ ;  /* 0x000000080c0e7210 */ /* 0x004fe20007fbe0ff */
[----:B------:R-:W-:-:S03]  /*5460*/  IMAD.X R12, R11, 0x1, R7, P6 ;  /* 0x000000010b0c7824 */ /* 0x000fc600030e0607 */
[----:B------:R0:W-:Y:S01]  /*5470*/  STL [R1+0xc14], R0 ;  /* 0x000c140001007387 */ /* 0x0001e20000100800 */
[----:B------:R-:W-:-:S03]  /*5480*/  IMAD.SHL.U32 R13, R18, 0x10, RZ ;  /* 0x00000010120d7824 */ /* 0x000fc600078e00ff */
[----:B------:R2:W-:Y:S01]  /*5490*/  STL [R1+0xc28], R14 ;  /* 0x000c280e01007387 */ /* 0x0005e20000100800 */
[----:B0-----:R-:W-:-:S03]  /*54a0*/  IADD3 R0, P6, PT, R33, R2, RZ ;  /* 0x0000000221007210 */ /* 0x001fc60007fde0ff */
[----:B------:R-:W-:Y:S01]  /*54b0*/  STL [R1+0x2454], R33 ;  /* 0x0024542101007387 */ /* 0x000fe20000100800 */
[----:B--2---:R-:W-:-:S03]  /*54c0*/  IMAD.X R14, R11, 0x1, R9, P5 ;  /* 0x000000010b0e7824 */ /* 0x004fc600028e0609 */
[----:B------:R0:W-:Y:S01]  /*54d0*/  STL [R1+0xc1c], R12 ;  /* 0x000c1c0c01007387 */ /* 0x0001e20000100800 */
[----:B------:R-:W-:Y:S01]  /*54e0*/  IADD3 R11, P5, PT, R13, R2, RZ ;  /* 0x000000020d0b7210 */ /* 0x000fe20007fbe0ff */
[----:B------:R-:W-:Y:S02]  /*54f0*/  IMAD.X R19, R28, 0x1, R3, P6 ;  /* 0x000000011c137824 */ /* 0x000fe400030e0603 */
[----:B------:R-:W-:Y:S04]  /*5500*/  STL [R1+0xc30], R0 ;  /* 0x000c300001007387 */ /* 0x000fe80000100800 */
[----:B------:R2:W-:Y:S01]  /*5510*/  STL [R1+0xc24], R14 ;  /* 0x000c240e01007387 */ /* 0x0005e20000100800 */
[----:B0-----:R-:W-:-:S03]  /*5520*/  SHF.R.S32.HI R12, RZ, 0x1f, R13 ;  /* 0x0000001fff0c7819 */ /* 0x001fc6000001140d */
[----:B------:R0:W-:Y:S01]  /*5530*/  STL [R1+0x245c], R0 ;  /* 0x00245c0001007387 */ /* 0x0001e20000100800 */
[----:B--2---:R-:W-:-:S03]  /*5540*/  IADD3 R14, P6, PT, R13, R4, RZ ;  /* 0x000000040d0e7210 */ /* 0x004fc60007fde0ff */
[----:B------:R-:W-:Y:S01]  /*5550*/  STL [R1+0xcd0], R11 ;  /* 0x000cd00b01007387 */ /* 0x000fe20000100800 */
[----:B0-----:R-:W-:-:S03]  /*5560*/  IMAD.X R0, R12, 0x1, R3, P5 ;  /* 0x000000010c007824 */ /* 0x001fc600028e0603 */
[----:B------:R-:W-:Y:S04]  /*5570*/  STL [R1+0x2464], R28 ;  /* 0x0024641c01007387 */ /* 0x000fe80000100800 */
[----:B------:R0:W-:Y:S04]  /*5580*/  STL [R1+0xcd8], R14 ;  /* 0x000cd80e01007387 */ /* 0x0001e80000100800 */
[----:B------:R-:W-:Y:S04]  /*5590*/  STL [R1+0xc2c], R19 ;  /* 0x000c2c1301007387 */ /* 0x000fe80000100800 */
[----:B------:R-:W-:Y:S04]  /*55a0*/  STL [R1+0x2468], R19 ;  /* 0x0024681301007387 */ /* 0x000fe80000100800 */
[----:B------:R2:W-:Y:S04]  /*55b0*/  STL [R1+0xccc], R0 ;  /* 0x000ccc0001007387 */ /* 0x0005e80000100800 */
        /* <DEDUP_REMOVED lines=33> */
[----:B------:R-:W-:Y:S01]  /*57d0*/  STL [R1+0x25d0], R19 ;  /* 0x0025d01301007387 */ /* 0x000fe20000100800 */
[----:B------:R-:W-:-:S03]  /*57e0*/  IADD3 R16, P5, PT, R13, R6, RZ ;  /* 0x000000060d107210 */ /* 0x000fc60007fbe0ff */
[----:B------:R-:W-:Y:S01]  /*57f0*/  STL [R1+0x25d4], R19 ;  /* 0x0025d41301007387 */ /* 0x000fe20000100800 */
[----:B0-----:R-:W-:-:S03]  /*5800*/  IMAD.X R14, R12, 0x1, R5, P6 ;  /* 0x000000010c0e7824 */ /* 0x001fc600030e0605 */
[----:B------:R-:W-:Y:S04]  /*5810*/  STL [R1+0x25dc], R19 ;  /* 0x0025dc1301007387 */ /* 0x000fe80000100800 */
[----:B------:R-:W-:Y:S01]  /*5820*/  STL [R1+0x25e0], R19 ;  /* 0x0025e01301007387 */ /* 0x000fe20000100800 */
[----:B------:R-:W-:-:S03]  /*5830*/  IMAD R10, R18, 0x11, RZ ;  /* 0x00000011120a7824 */ /* 0x000fc600078e02ff */
[----:B------:R-:W-:Y:S01]  /*5840*/  STL [R1+0x25e8], R19 ;  /* 0x0025e81301007387 */ /* 0x000fe20000100800 */
[----:B--2---:R-:W-:-:S03]  /*5850*/  IADD3 R0, P6, PT, R13, R8, RZ ;  /* 0x000000080d007210 */ /* 0x004fc60007fde0ff */
[----:B------:R-:W-:Y:S04]  /*5860*/  STL [R1+0x25ec], R19 ;  /* 0x0025ec1301007387 */ /* 0x000fe80000100800 */
[----:B------:R-:W-:Y:S04]  /*5870*/  STL [R1+0x25f4], R19 ;  /* 0x0025f41301007387 */ /* 0x000fe80000100800 */
[----:B------:R-:W-:Y:S04]  /*5880*/  STL [R1+0x2608], R19 ;  /* 0x0026081301007387 */ /* 0x000fe80000100800 */
[----:B------:R-:W-:Y:S04]  /*5890*/  STL [R1+0x2630], R19 ;  /* 0x0026301301007387 */ /* 0x000fe80000100800 */
[----:B------:R-:W-:Y:S04]  /*58a0*/  STL [R1+0xce0], R16 ;  /* 0x000ce01001007387 */ /* 0x000fe80000100800 */
[----:B------:R0:W-:Y:S01]  /*58b0*/  STL [R1+0xcd4], R14 ;  /* 0x000cd40e01007387 */ /* 0x0001e20000100800 */
[----:B------:R-:W-:-:S03]  /*58c0*/  SHF.R.S32.HI R13, RZ, 0x1f, R10 ;  /* 0x0000001fff0d7819 */ /* 0x000fc6000001140a */
        /* <DEDUP_REMOVED lines=8> */
[----:B------:R-:W-:-:S04]  /*5950*/  IMAD R11, R18, 0x12, RZ ;  /* 0x00000012120b7824 */ /* 0x000fc800078e02ff */
[----:B------:R0:W-:Y:S01]  /*5960*/  STL [R1+0xcf8], R14 ;  /* 0x000cf80e01007387 */ /* 0x0001e20000100800 */
[----:B--2---:R-:W-:Y:S01]  /*5970*/  IMAD.X R0, R13, 0x1, R3, P5 ;  /* 0x000000010d007824 */ /* 0x004fe200028e0603 */
[----:B------:R-:W-:-:S04]  /*5980*/  IADD3 R16, P5, PT, R10, R6, RZ ;  /* 0x000000060a107210 */ /* 0x000fc80007fbe0ff */
[----:B------:R2:W-:Y:S01]  /*5990*/  STL [R1+0xcec], R0 ;  /* 0x000cec0001007387 */ /* 0x0005e20000100800 */
[----:B0-----:R-:W-:-:S03]  /*59a0*/  IMAD.X R14, R13, 0x1, R5, P6 ;  /* 0x000000010d0e7824 */ /* 0x001fc600030e0605 */
[----:B------:R-:W-:Y:S01]  /*59b0*/  STL [R1+0xd00], R16 ;  /* 0x000d001001007387 */ /* 0x000fe20000100800 */
[----:B--2---:R-:W-:-:S03]  /*59c0*/  IADD3 R0, P6, PT, R10, R8, RZ ;  /* 0x000000080a007210 */ /* 0x004fc60007fde0ff */
        /* <DEDUP_REMOVED lines=10> */
[----:B------:R-:W-:-:S02]  /*5a70*/  IMAD R12, R18, 0x18, RZ ;  /* 0x00000018120c7824 */ /* 0x000fc400078e02ff */
[----:B--2---:R-:W-:Y:S02]  /*5a80*/  IMAD.X R0, R10, 0x1, R3, P5 ;  /* 0x000000010a007824 */ /* 0x004fe400028e0603 */
[----:B------:R0:W-:Y:S01]  /*5a90*/  STL [R1+0xd18], R14 ;  /* 0x000d180e01007387 */ /* 0x0001e20000100800 */
[----:B------:R-:W-:-:S03]  /*5aa0*/  IADD3 R16, P5, PT, R11, R6, RZ ;  /* 0x000000060b107210 */ /* 0x000fc60007fbe0ff */
[----:B------:R2:W-:Y:S01]  /*5ab0*/  STL [R1+0xd0c], R0 ;  /* 0x000d0c0001007387 */ /* 0x0005e20000100800 */
[----:B0-----:R-:W-:-:S03]  /*5ac0*/  IMAD.X R14, R10, 0x1, R5, P6 ;  /* 0x000000010a0e7824 */ /* 0x001fc600030e0605 */
[----:B------:R0:W-:Y:S01]  /*5ad0*/  STL [R1+0xd20], R16 ;  /* 0x000d201001007387 */ /* 0x0001e20000100800 */
[----:B--2---:R-:W-:-:S03]  /*5ae0*/  IADD3 R0, P6, PT, R11, R8, RZ ;  /* 0x000000080b007210 */ /* 0x004fc60007fde0ff */
[----:B------:R2:W-:Y:S01]  /*5af0*/  STL [R1+0xd14], R14 ;  /* 0x000d140e01007387 */ /* 0x0005e20000100800 */
[----:B------:R-:W-:-:S03]  /*5b00*/  SHF.R.S32.HI R11, RZ, 0x1f, R12 ;  /* 0x0000001fff0b7819 */ /* 0x000fc6000001140c */
[----:B------:R3:W-:Y:S01]  /*5b10*/  STL [R1+0xd28], R0 ;  /* 0x000d280001007387 */ /* 0x0007e20000100800 */
[----:B0-----:R-:W-:Y:S01]  /*5b20*/  IMAD.X R16, R10, 0x1, R7, P5 ;  /* 0x000000010a107824 */ /* 0x001fe200028e0607 */
[----:B--2---:R-:W-:-:S04]  /*5b30*/  IADD3 R14, P5, PT, R12, R2, RZ ;  /* 0x000000020c0e7210 */ /* 0x004fc80007fbe0ff */
[----:B------:R0:W-:Y:S01]  /*5b40*/  STL [R1+0xd1c], R16 ;  /* 0x000d1c1001007387 */ /* 0x0001e20000100800 */
[----:B---3--:R-:W-:Y:S01]  /*5b50*/  IMAD.X R0, R10, 0x1, R9, P6 ;  /* 0x000000010a007824 */ /* 0x008fe200030e0609 */
[----:B------:R-:W-:Y:S02]  /*5b60*/  IADD3 R10, P6, PT, R12, R4, RZ ;  /* 0x000000040c0a7210 */ /* 0x000fe40007fde0ff */
[----:B------:R-:W-:Y:S04]  /*5b70*/  STL [R1+0x1ab0], R14 ;  /* 0x001ab00e01007387 */ /* 0x000fe80000100800 */
[----:B------:R2:W-:Y:S01]  /*5b80*/  STL [R1+0xd24], R0 ;  /* 0x000d240001007387 */ /* 0x0005e20000100800 */
[----:B0-----:R-:W-:-:S03]  /*5b90*/  IMAD.X R16, R11, 0x1, R5, P6 ;  /* 0x000000010b107824 */ /* 0x001fc600030e0605 */
[----:B------:R0:W-:Y:S01]  /*5ba0*/  STL [R1+0x1ab8], R10 ;  /* 0x001ab80a01007387 */ /* 0x0001e20000100800 */
[----:B--2---:R-:W-:Y:S01]  /*5bb0*/  IMAD.X R0, R11, 0x1, R3, P5 ;  /* 0x000000010b007824 */ /* 0x004fe200028e0603 */
[----:B0-----:R-:W-:-:S04]  /*5bc0*/  IADD3 R10, P5, PT, R12, R6, RZ ;  /* 0x000000060c0a7210 */ /* 0x001fc80007fbe0ff */
[----:B------:R0:W-:Y:S01]  /*5bd0*/  STL [R1+0x1aac], R0 ;  /* 0x001aac0001007387 */ /* 0x0001e20000100800 */
[----:B------:R-:W-:-:S03]  /*5be0*/  IMAD R13, R18, 0x19, RZ ;  /* 0x00000019120d7824 */ /* 0x000fc600078e02ff */
[----:B------:R2:W-:Y:S01]  /*5bf0*/  STL [R1+0x1ac0], R10 ;  /* 0x001ac00a01007387 */ /* 0x0005e20000100800 */
[----:B0-----:R-:W-:-:S03]  /*5c00*/  IADD3 R0, P6, PT, R12, R8, RZ ;  /* 0x000000080c007210 */ /* 0x001fc60007fde0ff */
[----:B------:R0:W-:Y:S04]  /*5c10*/  STL [R1+0x1ab4], R16 ;  /* 0x001ab41001007387 */ /* 0x0001e80000100800 */
[----:B------:R3:W-:Y:S01]  /*5c20*/  STL [R1+0x1ac4], R0 ;  /* 0x001ac40001007387 */ /* 0x0007e20000100800 */
[----:B--2---:R-:W-:Y:S01]  /*5c30*/  SHF.R.S32.HI R10, RZ, 0x1f, R13 ;  /* 0x0000001fff0a7819 */ /* 0x004fe2000001140d */
[----:B0-----:R-:W-:Y:S01]  /*5c40*/  IMAD.X R16, R11, 0x1, R7, P5 ;  /* 0x000000010b107824 */ /* 0x001fe200028e0607 */
[----:B------:R-:W-:Y:S01]  /*5c50*/  IADD3 R12, P5, PT, R13, R2, RZ ;  /* 0x000000020d0c7210 */ /* 0x000fe20007fbe0ff */
[----:B---3--:R-:W-:-:S03]  /*5c60*/  IMAD.X R0, R11, 0x1, R9, P6 ;  /* 0x000000010b007824 */ /* 0x008fc600030e0609 */
[----:B------:R0:W-:Y:S01]  /*5c70*/  STL [R1+0x1abc], R16 ;  /* 0x001abc1001007387 */ /* 0x0001e20000100800 */
[----:B------:R-:W-:-:S03]  /*5c80*/  IADD3 R11, P6, PT, R13, R4, RZ ;  /* 0x000000040d0b7210 */ /* 0x000fc60007fde0ff */
        /* <DEDUP_REMOVED lines=25> */
[----:B------:R-:W-:-:S03]  /*5e20*/  IMAD.SHL.U32 R12, R18, 0x20, RZ ;  /* 0x00000020120c7824 */ /* 0x000fc600078e00ff */
[----:B------:R2:W-:Y:S01]  /*5e30*/  STL [R1+0x1a80], R10 ;  /* 0x001a800a01007387 */ /* 0x0005e20000100800 */
[----:B0-----:R-:W-:-:S03]  /*5e40*/  IADD3 R0, P6, PT, R14, R8, RZ ;  /* 0x000000080e007210 */ /* 0x001fc60007fde0ff */
[----:B------:R0:W-:Y:S04]  /*5e50*/  STL [R1+0x1a74], R16 ;  /* 0x001a741001007387 */ /* 0x0001e80000100800 */
[----:B------:R3:W-:Y:S01]  /*5e60*/  STL [R1+0x1a84], R0 ;  /* 0x001a840001007387 */ /* 0x0007e20000100800 */
[----:B--2---:R-:W-:Y:S01]  /*5e70*/  SHF.R.S32.HI R10, RZ, 0x1f, R12 ;  /* 0x0000001fff0a7819 */ /* 0x004fe2000001140c */
[C---:B0-----:R-:W-:Y:S01]  /*5e80*/  IMAD.X R16, R11.reuse, 0x1, R7, P5 ;  /* 0x000000010b107824 */ /* 0x041fe200028e0607 */
        /* <DEDUP_REMOVED lines=146> */
[----:B------:R-:W-:Y:S01]  /*67b0*/  STL [R1+0x197c], R16 ;  /* 0x00197c1001007387 */ /* 0x000fe20000100800 */
[----:B------:R-:W-:-:S03]  /*67c0*/  IADD3 R41, P6, PT, R14, R4, RZ ;  /* 0x000000040e297210 */ /* 0x000fc60007fde0ff */
[----:B------:R-:W-:Y:S04]  /*67d0*/  STL [R1+0x1988], R13 ;  /* 0x0019880d01007387 */ /* 0x000fe80000100800 */
[----:B------:R0:W-:Y:S04]  /*67e0*/  STL [R1+0xfac], R0 ;  /* 0x000fac0001007387 */ /* 0x0001e80000100800 */
[----:B------:R-:W-:Y:S01]  /*67f0*/  STL [R1+0x1958], R41 ;  /* 0x0019582901007387 */ /* 0x000fe20000100800 */
[----:B0-----:R-:W-:Y:S01]  /*6800*/  IMAD.X R0, R10, 0x1, R3, P5 ;  /* 0x000000010a007824 */ /* 0x001fe200028e0603 */
[----:B------:R-:W-:-:S04]  /*6810*/  IADD3 R89, P5, PT, R14, R6, RZ ;  /* 0x000000060e597210 */ /* 0x000fc80007fbe0ff */
[----:B------:R0:W-:Y:S01]  /*6820*/  STL [R1+0x1950], R0 ;  /* 0x0019500001007387 */ /* 0x0001e20000100800 */
[----:B------:R-:W-:-:S03]  /*6830*/  IMAD R12, R18, 0x38, RZ ;  /* 0x00000038120c7824 */ /* 0x000fc600078e02ff */
[----:B------:R-:W-:Y:S01]  /*6840*/  STL [R1+0x246c], R41 ;  /* 0x00246c2901007387 */ /* 0x000fe20000100800 */
[----:B------:R-:W-:-:S03]  /*6850*/  IMAD.X R28, R10, 0x1, R5, P6 ;  /* 0x000000010a1c7824 */ /* 0x000fc600030e0605 */
[----:B------:R-:W-:Y:S04]  /*6860*/  STL [R1+0x2474], R41 ;  /* 0x0024742901007387 */ /* 0x000fe80000100800 */
[----:B------:R-:W-:Y:S01]  /*6870*/  STL [R1+0x2480], R41 ;  /* 0x0024802901007387 */ /* 0x000fe20000100800 */
[----:B------:R-:W-:-:S03]  /*6880*/  IADD3 R85, P6, PT, R14, R8, RZ ;  /* 0x000000080e557210 */ /* 0x000fc60007fde0ff */
[----:B------:R-:W-:Y:S01]  /*6890*/  STL [R1+0x248c], R41 ;  /* 0x00248c2901007387 */ /* 0x000fe20000100800 */
[----:B0-----:R-:W-:-:S03]  /*68a0*/  IMAD.X R0, R10, 0x1, R7, P5 ;  /* 0x000000010a007824 */ /* 0x001fc600028e0607 */
[----:B------:R-:W-:Y:S01]  /*68b0*/  STL [R1+0x2498], R41 ;  /* 0x0024982901007387 */ /* 0x000fe20000100800 */
[----:B------:R-:W-:-:S03]  /*68c0*/  IADD3 R14, P5, PT, R12, R2, RZ ;  /* 0x000000020c0e7210 */ /* 0x000fc60007fbe0ff */
[----:B------:R-:W-:Y:S04]  /*68d0*/  STL [R1+0x24a4], R41 ;  /* 0x0024a42901007387 */ /* 0x000fe80000100800 */
[----:B------:R-:W-:Y:S04]  /*68e0*/  STL [R1+0x24c0], R41 ;  /* 0x0024c02901007387 */ /* 0x000fe80000100800 */
[----:B------:R-:W-:Y:S01]  /*68f0*/  STL [R1+0x1960], R89 ;  /* 0x0019605901007387 */ /* 0x000fe20000100800 */
[----:B------:R-:W-:-:S03]  /*6900*/  SHF.R.S32.HI R11, RZ, 0x1f, R12 ;  /* 0x0000001fff0b7819 */ /* 0x000fc6000001140c */
[----:B------:R-:W-:Y:S01]  /*6910*/  STL [R1+0x24ac], R89 ;  /* 0x0024ac5901007387 */ /* 0x000fe20000100800 */
[----:B------:R-:W-:-:S03]  /*6920*/  IMAD.X R33, R10, 0x1, R9, P6 ;  /* 0x000000010a217824 */ /* 0x000fc600030e0609 */
[----:B------:R-:W-:Y:S01]  /*6930*/  STL [R1+0x1954], R28 ;  /* 0x0019541c01007387 */ /* 0x000fe20000100800 */
[----:B------:R-:W-:-:S03]  /*6940*/  IADD3 R10, P6, PT, R12, R4, RZ ;  /* 0x000000040c0a7210 */ /* 0x000fc60007fde0ff */
[----:B------:R-:W-:Y:S04]  /*6950*/  STL [R1+0x24b0], R28 ;  /* 0x0024b01c01007387 */ /* 0x000fe80000100800 */
[----:B------:R-:W-:Y:S04]  /*6960*/  STL [R1+0x1964], R85 ;  /* 0x0019645501007387 */ /* 0x000fe80000100800 */
[----:B------:R-:W-:Y:S04]  /*6970*/  STL [R1+0x24b4], R85 ;  /* 0x0024b45501007387 */ /* 0x000fe80000100800 */
[----:B------:R-:W-:Y:S04]  /*6980*/  STL [R1+0x1968], R14 ;  /* 0x0019680e01007387 */ /* 0x000fe80000100800 */
[----:B------:R-:W-:Y:S04]  /*6990*/  STL [R1+0x195c], R0 ;  /* 0x00195c0001007387 */ /* 0x000fe80000100800 */
[----:B------:R0:W-:Y:S01]  /*69a0*/  STL [R1+0x24b8], R0 ;  /* 0x0024b80001007387 */ /* 0x0001e20000100800 */
[----:B------:R-:W-:-:S03]  /*69b0*/  IMAD.X R16, R11, 0x1, R5, P6 ;  /* 0x000000010b107824 */ /* 0x000fc600030e0605 */
[----:B------:R2:W-:Y:S01]  /*69c0*/  STL [R1+0x105c], R10 ;  /* 0x00105c0a01007387 */ /* 0x0005e20000100800 */
[----:B0-----:R-:W-:-:S03]  /*69d0*/  IMAD.X R0, R11, 0x1, R3, P5 ;  /* 0x000000010b007824 */ /* 0x001fc600028e0603 */
[----:B------:R-:W-:Y:S01]  /*69e0*/  STL [R1+0xfb0], R33 ;  /* 0x000fb02101007387 */ /* 0x000fe20000100800 */
[----:B--2---:R-:W-:-:S03]  /*69f0*/  IADD3 R10, P5, PT, R12, R6, RZ ;  /* 0x000000060c0a7210 */ /* 0x004fc60007fbe0ff */
[----:B------:R-:W-:Y:S01]  /*6a00*/  STL [R1+0x24c4], R33 ;  /* 0x0024c42101007387 */ /* 0x000fe20000100800 */
[----:B------:R-:W-:-:S03]  /*6a10*/  IMAD R13, R18, 0x39, RZ ;  /* 0x00000039120d7824 */ /* 0x000fc600078e02ff */
[----:B------:R0:W-:Y:S04]  /*6a20*/  STL [R1+0x1054], R0 ;  /* 0x0010540001007387 */ /* 0x0001e80000100800 */
        /* <DEDUP_REMOVED lines=20> */
[----:B------:R-:W-:Y:S01]  /*6b70*/  STL [R1+0x1078], R16 ;  /* 0x0010781001007387 */ /* 0x000fe20000100800 */
[----:B------:R-:W-:Y:S01]  /*6b80*/  IMAD.X R13, R10, 0x1, R7, P5 ;  /* 0x000000010a0d7824 */ /* 0x000fe200028e0607 */
[----:B------:R-:W-:Y:S02]  /*6b90*/  IADD3 R82, P5, PT, R14, R2, RZ ;  /* 0x000000020e527210 */ /* 0x000fe40007fbe0ff */
[----:B------:R0:W-:Y:S01]  /*6ba0*/  STL [R1+0x108c], R0 ;  /* 0x00108c0001007387 */ /* 0x0001e20000100800 */
[----:B--2---:R-:W-:-:S03]  /*6bb0*/  SHF.R.S32.HI R11, RZ, 0x1f, R14 ;  /* 0x0000001fff0b7819 */ /* 0x004fc6000001140e */
[----:B------:R-:W-:Y:S01]  /*6bc0*/  STL [R1+0x1080], R13 ;  /* 0x0010800d01007387 */ /* 0x000fe20000100800 */
[----:B0-----:R-:W-:Y:S01]  /*6bd0*/  IMAD.X R0, R10, 0x1, R9, P6 ;  /* 0x000000010a007824 */ /* 0x001fe200030e0609 */
[----:B------:R-:W-:Y:S01]  /*6be0*/  IADD3 R79, P6, PT, R14, R4, RZ ;  /* 0x000000040e4f7210 */ /* 0x000fe20007fde0ff */
[----:B------:R-:W-:-:S03]  /*6bf0*/  IMAD.X R91, R11, 0x1, R3, P5 ;  /* 0x000000010b5b7824 */ /* 0x000fc600028e0603 */
[----:B------:R0:W-:Y:S01]  /*6c00*/  STL [R1+0x1088], R0 ;  /* 0x0010880001007387 */ /* 0x0001e20000100800 */
[----:B------:R-:W-:-:S03]  /*6c10*/  IADD3 R77, P5, PT, R14, R6, RZ ;  /* 0x000000060e4d7210 */ /* 0x000fc60007fbe0ff */
[----:B------:R-:W-:Y:S01]  /*6c20*/  STL [R1+0x1094], R82 ;  /* 0x0010945201007387 */ /* 0x000fe20000100800 */
[----:B------:R-:W-:-:S03]  /*6c30*/  IMAD.SHL.U32 R12, R18, 0x40, RZ ;  /* 0x00000040120c7824 */ /* 0x000fc600078e00ff */
[----:B------:R-:W-:Y:S01]  /*6c40*/  STL [R1+0x24c8], R82 ;  /* 0x0024c85201007387 */ /* 0x000fe20000100800 */
[----:B------:R-:W-:-:S03]  /*6c50*/  IMAD.X R16, R11, 0x1, R5, P6 ;  /* 0x000000010b107824 */ /* 0x000fc600030e0605 */
[----:B------:R-:W-:Y:S01]  /*6c60*/  STL [R1+0x24ec], R82 ;  /* 0x0024ec5201007387 */ /* 0x000fe20000100800 */
[----:B------:R-:W-:-:S03]  /*6c70*/  IADD3 R76, P6, PT, R14, R8, RZ ;  /* 0x000000080e4c7210 */ /* 0x000fc60007fde0ff */
[----:B------:R-:W-:Y:S01]  /*6c80*/  STL [R1+0x109c], R79 ;  /* 0x00109c4f01007387 */ /* 0x000fe20000100800 */
[----:B------:R-:W-:-:S03]  /*6c90*/  IMAD.X R90, R11, 0x1, R7, P5 ;  /* 0x000000010b5a7824 */ /* 0x000fc600028e0607 */
[----:B------:R-:W-:Y:S01]  /*6ca0*/  STL [R1+0x24cc], R79 ;  /* 0x0024cc4f01007387 */ /* 0x000fe20000100800 */
[----:B0-----:R-:W-:-:S03]  /*6cb0*/  IADD3 R0, P5, PT, R12, R2, RZ ;  /* 0x000000020c007210 */ /* 0x001fc60007fbe0ff */
        /* <DEDUP_REMOVED lines=8> */
[----:B------:R0:W-:Y:S04]  /*6d40*/  STL [R1+0x24dc], R16 ;  /* 0x0024dc1001007387 */ /* 0x0001e80000100800 */
[----:B------:R-:W-:Y:S04]  /*6d50*/  STL [R1+0x10ac], R76 ;  /* 0x0010ac4c01007387 */ /* 0x000fe80000100800 */
[----:B------:R-:W-:Y:S04]  /*6d60*/  STL [R1+0x24e0], R76 ;  /* 0x0024e04c01007387 */ /* 0x000fe80000100800 */
[----:B------:R2:W-:Y:S04]  /*6d70*/  STL [R1+0x1154], R0 ;  /* 0x0011540001007387 */ /* 0x0005e80000100800 */
[----:B------:R-:W-:Y:S01]  /*6d80*/  STL [R1+0x10a0], R90 ;  /* 0x0010a05a01007387 */ /* 0x000fe20000100800 */
[----:B0-----:R-:W-:-:S03]  /*6d90*/  IMAD.X R16, R10, 0x1, R5, P6 ;  /* 0x000000010a107824 */ /* 0x001fc600030e0605 */
[----:B------:R-:W-:Y:S01]  /*6da0*/  STL [R1+0x24e4], R90 ;  /* 0x0024e45a01007387 */ /* 0x000fe20000100800 */
[----:B--2---:R-:W-:-:S03]  /*6db0*/  IMAD.X R0, R10, 0x1, R3, P5 ;  /* 0x000000010a007824 */ /* 0x004fc600028e0603 */
[----:B------:R0:W-:Y:S01]  /*6dc0*/  STL [R1+0x115c], R11 ;  /* 0x00115c0b01007387 */ /* 0x0001e20000100800 */
[----:B------:R-:W-:-:S03]  /*6dd0*/  IMAD R13, R18, 0x41, RZ ;  /* 0x00000041120d7824 */ /* 0x000fc600078e02ff */
[----:B------:R-:W-:Y:S04]  /*6de0*/  STL [R1+0x10a8], R93 ;  /* 0x0010a85d01007387 */ /* 0x000fe80000100800 */
[----:B------:R-:W-:Y:S01]  /*6df0*/  STL [R1+0x24f0], R93 ;  /* 0x0024f05d01007387 */ /* 0x000fe20000100800 */
[----:B0-----:R-:W-:-:S03]  /*6e00*/  IADD3 R11, P5, PT, R12, R6, RZ ;  /* 0x000000060c0b7210 */ /* 0x001fc60007fbe0ff */
[----:B------:R0:W-:Y:S04]  /*6e10*/  STL [R1+0x1150], R0 ;  /* 0x0011500001007387 */ /* 0x0001e80000100800 */
        /* <DEDUP_REMOVED lines=32> */
[----:B------:R-:W-:-:S03]  /*7020*/  IMAD R12, R18, 0x48, RZ ;  /* 0x00000048120c7824 */ /* 0x000fc600078e02ff */
        /* <DEDUP_REMOVED lines=19> */
[----:B------:R0:W-:Y:S04]  /*7160*/  STL [R1+0x1254], R0 ;  /* 0x0012540001007387 */ /* 0x0001e80000100800 */
[----:B------:R-:W-:Y:S01]  /*7170*/  STL [R1+0x11a0], R37 ;  /* 0x0011a02501007387 */ /* 0x000fe20000100800 */
[----:B------:R-:W-:-:S03]  /*7180*/  IMAD.X R16, R11, 0x1, R5, P6 ;  /* 0x000000010b107824 */ /* 0x000fc600030e0605 */
[----:B------:R-:W-:Y:S01]  /*7190*/  STL [R1+0x2510], R37 ;  /* 0x0025102501007387 */ /* 0x000fe20000100800 */
[----:B0-----:R-:W-:-:S03]  /*71a0*/  IMAD.X R0, R11, 0x1, R3, P5 ;  /* 0x000000010b007824 */ /* 0x001fc600028e0603 */
        /* <DEDUP_REMOVED lines=140> */
[----:B------:R-:W-:Y:S01]  /*7a70*/  STL [R1+0x1460], R16 ;  /* 0x0014601001007387 */ /* 0x000fe20000100800 */
[----:B------:R-:W-:-:S03]  /*7a80*/  IADD3 R57, P6, PT, R13, R4, RZ ;  /* 0x000000040d397210 */ /* 0x000fc60007fde0ff */
[----:B------:R-:W-:Y:S04]  /*7a90*/  STL [R1+0x1474], R12 ;  /* 0x0014740c01007387 */ /* 0x000fe80000100800 */
[----:B------:R0:W-:Y:S04]  /*7aa0*/  STL [R1+0x1468], R0 ;  /* 0x0014680001007387 */ /* 0x0001e80000100800 */
[----:B------:R-:W-:Y:S01]  /*7ab0*/  STL [R1+0x147c], R57 ;  /* 0x00147c3901007387 */ /* 0x000fe20000100800 */
[----:B0-----:R-:W-:-:S05]  /*7ac0*/  IMAD.X R0, R10, 0x1, R3, P5 ;  /* 0x000000010a007824 */ /* 0x001fca00028e0603 */
[----:B------:R0:W-:Y:S04]  /*7ad0*/  STL [R1+0x1470], R0 ;  /* 0x0014700001007387 */ /* 0x0001e80000100800 */
[----:B------:R-:W-:Y:S04]  /*7ae0*/  STL [R1+0x2578], R57 ;  /* 0x0025783901007387 */ /* 0x000fe80000100800 */
[----:B------:R-:W-:Y:S04]  /*7af0*/  STL [R1+0x2584], R57 ;  /* 0x0025843901007387 */ /* 0x000fe80000100800 */
[----:B------:R-:W-:Y:S04]  /*7b00*/  STL [R1+0x2590], R57 ;  /* 0x0025903901007387 */ /* 0x000fe80000100800 */
[----:B------:R-:W-:Y:S01]  /*7b10*/  STL [R1+0x259c], R57 ;  /* 0x00259c3901007387 */ /* 0x000fe20000100800 */
[----:B------:R-:W-:-:S03]  /*7b20*/  IADD3 R48, P5, PT, R13, R6, RZ ;  /* 0x000000060d307210 */ /* 0x000fc60007fbe0ff */
[----:B------:R-:W-:Y:S04]  /*7b30*/  STL [R1+0x25a8], R57 ;  /* 0x0025a83901007387 */ /* 0x000fe80000100800 */
[----:B------:R-:W-:Y:S01]  /*7b40*/  STL [R1+0x25b4], R57 ;  /* 0x0025b43901007387 */ /* 0x000fe20000100800 */
[----:B------:R-:W-:-:S03]  /*7b50*/  IMAD.X R49, R10, 0x1, R5, P6 ;  /* 0x000000010a317824 */ /* 0x000fc600030e0605 */
[----:B------:R-:W-:Y:S01]  /*7b60*/  STL [R1+0x25c0], R57 ;  /* 0x0025c03901007387 */ /* 0x000fe20000100800 */
[----:B------:R-:W-:-:S03]  /*7b70*/  IMAD R14, R18, 0x5a, RZ ;  /* 0x0000005a120e7824 */ /* 0x000fc600078e02ff */
[----:B------:R-:W-:Y:S01]  /*7b80*/  STL [R1+0x25cc], R57 ;  /* 0x0025cc3901007387 */ /* 0x000fe20000100800 */
[----:B------:R-:W-:-:S03]  /*7b90*/  IADD3 R51, P6, PT, R13, R8, RZ ;  /* 0x000000080d337210 */ /* 0x000fc60007fde0ff */
[----:B------:R-:W-:Y:S04]  /*7ba0*/  STL [R1+0x25d8], R57 ;  /* 0x0025d83901007387 */ /* 0x000fe80000100800 */
[----:B------:R-:W-:Y:S01]  /*7bb0*/  STL [R1+0x25e4], R57 ;  /* 0x0025e43901007387 */ /* 0x000fe20000100800 */
[----:B------:R-:W-:-:S03]  /*7bc0*/  IMAD.X R52, R10, 0x1, R7, P5 ;  /* 0x000000010a347824 */ /* 0x000fc600028e0607 */
[----:B------:R-:W-:Y:S04]  /*7bd0*/  STL [R1+0x25f0], R57 ;  /* 0x0025f03901007387 */ /* 0x000fe80000100800 */
[----:B------:R-:W-:Y:S01]  /*7be0*/  STL [R1+0x260c], R57 ;  /* 0x00260c3901007387 */ /* 0x000fe20000100800 */
[----:B------:R-:W-:-:S03]  /*7bf0*/  IADD3 R34, P5, PT, R14, R2, RZ ;  /* 0x000000020e227210 */ /* 0x000fc60007fbe0ff */
[----:B------:R-:W-:Y:S04]  /*7c00*/  STL [R1+0x1484], R48 ;  /* 0x0014843001007387 */ /* 0x000fe80000100800 */
[----:B------:R-:W-:Y:S01]  /*7c10*/  STL [R1+0x25f8], R48 ;  /* 0x0025f83001007387 */ /* 0x000fe20000100800 */
[----:B------:R-:W-:-:S03]  /*7c20*/  SHF.R.S32.HI R11, RZ, 0x1f, R14 ;  /* 0x0000001fff0b7819 */ /* 0x000fc6000001140e */
[----:B------:R-:W-:Y:S01]  /*7c30*/  STL [R1+0x1478], R49 ;  /* 0x0014783101007387 */ /* 0x000fe20000100800 */
[----:B------:R-:W-:-:S03]  /*7c40*/  IMAD.X R55, R10, 0x1, R9, P6 ;  /* 0x000000010a377824 */ /* 0x000fc600030e0609 */
[----:B------:R-:W-:Y:S04]  /*7c50*/  STL [R1+0x25fc], R49 ;  /* 0x0025fc3101007387 */ /* 0x000fe80000100800 */
        /* <DEDUP_REMOVED lines=8> */
[----:B------:R-:W-:Y:S01]  /*7ce0*/  STL [R1+0x2610], R34 ;  /* 0x0026102201007387 */ /* 0x000fe20000100800 */
[----:B------:R-:W-:-:S03]  /*7cf0*/  IMAD R12, R18, 0x60, RZ ;  /* 0x00000060120c7824 */ /* 0x000fc600078e02ff */
[----:B------:R-:W-:Y:S01]  /*7d00*/  STL [R1+0x1488], R55 ;  /* 0x0014883701007387 */ /* 0x000fe20000100800 */
[----:B------:R-:W-:-:S03]  /*7d10*/  IMAD.X R45, R11, 0x1, R5, P6 ;  /* 0x000000010b2d7824 */ /* 0x000fc600030e0605 */
[----:B------:R-:W-:Y:S04]  /*7d20*/  STL [R1+0x2614], R55 ;  /* 0x0026143701007387 */ /* 0x000fe80000100800 */
        /* <DEDUP_REMOVED lines=8> */
[----:B------:R-:W-:Y:S04]  /*7db0*/  STL [R1+0x261c], R47 ;  /* 0x00261c2f01007387 */ /* 0x000fe80000100800 */
[----:B------:R-:W-:Y:S04]  /*7dc0*/  STL [R1+0x14a4], R39 ;  /* 0x0014a42701007387 */ /* 0x000fe80000100800 */
[----:B------:R-:W-:Y:S01]  /*7dd0*/  STL [R1+0x2620], R39 ;  /* 0x0026202701007387 */ /* 0x000fe20000100800 */
[----:B------:R-:W-:-:S03]  /*7de0*/  IMAD.X R42, R11, 0x1, R9, P6 ;  /* 0x000000010b2a7824 */ /* 0x000fc600030e0609 */
[----:B------:R-:W-:Y:S01]  /*7df0*/  STL [R1+0x1498], R45 ;  /* 0x0014982d01007387 */ /* 0x000fe20000100800 */
[----:B------:R-:W-:-:S03]  /*7e00*/  IADD3 R78, P6, PT, R12, R4, RZ ;  /* 0x000000040c4e7210 */ /* 0x000fc60007fde0ff */
[----:B------:R-:W-:Y:S04]  /*7e10*/  STL [R1+0x2624], R45 ;  /* 0x0026242d01007387 */ /* 0x000fe80000100800 */
[----:B------:R-:W-:Y:S04]  /*7e20*/  STL [R1+0x14ac], R36 ;  /* 0x0014ac2401007387 */ /* 0x000fe80000100800 */
[----:B------:R-:W-:Y:S04]  /*7e30*/  STL [R1+0x2628], R36 ;  /* 0x0026282401007387 */ /* 0x000fe80000100800 */
[----:B------:R0:W-:Y:S04]  /*7e40*/  STL [R1+0x1554], R0 ;  /* 0x0015540001007387 */ /* 0x0001e80000100800 */
[----:B------:R-:W-:Y:S04]  /*7e50*/  STL [R1+0x14a0], R44 ;  /* 0x0014a02c01007387 */ /* 0x000fe80000100800 */
[----:B------:R-:W-:Y:S01]  /*7e60*/  STL [R1+0x262c], R44 ;  /* 0x00262c2c01007387 */ /* 0x000fe20000100800 */
[----:B0-----:R-:W-:-:S03]  /*7e70*/  IMAD.X R0, R10, 0x1, R3, P5 ;  /* 0x000000010a007824 */ /* 0x001fc600028e0603 */
[----:B------:R-:W-:Y:S04]  /*7e80*/  STL [R1+0x14a8], R42 ;  /* 0x0014a82a01007387 */ /* 0x000fe80000100800 */
[----:B------:R-:W-:Y:S04]  /*7e90*/  STL [R1+0x155c], R78 ;  /* 0x00155c4e01007387 */ /* 0x000fe80000100800 */
[----:B------:R0:W-:Y:S04]  /*7ea0*/  STL [R1+0x1550], R0 ;  /* 0x0015500001007387 */ /* 0x0001e80000100800 */
        /* <DEDUP_REMOVED lines=8> */
[----:B------:R-:W-:Y:S04]  /*7f30*/  STL [R1+0x26b8], R78 ;  /* 0x0026b84e01007387 */ /* 0x000fe80000100800 */
[----:B------:R-:W-:Y:S04]  /*7f40*/  STL [R1+0x26c4], R78 ;  /* 0x0026c44e01007387 */ /* 0x000fe80000100800 */
[----:B------:R-:W-:Y:S04]  /*7f50*/  STL [R1+0x26d0], R78 ;  /* 0x0026d04e01007387 */ /* 0x000fe80000100800 */
[----:B------:R-:W-:Y:S01]  /*7f60*/  STL [R1+0x26dc], R78 ;  /* 0x0026dc4e01007387 */ /* 0x000fe20000100800 */
[----:B------:R-:W-:-:S03]  /*7f70*/  IMAD R13, R18, 0x61, RZ ;  /* 0x00000061120d7824 */ /* 0x000fc600078e02ff */
[----:B------:R-:W-:Y:S01]  /*7f80*/  STL [R1+0x26e8], R78 ;  /* 0x0026e84e01007387 */ /* 0x000fe20000100800 */
[----:B------:R-:W-:-:S03]  /*7f90*/  IADD3 R81, P6, PT, R12, R8, RZ ;  /* 0x000000080c517210 */ /* 0x000fc60007fde0ff */
[----:B------:R-:W-:Y:S04]  /*7fa0*/  STL [R1+0x2634], R42 ;  /* 0x0026342a01007387 */ /* 0x000fe80000100800 */
[----:B------:R0:W-:Y:S04]  /*7fb0*/  STL [R1+0x1564], R11 ;  /* 0x0015640b01007387 */ /* 0x0001e80000100800 */
[----:B------:R2:W-:Y:S04]  /*7fc0*/  STL [R1+0x1558], R0 ;  /* 0x0015580001007387 */ /* 0x0005e80000100800 */
[----:B------:R-:W-:Y:S01]  /*7fd0*/  STL [R1+0x156c], R81 ;  /* 0x00156c5101007387 */ /* 0x000fe20000100800 */
[----:B0-----:R-:W-:Y:S01]  /*7fe0*/  SHF.R.S32.HI R11, RZ, 0x1f, R13 ;  /* 0x0000001fff0b7819 */ /* 0x001fe2000001140d */
[----:B--2---:R-:W-:Y:S01]  /*7ff0*/  IMAD.X R0, R10, 0x1, R7, P5 ;  /* 0x000000010a007824 */ /* 0x004fe200028e0607 */
[----:B------:R-:W-:-:S04]  /*8000*/  IADD3 R54, P5, PT, R13, R2, RZ ;  /* 0x000000020d367210 */ /* 0x000fc80007fbe0ff */
[----:B------:R0:W-:Y:S01]  /*8010*/  STL [R1+0x1560], R0 ;  /* 0x0015600001007387 */ /* 0x0001e20000100800 */
[----:B------:R-:W-:Y:S01]  /*8020*/  IMAD.X R60, R11, 0x1, R3, P5 ;  /* 0x000000010b3c7824 */ /* 0x000fe200028e0603 */
[C---:B------:R-:W-:Y:S01]  /*8030*/  IADD3 R59, P5, PT, R13.reuse, R6, RZ ;  /* 0x000000060d3b7210 */ /* 0x040fe20007fbe0ff */
[----:B------:R-:W-:Y:S02]  /*8040*/  IMAD R14, R18, 0x62, RZ ;  /* 0x00000062120e7824 */ /* 0x000fe400078e02ff */
[----:B0-----:R-:W-:Y:S01]  /*8050*/  IMAD.X R0, R10, 0x1, R9, P6 ;  /* 0x000000010a007824 */ /* 0x001fe200030e0609 */
[----:B------:R-:W-:Y:S01]  /*8060*/  IADD3 R70, P6, PT, R13, R4, RZ ;  /* 0x000000040d467210 */ /* 0x000fe20007fde0ff */
[----:B------:R-:W-:-:S04]  /*8070*/  IMAD.X R64, R11, 0x1, R7, P5 ;  /* 0x000000010b407824 */ /* 0x000fc800028e0607 */
[----:B------:R-:W-:Y:S01]  /*8080*/  IMAD.X R58, R11, 0x1, R5, P6 ;  /* 0x000000010b3a7824 */ /* 0x000fe200030e0605 */
[----:B------:R-:W-:Y:S02]  /*8090*/  IADD3 R62, P6, PT, R13, R8, RZ ;  /* 0x000000080d3e7210 */ /* 0x000fe40007fde0ff */
[----:B------:R-:W-:Y:S02]  /*80a0*/  SHF.R.S32.HI R10, RZ, 0x1f, R14 ;  /* 0x0000001fff0a7819 */ /* 0x000fe4000001140e */
[C---:B------:R-:W-:Y:S01]  /*80b0*/  IADD3 R27, P5, PT, R14.reuse, R2, RZ ;  /* 0x000000020e1b7210 */ /* 0x040fe20007fbe0ff */
[----:B------:R-:W-:Y:S01]  /*80c0*/  IMAD.X R68, R11, 0x1, R9, P6 ;  /* 0x000000010b447824 */ /* 0x000fe200030e0609 */
[----:B------:R-:W-:Y:S01]  /*80d0*/  IADD3 R87, P6, PT, R14, R4, RZ ;  /* 0x000000040e577210 */ /* 0x000fe20007fde0ff */
[----:B------:R0:W-:Y:S02]  /*80e0*/  STL [R1+0x1568], R0 ;  /* 0x0015680001007387 */ /* 0x0001e40000100800 */
[----:B------:R-:W-:Y:S01]  /*80f0*/  IMAD.X R29, R10, 0x1, R3, P5 ;  /* 0x000000010a1d7824 */ /* 0x000fe200028e0603 */
[----:B------:R-:W-:Y:S01]  /*8100*/  IADD3 R84, P5, PT, R14, R6, RZ ;  /* 0x000000060e547210 */ /* 0x000fe20007fbe0ff */
[----:B------:R-:W-:Y:S01]  /*8110*/  STL [R1+0x1574], R54 ;  /* 0x0015743601007387 */ /* 0x000fe20000100800 */
[----:B------:R-:W-:-:S03]  /*8120*/  IMAD R12, R18, 0x68, RZ ;  /* 0x00000068120c7824 */ /* 0x000fc600078e02ff */
[----:B------:R-:W-:Y:S01]  /*8130*/  STL [R1+0x263c], R54 ;  /* 0x00263c3601007387 */ /* 0x000fe20000100800 */
[----:B------:R-:W-:Y:S01]  /*8140*/  IMAD.X R88, R10, 0x1, R5, P6 ;  /* 0x000000010a587824 */ /* 0x000fe200030e0605 */
[----:B------:R-:W-:Y:S02]  /*8150*/  IADD3 R69, P6, PT, R14, R8, RZ ;  /* 0x000000080e457210 */ /* 0x000fe40007fde0ff */
[----:B------:R-:W-:Y:S01]  /*8160*/  STL [R1+0x157c], R70 ;  /* 0x00157c4601007387 */ /* 0x000fe20000100800 */
[----:B------:R-:W-:-:S03]  /*8170*/  IMAD.X R86, R10, 0x1, R7, P5 ;  /* 0x000000010a567824 */ /* 0x000fc600028e0607 */
[----:B------:R-:W-:Y:S01]  /*8180*/  STL [R1+0x2640], R70 ;  /* 0x0026404601007387 */ /* 0x000fe20000100800 */
[----:B------:R-:W-:-:S03]  /*8190*/  SHF.R.S32.HI R11, RZ, 0x1f, R12 ;  /* 0x0000001fff0b7819 */ /* 0x000fc6000001140c */
[----:B------:R-:W-:Y:S01]  /*81a0*/  STL [R1+0x1570], R60 ;  /* 0x0015703c01007387 */ /* 0x000fe20000100800 */
[----:B0-----:R-:W-:-:S03]  /*81b0*/  IADD3 R0, P5, PT, R12, R2, RZ ;  /* 0x000000020c007210 */ /* 0x001fc60007fbe0ff */
[----:B------:R-:W-:Y:S01]  /*81c0*/  STL [R1+0x2644], R60 ;  /* 0x0026443c01007387 */ /* 0x000fe20000100800 */
[----:B------:R-:W-:-:S03]  /*81d0*/  IMAD.X R83, R10, 0x1, R9, P6 ;  /* 0x000000010a537824 */ /* 0x000fc600030e0609 */
[----:B------:R-:W-:Y:S01]  /*81e0*/  STL [R1+0x1584], R59 ;  /* 0x0015843b01007387 */ /* 0x000fe20000100800 */
[----:B------:R-:W-:-:S03]  /*81f0*/  IADD3 R67, P6, PT, R12, R4, RZ ;  /* 0x000000040c437210 */ /* 0x000fc60007fde0ff */
[----:B------:R-:W-:Y:S04]  /*8200*/  STL [R1+0x264c], R59 ;  /* 0x00264c3b01007387 */ /* 0x000fe80000100800 */
[----:B------:R-:W-:Y:S04]  /*8210*/  STL [R1+0x1578], R58 ;  /* 0x0015783a01007387 */ /* 0x000fe80000100800 */
[----:B------:R0:W-:Y:S04]  /*8220*/  STL [R1+0x2654], R58 ;  /* 0x0026543a01007387 */ /* 0x0001e80000100800 */
[----:B------:R-:W-:Y:S01]  /*8230*/  STL [R1+0x158c], R62 ;  /* 0x00158c3e01007387 */ /* 0x000fe20000100800 */
[----:B------:R-:W-:-:S03]  /*8240*/  IMAD R13, R18, 0x69, RZ ;  /* 0x00000069120d7824 */ /* 0x000fc600078e02ff */
[----:B------:R2:W-:Y:S01]  /*8250*/  STL [R1+0x265c], R62 ;  /* 0x00265c3e01007387 */ /* 0x0005e20000100800 */
[C---:B0-----:R-:W-:Y:S01]  /*8260*/  IMAD.X R58, R11.reuse, 0x1, R5, P6 ;  /* 0x000000010b3a7824 */ /* 0x041fe200030e0605 */
[C---:B------:R-:W-:Y:S01]  /*8270*/  IADD3 R70, P6, PT, R12.reuse, R8, RZ ;  /* 0x000000080c467210 */ /* 0x040fe20007fde0ff */
[----:B--2---:R-:W-:Y:S01]  /*8280*/  IMAD.X R62, R11, 0x1, R3, P5 ;  /* 0x000000010b3e7824 */ /* 0x004fe200028e0603 */
[----:B------:R-:W-:Y:S02]  /*8290*/  IADD3 R61, P5, PT, R12, R6, RZ ;  /* 0x000000060c3d7210 */ /* 0x000fe40007fbe0ff */
[----:B------:R-:W-:-:S03]  /*82a0*/  SHF.R.S32.HI R10, RZ, 0x1f, R13 ;  /* 0x0000001fff0a7819 */ /* 0x000fc6000001140d */
[----:B------:R-:W-:Y:S01]  /*82b0*/  IMAD.X R59, R11, 0x1, R7, P5 ;  /* 0x000000010b3b7824 */ /* 0x000fe200028e0607 */
[----:B------:R-:W-:Y:S01]  /*82c0*/  IADD3 R66, P5, PT, R13, R2, RZ ;  /* 0x000000020d427210 */ /* 0x000fe20007fbe0ff */
[----:B------:R-:W-:Y:S01]  /*82d0*/  IMAD.X R60, R11, 0x1, R9, P6 ;  /* 0x000000010b3c7824 */ /* 0x000fe200030e0609 */
[C---:B------:R-:W-:Y:S01]  /*82e0*/  IADD3 R75, P6, PT, R13.reuse, R4, RZ ;  /* 0x000000040d4b7210 */ /* 0x040fe20007fde0ff */
[----:B------:R-:W-:Y:S02]  /*82f0*/  IMAD R14, R18, 0x6a, RZ ;  /* 0x0000006a120e7824 */ /* 0x000fe400078e02ff */
[C---:B------:R-:W-:Y:S01]  /*8300*/  IMAD.X R71, R10.reuse, 0x1, R3, P5 ;  /* 0x000000010a477824 */ /* 0x040fe200028e0603 */
[C---:B------:R-:W-:Y:S01]  /*8310*/  IADD3 R72, P5, PT, R13.reuse, R6, RZ ;  /* 0x000000060d487210 */ /* 0x040fe20007fbe0ff */
[C---:B------:R-:W-:Y:S01]  /*8320*/  IMAD.X R32, R10.reuse, 0x1, R5, P6 ;  /* 0x000000010a207824 */ /* 0x040fe200030e0605 */
[----:B------:R-:W-:Y:S01]  /*8330*/  IADD3 R73, P6, PT, R13, R8, RZ ;  /* 0x000000080d497210 */ /* 0x000fe20007fde0ff */
[----:B------:R-:W-:Y:S01]  /*8340*/  STL [R1+0x1580], R64 ;  /* 0x0015804001007387 */ /* 0x000fe20000100800 */
[----:B------:R-:W-:Y:S01]  /*8350*/  SHF.R.S32.HI R11, RZ, 0x1f, R14 ;  /* 0x0000001fff0b7819 */ /* 0x000fe2000001140e */
[----:B------:R-:W-:Y:S01]  /*8360*/  IMAD.X R37, R10, 0x1, R7, P5 ;  /* 0x000000010a257824 */ /* 0x000fe200028e0607 */
[----:B------:R-:W-:Y:S01]  /*8370*/  IADD3 R30, P5, PT, R14, R2, RZ ;  /* 0x000000020e1e7210 */ /* 0x000fe20007fbe0ff */
[----:B------:R-:W-:Y:S01]  /*8380*/  STL [R1+0x1594], R27 ;  /* 0x0015941b01007387 */ /* 0x000fe20000100800 */
[----:B------:R-:W-:Y:S01]  /*8390*/  IMAD.X R92, R10, 0x1, R9, P6 ;  /* 0x000000010a5c7824 */ /* 0x000fe200030e0609 */
[----:B------:R-:W-:-:S02]  /*83a0*/  IADD3 R63, P6, PT, R14, R4, RZ ;  /* 0x000000040e3f7210 */ /* 0x000fc40007fde0ff */
[----:B------:R-:W-:Y:S01]  /*83b0*/  STL [R1+0x1588], R68 ;  /* 0x0015884401007387 */ /* 0x000fe20000100800 */
[----:B------:R-:W-:-:S03]  /*83c0*/  IMAD.X R25, R11, 0x1, R3, P5 ;  /* 0x000000010b197824 */ /* 0x000fc600028e0603 */
[----:B------:R-:W-:Y:S01]  /*83d0*/  STL [R1+0x159c], R87 ;  /* 0x00159c5701007387 */ /* 0x000fe20000100800 */
[----:B------:R-:W-:-:S03]  /*83e0*/  IADD3 R53, P5, PT, R14, R6, RZ ;  /* 0x000000060e357210 */ /* 0x000fc60007fbe0ff */
[----:B------:R-:W-:Y:S01]  /*83f0*/  STL [R1+0x1590], R29 ;  /* 0x0015901d01007387 */ /* 0x000fe20000100800 */
[----:B------:R-:W-:-:S03]  /*8400*/  IMAD R12, R18, 0x70, RZ ;  /* 0x00000070120c7824 */ /* 0x000fc600078e02ff */
[----:B------:R-:W-:Y:S01]  /*8410*/  STL [R1+0x15a4], R84 ;  /* 0x0015a45401007387 */ /* 0x000fe20000100800 */
[----:B------:R-:W-:-:S03]  /*8420*/  IMAD.X R65, R11, 0x1, R5, P6 ;  /* 0x000000010b417824 */ /* 0x000fc600030e0605 */
[----:B------:R-:W-:Y:S01]  /*8430*/  STL [R1+0x1598], R88 ;  /* 0x0015985801007387 */ /* 0x000fe20000100800 */
[----:B------:R-:W-:-:S03]  /*8440*/  IADD3 R38, P6, PT, R14, R8, RZ ;  /* 0x000000080e267210 */ /* 0x000fc60007fde0ff */
[----:B------:R-:W-:Y:S04]  /*8450*/  STL [R1+0x15ac], R69 ;  /* 0x0015ac4501007387 */ /* 0x000fe80000100800 */
[----:B------:R0:W-:Y:S01]  /*8460*/  STL [R1+0x1654], R0 ;  /* 0x0016540001007387 */ /* 0x0001e20000100800 */
[----:B------:R-:W-:-:S03]  /*8470*/  IMAD.X R56, R11, 0x1, R7, P5 ;  /* 0x000000010b387824 */ /* 0x000fc600028e0607 */
[----:B------:R-:W-:Y:S01]  /*8480*/  STL [R1+0x15a0], R86 ;  /* 0x0015a05601007387 */ /* 0x000fe20000100800 */
[----:B------:R-:W-:-:S03]  /*8490*/  SHF.R.S32.HI R10, RZ, 0x1f, R12 ;  /* 0x0000001fff0a7819 */ /* 0x000fc6000001140c */
[----:B------:R-:W-:Y:S01]  /*84a0*/  STL [R1+0x15a8], R83 ;  /* 0x0015a85301007387 */ /* 0x000fe20000100800 */
[----:B------:R-:W-:-:S03]  /*84b0*/  IADD3 R55, P5, PT, R12, R2, RZ ;  /* 0x000000020c377210 */ /* 0x000fc60007fbe0ff */
[----:B------:R-:W-:Y:S01]  /*84c0*/  STL [R1+0x165c], R67 ;  /* 0x00165c4301007387 */ /* 0x000fe20000100800 */
[----:B------:R-:W-:-:S03]  /*84d0*/  IMAD.X R50, R11, 0x1, R9, P6 ;  /* 0x000000010b327824 */ /* 0x000fc600030e0609 */
[----:B------:R-:W-:Y:S01]  /*84e0*/  STL [R1+0x1650], R62 ;  /* 0x0016503e01007387 */ /* 0x000fe20000100800 */
[----:B------:R-:W-:-:S03]  /*84f0*/  IADD3 R19, P6, PT, R12, R4, RZ ;  /* 0x000000040c137210 */ /* 0x000fc60007fde0ff */
[----:B------:R-:W-:Y:S04]  /*8500*/  STL [R1+0x1664], R61 ;  /* 0x0016643d01007387 */ /* 0x000fe80000100800 */
        /* <DEDUP_REMOVED lines=82> */
[----:B------:R-:W-:Y:S04]  /*8a30*/  STL [R1+0x1858], R34 ;  /* 0x0018582201007387 */ /* 0x000fe80000100800 */
[----:B------:R-:W-:Y:S01]  /*8a40*/  STL [R1+0x186c], R48 ;  /* 0x00186c3001007387 */ /* 0x000fe20000100800 */
[----:B------:R-:W-:-:S03]  /*8a50*/  IMAD.X R33, R11, 0x1, R5, P6 ;  /* 0x000000010b217824 */ /* 0x000fc600030e0605 */
[----:B------:R-:W2:Y:S01]  /*8a60*/  LDL R10, [R1+0xbd0] ;  /* 0x000bd000010a7983 */ /* 0x000ea20000100800 */
[----:B------:R-:W-:-:S03]  /*8a70*/  IADD3 R89, P6, PT, R13, R8, RZ ;  /* 0x000000080d597210 */ /* 0x000fc60007fde0ff */
[----:B------:R-:W-:Y:S04]  /*8a80*/  STL [R1+0x1860], R52 ;  /* 0x0018603401007387 */ /* 0x000fe80000100800 */
[----:B------:R-:W-:Y:S01]  /*8a90*/  STL [R1+0x1874], R79 ;  /* 0x0018744f01007387 */ /* 0x000fe20000100800 */
[----:B0-----:R-:W-:-:S03]  /*8aa0*/  IMAD.X R0, R11, 0x1, R7, P5 ;  /* 0x000000010b007824 */ /* 0x001fc600028e0607 */
[----:B------:R-:W-:Y:S04]  /*8ab0*/  STL [R1+0x1868], R49 ;  /* 0x0018683101007387 */ /* 0x000fe80000100800 */
[----:B------:R-:W-:Y:S04]  /*8ac0*/  STL [R1+0x2378], R18 ;  /* 0x0023781201007387 */ /* 0x000fe80000100800 */
[----:B------:R-:W-:Y:S04]  /*8ad0*/  STL [R1+0x187c], R41 ;  /* 0x00187c2901007387 */ /* 0x000fe80000100800 */
[----:B------:R-:W-:Y:S04]  /*8ae0*/  STL [R1+0x1870], R91 ;  /* 0x0018705b01007387 */ /* 0x000fe80000100800 */
[----:B------:R-:W-:Y:S01]  /*8af0*/  STL [R1+0x1884], R85 ;  /* 0x0018845501007387 */ /* 0x000fe20000100800 */
[----:B------:R-:W-:-:S03]  /*8b00*/  IMAD.X R28, R11, 0x1, R9, P6 ;  /* 0x000000010b1c7824 */ /* 0x000fc600030e0609 */
[----:B------:R-:W-:Y:S04]  /*8b10*/  STL [R1+0x1878], R33 ;  /* 0x0018782101007387 */ /* 0x000fe80000100800 */
[----:B------:R-:W-:Y:S04]  /*8b20*/  STL [R1+0x188c], R89 ;  /* 0x00188c5901007387 */ /* 0x000fe80000100800 */
[----:B------:R-:W-:Y:S04]  /*8b30*/  STL [R1+0x237c], R2 ;  /* 0x00237c0201007387 */ /* 0x000fe80000100800 */
[----:B------:R-:W-:Y:S04]  /*8b40*/  STL [R1+0x1880], R0 ;  /* 0x0018800001007387 */ /* 0x000fe80000100800 */
[----:B------:R-:W2:Y:S01]  /*8b50*/  LDL R11, [R1+0xbcc] ;  /* 0x000bcc00010b7983 */ /* 0x000ea20000100800 */
[----:B------:R-:W-:Y:S01]  /*8b60*/  PRMT R35, RZ, 0x7610, R35 ;  /* 0x00007610ff237816 */ /* 0x000fe20000000023 */
[----:B------:R-:W-:-:S05]  /*8b70*/  IMAD R20, R18, 0x7a, RZ ;  /* 0x0000007a12147824 */ /* 0x000fca00078e02ff */
[----:B------:R-:W-:Y:S02]  /*8b80*/  SHF.R.S32.HI R12, RZ, 0x1f, R20 ;  /* 0x0000001fff0c7819 */ /* 0x000fe40000011414 */
[----:B------:R-:W-:Y:S01]  /*8b90*/  IADD3 R22, P5, PT, R20, R2, RZ ;  /* 0x0000000214167210 */ /* 0x000fe20007fbe0ff */
[----:B--2---:R-:W2:Y:S04]  /*8ba0*/  @!P4 LDG.E.U8 R35, desc[UR14][R10.64] ;  /* 0x0000000e0a23c981 */ /* 0x004ea8000c1e1100 */
[----:B------:R-:W-:Y:S01]  /*8bb0*/  IMAD.X R21, R12, 0x1, R3, P5 ;  /* 0x000000010c157824 */ /* 0x000fe200028e0603 */
[----:B------:R-:W-:Y:S04]  /*8bc0*/  STL [R1+0x1894], R22 ;  /* 0x0018941601007387 */ /* 0x000fe80000100800 */
[----:B------:R-:W-:Y:S04]  /*8bd0*/  STL [R1+0x1888], R28 ;  /* 0x0018881c01007387 */ /* 0x000fe80000100800 */
[----:B------:R-:W-:Y:S04]  /*8be0*/  STL [R1+0x2380], R3 ;  /* 0x0023800301007387 */ /* 0x000fe80000100800 */
[----:B------:R-:W-:Y:S04]  /*8bf0*/  STL [R1+0x1890], R21 ;  /* 0x0018901501007387 */ /* 0x000fe80000100800 */
[----:B--2---:R0:W-:Y:S04]  /*8c00*/  STL [R1+0x3b4], R35 ;  /* 0x0003b42301007387 */ /* 0x0041e80000100800 */
[----:B0-----:R-:W2:Y:S04]  /*8c10*/  LDL.LU R35, [R1+0x26f8] ;  /* 0x0026f80001237983 */ /* 0x001ea80000300800 */
[----:B------:R-:W3:Y:S01]  /*8c20*/  LDL R11, [R1+0xbd4] ;  /* 0x000bd400010b7983 */ /* 0x000ee20000100800 */
[----:B------:R-:W-:Y:S01]  /*8c30*/  PRMT R80, RZ, 0x7610, R80 ;  /* 0x00007610ff507816 */ /* 0x000fe20000000050 */
[----:B--2---:R-:W-:-:S02]  /*8c40*/  @!P4 IMAD.MOV.U32 R10, RZ, RZ, R35 ;  /* 0x000000ffff0ac224 */ /* 0x004fc400078e0023 */
[----:B------:R-:W2:Y:S04]  /*8c50*/  LDL.LU R35, [R1+0x26f4] ;  /* 0x0026f40001237983 */ /* 0x000ea80000300800 */
[----:B---3--:R-:W3:Y:S04]  /*8c60*/  @!P4 LDG.E.U8 R80, desc[UR14][R10.64] ;  /* 0x0000000e0a50c981 */ /* 0x008ee8000c1e1100 */
[----:B---3--:R0:W-:Y:S04]  /*8c70*/  STL [R1+0x3b0], R80 ;  /* 0x0003b05001007387 */ /* 0x0081e80000100800 */
[----:B0-----:R-:W3:Y:S04]  /*8c80*/  LDL.LU R80, [R1+0x26f0] ;  /* 0x0026f00001507983 */ /* 0x001ee80000300800 */
[----:B------:R-:W4:Y:S04]  /*8c90*/  LDL R10, [R1+0xbdc] ;  /* 0x000bdc00010a7983 */ /* 0x000f280000100800 */
[----:B------:R-:W4:Y:S01]  /*8ca0*/  LDL R11, [R1+0xbe0] ;  /* 0x000be000010b7983 */ /* 0x000f220000100800 */
[----:B------:R-:W-:-:S02]  /*8cb0*/  PRMT R13, RZ, 0x7610, R13 ;  /* 0x00007610ff0d7816 */ /* 0x000fc4000000000d */
[----:B----4-:R-:W-:-:S04]  /*8cc0*/  @!P4 LOP3.LUT R11, R11, R10, RZ, 0x3c, !PT ;  /* 0x0000000a0b0bc212 */ /* 0x010fc800078e3cff */
[----:B------:R-:W-:-:S04]  /*8cd0*/  @!P4 LOP3.LUT R10, R11, R10, RZ, 0x3c, !PT ;  /* 0x0000000a0b0ac212 */ /* 0x000fc800078e3cff */
[----:B------:R-:W-:-:S05]  /*8ce0*/  @!P4 LOP3.LUT R11, R11, R10, RZ, 0x3c, !PT ;  /* 0x0000000a0b0bc212 */ /* 0x000fca00078e3cff */
[----:B------:R0:W4:Y:S04]  /*8cf0*/  @!P4 LDG.E.U8 R13, desc[UR14][R10.64] ;  /* 0x0000000e0a0dc981 */ /* 0x000128000c1e1100 */
[----:B------:R-:W0:Y:S04]  /*8d00*/  LDL R10, [R1+0xbe4] ;  /* 0x000be400010a7983 */ /* 0x000e280000100800 */
[----:B------:R-:W0:Y:S01]  /*8d10*/  LDL R11, [R1+0xbe8] ;  /* 0x000be800010b7983 */ /* 0x000e220000100800 */
[----:B---3--:R-:W-:Y:S02]  /*8d20*/  PRMT R80, RZ, 0x7610, R80 ;  /* 0x00007610ff507816 */ /* 0x008fe40000000050 */
[----:B0-----:R-:W-:-:S04]  /*8d30*/  @!P4 LOP3.LUT R11, R11, R10, RZ, 0x3c, !PT ;  /* 0x0000000a0b0bc212 */ /* 0x001fc800078e3cff */
[----:B------:R-:W-:-:S04]  /*8d40*/  @!P4 LOP3.LUT R10, R11, R10, RZ, 0x3c, !PT ;  /* 0x0000000a0b0ac212 */ /* 0x000fc800078e3cff */
[----:B------:R-:W-:-:S05]  /*8d50*/  @!P4 LOP3.LUT R11, R11, R10, RZ, 0x3c, !PT ;  /* 0x0000000a0b0bc212 */ /* 0x000fca00078e3cff */
[----:B------:R-:W3:Y:S04]  /*8d60*/  @!P4 LDG.E.U8 R80, desc[UR14][R10.64] ;  /* 0x0000000e0a50c981 */ /* 0x000ee8000c1e1100 */
[----:B----4-:R-:W-:Y:S01]  /*8d70*/  STL [R1+0x3ac], R13 ;  /* 0x0003ac0d01007387 */ /* 0x010fe20000100800 */
[----:B------:R-:W-:-:S03]  /*8d80*/  ISETP.GE.U32.AND P5, PT, R24, 0x7fffff70, PT ;  /* 0x7fffff701800780c */ /* 0x000fc60003fa6070 */
        /* <DEDUP_REMOVED lines=8> */
[----:B------:R-:W4:Y:S04]  /*8e10*/  @!P5 LDG.E.U8 R78, desc[UR14][R10.64] ;  /* 0x0000000e0a4ed981 */ /* 0x000f28000c1e1100 */
[----:B----4-:R0:W-:Y:S04]  /*8e20*/  STL [R1+0x3a4], R78 ;  /* 0x0003a44e01007387 */ /* 0x0101e80000100800 */
[----:B0-----:R-:W4:Y:S04]  /*8e30*/  LDL.LU R78, [R1+0x26e8] ;  /* 0x0026e800014e7983 */ /* 0x001f280000300800 */
[----:B------:R-:W2:Y:S04]  /*8e40*/  LDL R10, [R1+0xcd4] ;  /* 0x000cd400010a7983 */ /* 0x000ea80000100800 */
[----:B------:R-:W2:Y:S01]  /*8e50*/  LDL R11, [R1+0xcd8] ;  /* 0x000cd800010b7983 */ /* 0x000ea20000100800 */
[----:B---3--:R-:W-:-:S02]  /*8e60*/  PRMT R80, RZ, 0x7610, R80 ;  /* 0x00007610ff507816 */ /* 0x008fc40000000050 */
[----:B--2---:R-:W-:-:S04]  /*8e70*/  @!P5 LOP3.LUT R11, R11, R10, RZ, 0x3c, !PT ;  /* 0x0000000a0b0bd212 */ /* 0x004fc800078e3cff */
[----:B------:R-:W-:-:S04]  /*8e80*/  @!P5 LOP3.LUT R10, R11, R10, RZ, 0x3c, !PT ;  /* 0x0000000a0b0ad212 */ /* 0x000fc800078e3cff */
[----:B------:R-:W-:-:S05]  /*8e90*/  @!P5 LOP3.LUT R11, R11, R10, RZ, 0x3c, !PT ;  /* 0x0000000a0b0bd212 */ /* 0x000fca00078e3cff */
[----:B------:R-:W2:Y:S04]  /*8ea0*/  @!P5 LDG.E.U8 R80, desc[UR14][R10.64] ;  /* 0x0000000e0a50d981 */ /* 0x000ea8000c1e1100 */
[----:B--2---:R0:W-:Y:S04]  /*8eb0*/  STL [R1+0x3a0], R80 ;  /* 0x0003a05001007387 */ /* 0x0041e80000100800 */
[----:B0-----:R-:W2:Y:S04]  /*8ec0*/  LDL.LU R80, [R1+0x26e4] ;  /* 0x0026e40001507983 */ /* 0x001ea80000300800 */
[----:B------:R-:W3:Y:S04]  /*8ed0*/  LDL R10, [R1+0xcdc] ;  /* 0x000cdc00010a7983 */ /* 0x000ee80000100800 */
[----:B------:R-:W3:Y:S01]  /*8ee0*/  LDL R11, [R1+0xce0] ;  /* 0x000ce000010b7983 */ /* 0x000ee20000100800 */
[----:B------:R-:W-:-:S05]  /*8ef0*/  VIADD R13, R35, 0xffffffe7 ;  /* 0xffffffe7230d7836 */ /* 0x000fca0000000000 */
[----:B------:R-:W-:Y:S02]  /*8f00*/  ISETP.GE.U32.AND P4, PT, R13, 0x7fffff68, PT ;  /* 0x7fffff680d00780c */ /* 0x000fe40003f86070 */
[----:B------:R-:W-:Y:S02]  /*8f10*/  PRMT R13, RZ, 0x7610, R13 ;  /* 0x00007610ff0d7816 */ /* 0x000fe4000000000d */
[----:B---3--:R-:W-:-:S04]  /*8f20*/  @!P5 LOP3.LUT R11, R11, R10, RZ, 0x3c, !PT ;  /* 0x0000000a0b0bd212 */ /* 0x008fc800078e3cff */
[----:B------:R-:W-:-:S04]  /*8f30*/  @!P5 LOP3.LUT R10, R11, R10, RZ, 0x3c, !PT ;  /* 0x0000000a0b0ad212 */ /* 0x000fc800078e3cff */
[----:B------:R-:W-:-:S05]  /*8f40*/  @!P5 LOP3.LUT R11, R11, R10, RZ, 0x3c, !PT ;  /* 0x0000000a0b0bd212 */ /* 0x000fca00078e3cff */
[----:B------:R0:W3:Y:S04]  /*8f50*/  @!P5 LDG.E.U8 R13, desc[UR14][R10.64] ;  /* 0x0000000e0a0dd981 */ /* 0x0000e8000c1e1100 */
[----:B------:R-:W0:Y:S04]  /*8f60*/  LDL R10, [R1+0xce4] ;  /* 0x000ce400010a7983 */ /* 0x000e280000100800 */
[----:B------:R-:W0:Y:S01]  /*8f70*/  LDL R11, [R1+0xce8] ;  /* 0x000ce800010b7983 */ /* 0x000e220000100800 */
[----:B--2---:R-:W-:Y:S02]  /*8f80*/  PRMT R80, RZ, 0x7610, R80 ;  /* 0x00007610ff507816 */ /* 0x004fe40000000050 */
[----:B0-----:R-:W-:-:S04]  /*8f90*/  @!P5 LOP3.LUT R11, R11, R10, RZ, 0x3c, !PT ;  /* 0x0000000a0b0bd212 */ /* 0x001fc800078e3cff */
[----:B------:R-:W-:-:S04]  /*8fa0*/  @!P5 LOP3.LUT R10, R11, R10, RZ, 0x3c, !PT ;  /* 0x0000000a0b0ad212 */ /* 0x000fc800078e3cff */
[----:B------:R-:W-:-:S05]  /*8fb0*/  @!P5 LOP3.LUT R11, R11, R10, RZ, 0x3c, !PT ;  /* 0x0000000a0b0bd212 */ /* 0x000fca00078e3cff */
[----:B------:R-:W2:Y:S04]  /*8fc0*/  @!P5 LDG.E.U8 R80, desc[UR14][R10.64] ;  /* 0x0000000e0a50d981 */ /* 0x000ea8000c1e1100 */
[----:B---3--:R-:W-:Y:S04]  /*8fd0*/  STL [R1+0x39c], R13 ;  /* 0x00039c0d01007387 */ /* 0x008fe80000100800 */
[----:B--2---:R0:W-:Y:S04]  /*8fe0*/  STL [R1+0x398], R80 ;  /* 0x0003985001007387 */ /* 0x0041e80000100800 */
[----:B0-----:R-:W2:Y:S04]  /*8ff0*/  LDL.LU R80, [R1+0x26e0] ;  /* 0x0026e00001507983 */ /* 0x001ea80000300800 */
[----:B------:R-:W3:Y:S04]  /*9000*/  LDL R10, [R1+0x1aac] ;  /* 0x001aac00010a7983 */ /* 0x000ee80000100800 */
[----:B------:R-:W3:Y:S01]  /*9010*/  LDL R11, [R1+0x1ab0] ;  /* 0x001ab000010b7983 */ /* 0x000ee20000100800 */
[----:B----4-:R-:W-:-:S02]  /*9020*/  PRMT R78, RZ, 0x7610, R78 ;  /* 0x00007610ff4e7816 */ /* 0x010fc4000000004e */
[----:B---3--:R-:W-:-:S04]  /*9030*/  @!P4 LOP3.LUT R11, R11, R10, RZ, 0x3c, !PT ;  /* 0x0000000a0b0bc212 */ /* 0x008fc800078e3cff */
[----:B------:R-:W-:-:S04]  /*9040*/  @!P4 LOP3.LUT R10, R11, R10, RZ, 0x3c, !PT ;  /* 0x0000000a0b0ac212 */ /* 0x000fc800078e3cff */
[----:B------:R-:W-:-:S05]  /*9050*/  @!P4 LOP3.LUT R11, R11, R10, RZ, 0x3c, !PT ;  /* 0x0000000a0b0bc212 */ /* 0x000fca00078e3cff */
[----:B------:R-:W3:Y:S04]  /*9060*/  @!P4 LDG.E.U8 R78, desc[UR14][R10.64] ;  /* 0x0000000e0a4ec981 */ /* 0x000ee8000c1e1100 */
[----:B---3--:R0:W-:Y:S04]  /*9070*/  STL [R1+0x394], R78 ;  /* 0x0003944e01007387 */ /* 0x0081e80000100800 */
[----:B0-----:R-:W3:Y:S04]  /*9080*/  LDL.LU R78, [R1+0x26dc] ;  /* 0x0026dc00014e7983 */ /* 0x001ee80000300800 */
[----:B------:R-:W4:Y:S04]  /*9090*/  LDL R10, [R1+0x1ab4] ;  /* 0x001ab400010a7983 */ /* 0x000f280000100800 */
[----:B------:R-:W4:Y:S01]  /*90a0*/  LDL R11, [R1+0x1ab8] ;  /* 0x001ab800010b7983 */ /* 0x000f220000100800 */
[----:B--2---:R-:W-:-:S02]  /*90b0*/  PRMT R80, RZ, 0x7610, R80 ;  /* 0x00007610ff507816 */ /* 0x004fc40000000050 */
[----:B----4-:R-:W-:-:S04]  /*90c0*/  @!P4 LOP3.LUT R11, R11, R10, RZ, 0x3c, !PT ;  /* 0x0000000a0b0bc212 */ /* 0x010fc800078e3cff */
[----:B------:R-:W-:-:S04]  /*90d0*/  @!P4 LOP3.LUT R10, R11, R10, RZ, 0x3c, !PT ;  /* 0x0000000a0b0ac212 */ /* 0x000fc800078e3cff */
[----:B------:R-:W-:-:S05]  /*90e0*/  @!P4 LOP3.LUT R11, R11, R10, RZ, 0x3c, !PT ;  /* 0x0000000a0b0bc212 */ /* 0x000fca00078e3cff */
[----:B------:R-:W2:Y:S04]  /*90f0*/  @!P4 LDG.E.U8 R80, desc[UR14][R10.64] ;  /* 0x0000000e0a50c981 */ /* 0x000ea8000c1e1100 */
[----:B--2---:R0:W-:Y:S04]  /*9100*/  STL [R1+0x390], R80 ;  /* 0x0003905001007387 */ /* 0x0041e80000100800 */
[----:B0-----:R-:W2:Y:S04]  /*9110*/  LDL.LU R80, [R1+0x26d8] ;  /* 0x0026d80001507983 */ /* 0x001ea80000300800 */
[----:B------:R-:W4:Y:S04]  /*9120*/  LDL R10, [R1+0x1abc] ;  /* 0x001abc00010a7983 */ /* 0x000f280000100800 */
[----:B------:R-:W4:Y:S01]  /*9130*/  LDL R11, [R1+0x1ac0] ;  /* 0x001ac000010b7983 */ /* 0x000f220000100800 */
[----:B------:R-:W-:-:S05]  /*9140*/  VIADD R13, R35, 0xffffffdf ;  /* 0xffffffdf230d7836 */ /* 0x000fca0000000000 */
[----:B------:R-:W-:Y:S02]  /*9150*/  ISETP.GE.U32.AND P5, PT, R13, 0x7fffff60, PT ;  /* 0x7fffff600d00780c */ /* 0x000fe40003fa6070 */
[----:B------:R-:W-:Y:S02]  /*9160*/  PRMT R13, RZ, 0x7610, R13 ;  /* 0x00007610ff0d7816 */ /* 0x000fe4000000000d */
[----:B----4-:R-:W-:-:S04]  /*9170*/  @!P4 LOP3.LUT R11, R11, R10, RZ, 0x3c, !PT ;  /* 0x0000000a0b0bc212 */ /* 0x010fc800078e3cff */
[----:B------:R-:W-:-:S04]  /*9180*/  @!P4 LOP3.LUT R10, R11, R10, RZ, 0x3c, !PT ;  /* 0x0000000a0b0ac212 */ /* 0x000fc800078e3cff */
[----:B------:R-:W-:-:S05]  /*9190*/  @!P4 LOP3.LUT R11, R11, R10, RZ, 0x3c, !PT ;  /* 0x0000000a0b0bc212 */ /* 0x000fca00078e3cff */
[----:B------:R0:W4:Y:S04]  /*91a0*/  @!P4 LDG.E.U8 R13, desc[UR14][R10.64] ;  /* 0x0000000e0a0dc981 */ /* 0x000128000c1e1100 */
[----:B------:R-:W0:Y:S04]  /*91b0*/  LDL R10, [R1+0x1a8c] ;  /* 0x001a8c00010a7983 */ /* 0x000e280000100800 */
[----:B------:R-:W0:Y:S01]  /*91c0*/  LDL R11, [R1+0x1ac4] ;  /* 0x001ac400010b7983 */ /* 0x000e220000100800 */
[----:B--2---:R-:W-:Y:S02]  /*91d0*/  PRMT R80, RZ, 0x7610, R80 ;  /* 0x00007610ff507816 */ /* 0x004fe40000000050 */
[----:B0-----:R-:W-:-:S04]  /*91e0*/  @!P4 LOP3.LUT R11, R11, R10, RZ, 0x3c, !PT ;  /* 0x0000000a0b0bc212 */ /* 0x001fc800078e3cff */
[----:B------:R-:W-:-:S04]  /*91f0*/  @!P4 LOP3.LUT R10, R11, R10, RZ, 0x3c, !PT ;  /* 0x0000000a0b0ac212 */ /* 0x000fc800078e3cff */
[----:B------:R-:W-:-:S05]  /*9200*/  @!P4 LOP3.LUT R11, R11, R10, RZ, 0x3c, !PT ;  /* 0x0000000a0b0bc212 */ /* 0x000fca00078e3cff */
[----:B------:R-:W2:Y:S04]  /*9210*/  @!P4 LDG.E.U8 R80, desc[UR14][R10.64] ;  /* 0x0000000e0a50c981 */ /* 0x000ea8000c1e1100 */
[----:B----4-:R-:W-:Y:S04]  /*9220*/  STL [R1+0x38c], R13 ;  /* 0x00038c0d01007387 */ /* 0x010fe80000100800 */
[----:B--2---:R0:W-:Y:S04]  /*9230*/  STL [R1+0x388], R80 ;  /* 0x0003885001007387 */ /* 0x0041e80000100800 */
[----:B0-----:R-:W2:Y:S04]  /*9240*/  LDL.LU R80, [R1+0x26d4] ;  /* 0x0026d40001507983 */ /* 0x001ea80000300800 */
[----:B------:R-:W4:Y:S04]  /*9250*/  LDL R10, [R1+0x1a50] ;  /* 0x001a5000010a7983 */ /* 0x000f280000100800 */
[----:B------:R-:W4:Y:S01]  /*9260*/  LDL R11, [R1+0x1a88] ;  /* 0x001a8800010b7983 */ /* 0x000f220000100800 */
[----:B---3--:R-:W-:-:S02]  /*9270*/  PRMT R78, RZ, 0x7610, R78 ;  /* 0x00007610ff4e7816 */ /* 0x008fc4000000004e */
[----:B----4-:R-:W-:-:S04]  /*9280*/  @!P5 LOP3.LUT R11, R11, R10, RZ, 0x3c, !PT ;  /* 0x0000000a0b0bd212 */ /* 0x010fc800078e3cff */
        /* <DEDUP_REMOVED lines=301> */
[----:B------:R-:W4:Y:S01]  /*a560*/  LDL R11, [R1+0x1558] ;  /* 0x00155800010b7983 */ /* 0x000f220000100800 */
[----:B--2---:R-:W-:Y:S01]  /*a570*/  PRMT R80, RZ, 0x7610, R80 ;  /* 0x00007610ff507816 */ /* 0x004fe20000000050 */
[----:B---3--:R-:W-:-:S02]  /*a580*/  @!P5 IMAD.MOV.U32 R10, RZ, RZ, R78 ;  /* 0x000000ffff0ad224 */ /* 0x008fc400078e004e */
[----:B------:R-:W2:Y:S04]  /*a590*/  LDL.LU R78, [R1+0x266c] ;  /* 0x00266c00014e7983 */ /* 0x000ea80000300800 */
[----:B----4-:R-:W3:Y:S04]  /*a5a0*/  @!P5 LDG.E.U8 R80, desc[UR14][R10.64] ;  /* 0x0000000e0a50d981 */ /* 0x010ee8000c1e1100 */
[----:B---3--:R0:W-:Y:S04]  /*a5b0*/  STL [R1+0x300], R80 ;  /* 0x0003005001007387 */ /* 0x0081e80000100800 */
[----:B0-----:R-:W3:Y:S04]  /*a5c0*/  LDL.LU R80, [R1+0x2668] ;  /* 0x0026680001507983 */ /* 0x001ee80000300800 */
        /* <DEDUP_REMOVED lines=9> */
[----:B------:R-:W2:Y:S01]  /*a660*/  LDL R11, [R1+0x1568] ;  /* 0x00156800010b7983 */ /* 0x000ea20000100800 */
[----:B---3--:R-:W-:Y:S01]  /*a670*/  PRMT R80, RZ, 0x7610, R80 ;  /* 0x00007610ff507816 */ /* 0x008fe20000000050 */
[----:B0-----:R-:W-:-:S05]  /*a680*/  @!P5 IMAD.MOV.U32 R10, RZ, RZ, R81 ;  /* 0x000000ffff0ad224 */ /* 0x001fca00078e0051 */
[----:B--2---:R-:W2:Y:S04]  /*a690*/  @!P5 LDG.E.U8 R80, desc[UR14][R10.64] ;  /* 0x0000000e0a50d981 */ /* 0x004ea8000c1e1100 */
[----:B----4-:R-:W-:Y:S04]  /*a6a0*/  STL [R1+0x2fc], R13 ;  /* 0x0002fc0d01007387 */ /* 0x010fe80000100800 */
[----:B------:R-:W3:Y:S04]  /*a6b0*/  LDL.LU R81, [R1+0x2664] ;  /* 0x0026640001517983 */ /* 0x000ee80000300800 */
[----:B--2---:R0:W-:Y:S04]  /*a6c0*/  STL [R1+0x2f8], R80 ;  /* 0x0002f85001007387 */ /* 0x0041e80000100800 */
[----:B0-----:R-:W2:Y:S04]  /*a6d0*/  LDL.LU R80, [R1+0x2660] ;  /* 0x0026600001507983 */ /* 0x001ea80000300800 */
[----:B------:R-:W4:Y:S01]  /*a6e0*/  LDL R11, [R1+0x1654] ;  /* 0x00165400010b7983 */ /* 0x000f220000100800 */
[----:B------:R-:W-:Y:S01]  /*a6f0*/  PRMT R78, RZ, 0x7610, R78 ;  /* 0x00007610ff4e7816 */ /* 0x000fe2000000004e */
[----:B------:R-:W-:-:S02]  /*a700*/  VIADD R13, R35, 0xffffff8f ;  /* 0xffffff8f230d7836 */ /* 0x000fc40000000000 */
[----:B----4-:R-:W-:Y:S02]  /*a710*/  @!P4 IMAD.MOV.U32 R10, RZ, RZ, R11 ;  /* 0x000000ffff0ac224 */ /* 0x010fe400078e000b */
[----:B------:R-:W-:Y:S01]  /*a720*/  @!P4 IMAD.MOV.U32 R11, RZ, RZ, R62 ;  /* 0x000000ffff0bc224 */ /* 0x000fe200078e003e */
[----:B------:R-:W-:Y:S01]  /*a730*/  ISETP.GE.U32.AND P5, PT, R13, 0x7fffff10, PT ;  /* 0x7fffff100d00780c */ /* 0x000fe20003fa6070 */
[----:B------:R-:W4:Y:S04]  /*a740*/  LDL.LU R62, [R1+0x265c] ;  /* 0x00265c00013e7983 */ /* 0x000f280000300800 */
[----:B------:R0:W2:Y:S01]  /*a750*/  @!P4 LDG.E.U8 R78, desc[UR14][R10.64] ;  /* 0x0000000e0a4ec981 */ /* 0x0000a2000c1e1100 */
[----:B------:R-:W-:Y:S01]  /*a760*/  PRMT R13, RZ, 0x7610, R13 ;  /* 0x00007610ff0d7816 */ /* 0x000fe2000000000d */
[----:B0-----:R-:W-:-:S02]  /*a770*/  @!P4 IMAD.MOV.U32 R10, RZ, RZ, R67 ;  /* 0x000000ffff0ac224 */ /* 0x001fc400078e0043 */
[----:B------:R-:W-:-:S05]  /*a780*/  @!P4 IMAD.MOV.U32 R11, RZ, RZ, R58 ;  /* 0x000000ffff0bc224 */ /* 0x000fca00078e003a */
[----:B------:R0:W4:Y:S04]  /*a790*/  @!P4 LDG.E.U8 R13, desc[UR14][R10.64] ;  /* 0x0000000e0a0dc981 */ /* 0x000128000c1e1100 */
[----:B--2---:R2:W-:Y:S04]  /*a7a0*/  STL [R1+0x2f4], R78 ;  /* 0x0002f44e01007387 */ /* 0x0045e80000100800 */
[----:B--2---:R-:W2:Y:S04]  /*a7b0*/  LDL.LU R78, [R1+0x2658] ;  /* 0x00265800014e7983 */ /* 0x004ea80000300800 */
[----:B------:R-:W2:Y:S01]  /*a7c0*/  LDL.LU R58, [R1+0x2654] ;  /* 0x00265400013a7983 */ /* 0x000ea20000300800 */
[----:B---3--:R-:W-:-:S03]  /*a7d0*/  PRMT R81, RZ, 0x7610, R81 ;  /* 0x00007610ff517816 */ /* 0x008fc60000000051 */
[----:B------:R-:W3:Y:S01]  /*a7e0*/  LDL.LU R67, [R1+0x2650] ;  /* 0x0026500001437983 */ /* 0x000ee20000300800 */
[----:B0-----:R-:W-:Y:S02]  /*a7f0*/  @!P4 IMAD.MOV.U32 R10, RZ, RZ, R61 ;  /* 0x000000ffff0ac224 */ /* 0x001fe400078e003d */
[----:B------:R-:W-:Y:S02]  /*a800*/  @!P4 IMAD.MOV.U32 R11, RZ, RZ, R59 ;  /* 0x000000ffff0bc224 */ /* 0x000fe400078e003b */
[----:B------:R-:W3:Y:S01]  /*a810*/  LDL.LU R59, [R1+0x264c] ;  /* 0x00264c00013b7983 */ /* 0x000ee20000300800 */
[----:B------:R-:W-:-:S03]  /*a820*/  PRMT R80, RZ, 0x7610, R80 ;  /* 0x00007610ff507816 */ /* 0x000fc60000000050 */
[----:B------:R-:W3:Y:S04]  /*a830*/  LDL.LU R61, [R1+0x2648] ;  /* 0x00264800013d7983 */ /* 0x000ee80000300800 */
[----:B------:R0:W3:Y:S04]  /*a840*/  @!P4 LDG.E.U8 R81, desc[UR14][R10.64] ;  /* 0x0000000e0a51c981 */ /* 0x0000e8000c1e1100 */
[----:B----4-:R-:W-:Y:S01]  /*a850*/  STL [R1+0x2f0], R13 ;  /* 0x0002f00d01007387 */ /* 0x010fe20000100800 */
[----:B0-----:R-:W-:Y:S02]  /*a860*/  @!P4 IMAD.MOV.U32 R10, RZ, RZ, R70 ;  /* 0x000000ffff0ac224 */ /* 0x001fe400078e0046 */
[----:B------:R-:W-:-:S02]  /*a870*/  @!P4 IMAD.MOV.U32 R11, RZ, RZ, R60 ;  /* 0x000000ffff0bc224 */ /* 0x000fc400078e003c */
[----:B------:R-:W4:Y:S04]  /*a880*/  LDL.LU R60, [R1+0x2644] ;  /* 0x00264400013c7983 */ /* 0x000f280000300800 */
[----:B------:R0:W4:Y:S04]  /*a890*/  @!P4 LDG.E.U8 R80, desc[UR14][R10.64] ;  /* 0x0000000e0a50c981 */ /* 0x000128000c1e1100 */
[----:B------:R-:W4:Y:S01]  /*a8a0*/  LDL.LU R70, [R1+0x2640] ;  /* 0x0026400001467983 */ /* 0x000f220000300800 */
[----:B0-----:R-:W-:Y:S02]  /*a8b0*/  @!P5 IMAD.MOV.U32 R10, RZ, RZ, R55 ;  /* 0x000000ffff0ad224 */ /* 0x001fe400078e0037 */
[----:B------:R-:W-:-:S02]  /*a8c0*/  @!P5 IMAD.MOV.U32 R11, RZ, RZ, R54 ;  /* 0x000000ffff0bd224 */ /* 0x000fc400078e0036 */
[----:B------:R-:W4:Y:S04]  /*a8d0*/  LDL.LU R54, [R1+0x263c] ;  /* 0x00263c0001367983 */ /* 0x000f280000300800 */
[----:B------:R-:W4:Y:S01]  /*a8e0*/  LDL.LU R55, [R1+0x2638] ;  /* 0x0026380001377983 */ /* 0x000f220000300800 */
[----:B--2---:R-:W-:-:S06]  /*a8f0*/  PRMT R78, RZ, 0x7610, R78 ;  /* 0x00007610ff4e7816 */ /* 0x004fcc000000004e */
[----:B------:R0:W2:Y:S02]  /*a900*/  @!P5 LDG.E.U8 R78, desc[UR14][R10.64] ;  /* 0x0000000e0a4ed981 */ /* 0x0000a4000c1e1100 */
[----:B0-----:R-:W-:Y:S02]  /*a910*/  @!P5 IMAD.MOV.U32 R11, RZ, RZ, R42 ;  /* 0x000000ffff0bd224 */ /* 0x001fe400078e002a */
[----:B------:R-:W-:Y:S01]  /*a920*/  @!P5 IMAD.MOV.U32 R10, RZ, RZ, R19 ;  /* 0x000000ffff0ad224 */ /* 0x000fe200078e0013 */
[----:B------:R-:W2:Y:S04]  /*a930*/  LDL.LU R42, [R1+0x2634] ;  /* 0x00263400012a7983 */ /* 0x000ea80000300800 */
[----:B------:R-:W2:Y:S01]  /*a940*/  LDL.LU R19, [R1+0x2630] ;  /* 0x0026300001137983 */ /* 0x000ea20000300800 */
[----:B---3--:R-:W-:-:S02]  /*a950*/  PRMT R67, RZ, 0x7610, R67 ;  /* 0x00007610ff437816 */ /* 0x008fc40000000043 */
[----:B------:R-:W-:Y:S02]  /*a960*/  ISETP.GE.U32.AND P6, PT, R15, 0x7fffff08, PT ;  /* 0x7fffff080f00780c */ /* 0x000fe40003fc6070 */
[----:B------:R-:W-:Y:S02]  /*a970*/  PRMT R61, RZ, 0x7610, R61 ;  /* 0x00007610ff3d7816 */ /* 0x000fe4000000003d */
[----:B------:R0:W3:Y:S01]  /*a980*/  @!P5 LDG.E.U8 R67, desc[UR14][R10.64] ;  /* 0x0000000e0a43d981 */ /* 0x0000e2000c1e1100 */
[----:B------:R-:W-:Y:S01]  /*a990*/  PRMT R15, RZ, 0x7610, R15 ;  /* 0x00007610ff0f7816 */ /* 0x000fe2000000000f */
[----:B0-----:R-:W-:Y:S02]  /*a9a0*/  @!P5 IMAD.MOV.U32 R10, RZ, RZ, R36 ;  /* 0x000000ffff0ad224 */ /* 0x001fe400078e0024 */
[----:B------:R-:W-:Y:S02]  /*a9b0*/  @!P5 IMAD.MOV.U32 R11, RZ, RZ, R44 ;  /* 0x000000ffff0bd224 */ /* 0x000fe400078e002c */
[----:B------:R-:W3:Y:S04]  /*a9c0*/  LDL.LU R44, [R1+0x262c] ;  /* 0x00262c00012c7983 */ /* 0x000ee80000300800 */
[----:B------:R0:W3:Y:S04]  /*a9d0*/  @!P5 LDG.E.U8 R61, desc[UR14][R10.64] ;  /* 0x0000000e0a3dd981 */ /* 0x0000e8000c1e1100 */
[----:B------:R-:W3:Y:S01]  /*a9e0*/  LDL.LU R36, [R1+0x2628] ;  /* 0x0026280001247983 */ /* 0x000ee20000300800 */
[----:B0-----:R-:W-:-:S02]  /*a9f0*/  @!P5 IMAD.MOV.U32 R10, RZ, RZ, R39 ;  /* 0x000000ffff0ad224 */ /* 0x001fc400078e0027 */
[----:B------:R-:W-:Y:S01]  /*aa00*/  @!P5 IMAD.MOV.U32 R11, RZ, RZ, R45 ;  /* 0x000000ffff0bd224 */ /* 0x000fe200078e002d */
[----:B----4-:R-:W-:Y:S01]  /*aa10*/  PRMT R55, RZ, 0x7610, R55 ;  /* 0x00007610ff377816 */ /* 0x010fe20000000037 */
[----:B------:R-:W4:Y:S04]  /*aa20*/  LDL.LU R45, [R1+0x2624] ;  /* 0x00262400012d7983 */ /* 0x000f280000300800 */
[----:B------:R0:W3:Y:S04]  /*aa30*/  @!P5 LDG.E.U8 R15, desc[UR14][R10.64] ;  /* 0x0000000e0a0fd981 */ /* 0x0000e8000c1e1100 */
[----:B------:R-:W3:Y:S01]  /*aa40*/  LDL.LU R39, [R1+0x2620] ;  /* 0x0026200001277983 */ /* 0x000ee20000300800 */
[----:B0-----:R-:W-:-:S02]  /*aa50*/  @!P6 IMAD.MOV.U32 R10, RZ, RZ, R46 ;  /* 0x000000ffff0ae224 */ /* 0x001fc400078e002e */
[----:B------:R-:W-:Y:S02]  /*aa60*/  @!P6 IMAD.MOV.U32 R11, RZ, RZ, R47 ;  /* 0x000000ffff0be224 */ /* 0x000fe400078e002f */
[----:B------:R-:W3:Y:S04]  /*aa70*/  LDL.LU R47, [R1+0x261c] ;  /* 0x00261c00012f7983 */ /* 0x000ee80000300800 */
[----:B------:R0:W3:Y:S04]  /*aa80*/  @!P6 LDG.E.U8 R55, desc[UR14][R10.64] ;  /* 0x0000000e0a37e981 */ /* 0x0000e8000c1e1100 */
[----:B------:R-:W4:Y:S01]  /*aa90*/  LDL.LU R46, [R1+0x2618] ;  /* 0x00261800012e7983 */ /* 0x000f220000300800 */
[----:B0-----:R-:W-:-:S02]  /*aaa0*/  @!P6 IMAD.MOV.U32 R10, RZ, RZ, R57 ;  /* 0x000000ffff0ae224 */ /* 0x001fc400078e0039 */
[----:B------:R-:W-:Y:S01]  /*aab0*/  @!P6 IMAD.MOV.U32 R11, RZ, RZ, R34 ;  /* 0x000000ffff0be224 */ /* 0x000fe200078e0022 */
[----:B--2---:R-:W-:-:S06]  /*aac0*/  PRMT R19, RZ, 0x7610, R19 ;  /* 0x00007610ff137816 */ /* 0x004fcc0000000013 */
[----:B------:R-:W2:Y:S04]  /*aad0*/  @!P6 LDG.E.U8 R19, desc[UR14][R10.64] ;  /* 0x0000000e0a13e981 */ /* 0x000ea8000c1e1100 */
[----:B---3--:R0:W-:Y:S04]  /*aae0*/  STL [R1+0x18], R55 ;  /* 0x0000183701007387 */ /* 0x0081e80000100800 */
[----:B0-----:R-:W3:Y:S04]  /*aaf0*/  LDL.LU R55, [R1+0x2614] ;  /* 0x0026140001377983 */ /* 0x001ee80000300800 */
[----:B------:R-:W3:Y:S04]  /*ab00*/  LDL.LU R34, [R1+0x2610] ;  /* 0x0026100001227983 */ /* 0x000ee80000300800 */
[----:B------:R-:W3:Y:S04]  /*ab10*/  LDL.LU R57, [R1+0x260c] ;  /* 0x00260c0001397983 */ /* 0x000ee80000300800 */
[----:B--2---:R0:W-:Y:S04]  /*ab20*/  STL [R1+0xc], R19 ;  /* 0x00000c1301007387 */ /* 0x0041e80000100800 */
[----:B0-----:R-:W2:Y:S01]  /*ab30*/  LDL.LU R19, [R1+0x2608] ;  /* 0x0026080001137983 */ /* 0x001ea20000300800 */
[----:B------:R-:W-:-:S05]  /*ab40*/  VIADD R13, R35, 0xffffff8d ;  /* 0xffffff8d230d7836 */ /* 0x000fca0000000000 */
[----:B------:R-:W-:Y:S01]  /*ab50*/  ISETP.GE.U32.AND P4, PT, R13, 0x7fffff0e, PT ;  /* 0x7fffff0e0d00780c */ /* 0x000fe20003f86070 */
[----:B------:R-:W-:Y:S02]  /*ab60*/  VIADD R13, R35, 0xfffffff6 ;  /* 0xfffffff6230d7836 */ /* 0x000fe40000000000 */
[----:B------:R-:W-:-:S03]  /*ab70*/  @!P6 IMAD.MOV.U32 R10, RZ, RZ, R51 ;  /* 0x000000ffff0ae224 */ /* 0x000fc600078e0033 */
[----:B------:R-:W-:Y:S01]  /*ab80*/  ISETP.GE.U32.AND P5, PT, R13, 0x7fffff77, PT ;  /* 0x7fffff770d00780c */ /* 0x000fe20003fa6070 */
[----:B------:R-:W-:Y:S01]  /*ab90*/  @!P6 IMAD.MOV.U32 R11, RZ, RZ, R52 ;  /* 0x000000ffff0be224 */ /* 0x000fe200078e0034 */
[----:B------:R-:W-:Y:S01]  /*aba0*/  PRMT R13, RZ, 0x7610, R13 ;  /* 0x00007610ff0d7816 */ /* 0x000fe2000000000d */
[----:B------:R-:W3:Y:S04]  /*abb0*/  LDL.LU R52, [R1+0x2604] ;  /* 0x0026040001347983 */ /* 0x000ee80000300800 */
[----:B------:R-:W3:Y:S04]  /*abc0*/  LDL.LU R51, [R1+0x2600] ;  /* 0x0026000001337983 */ /* 0x000ee80000300800 */
[----:B------:R0:W3:Y:S02]  /*abd0*/  @!P6 LDG.E.U8 R13, desc[UR14][R10.64] ;  /* 0x0000000e0a0de981 */ /* 0x0000e4000c1e1100 */
[----:B0-----:R-:W-:-:S02]  /*abe0*/  @!P6 IMAD.MOV.U32 R10, RZ, RZ, R48 ;  /* 0x000000ffff0ae224 */ /* 0x001fc400078e0030 */
[----:B------:R-:W-:Y:S01]  /*abf0*/  @!P6 IMAD.MOV.U32 R11, RZ, RZ, R49 ;  /* 0x000000ffff0be224 */ /* 0x000fe200078e0031 */
[----:B--2---:R-:W-:-:S06]  /*ac00*/  PRMT R19, RZ, 0x7610, R19 ;  /* 0x00007610ff137816 */ /* 0x004fcc0000000013 */
[----:B------:R-:W2:Y:S04]  /*ac10*/  @!P6 LDG.E.U8 R19, desc[UR14][R10.64] ;  /* 0x0000000e0a13e981 */ /* 0x000ea8000c1e1100 */
[----:B---3--:R-:W-:Y:S04]  /*ac20*/  STL [R1+0x8], R13 ;  /* 0x0000080d01007387 */ /* 0x008fe80000100800 */
[----:B------:R-:W3:Y:S04]  /*ac30*/  LDL.LU R49, [R1+0x25fc] ;  /* 0x0025fc0001317983 */ /* 0x000ee80000300800 */
[----:B------:R-:W3:Y:S04]  /*ac40*/  LDL.LU R48, [R1+0x25f8] ;  /* 0x0025f80001307983 */ /* 0x000ee80000300800 */
[----:B--2---:R0:W-:Y:S04]  /*ac50*/  STL [R1+0x4], R19 ;  /* 0x0000041301007387 */ /* 0x0041e80000100800 */
[----:B0-----:R-:W2:Y:S04]  /*ac60*/  LDL.LU R19, [R1+0x25f4] ;  /* 0x0025f40001137983 */ /* 0x001ea80000300800 */
[----:B------:R-:W2:Y:S04]  /*ac70*/  LDL R10, [R1+0xbec] ;  /* 0x000bec00010a7983 */ /* 0x000ea80000100800 */
[----:B------:R-:W2:Y:S01]  /*ac80*/  LDL R11, [R1+0xbf0] ;  /* 0x000bf000010b7983 */ /* 0x000ea20000100800 */
[----:B------:R-:W-:-:S02]  /*ac90*/  PRMT R57, RZ, 0x7610, R57 ;  /* 0x00007610ff397816 */ /* 0x000fc40000000039 */
[----:B--2---:R-:W-:-:S04]  /*aca0*/  @!P5 LOP3.LUT R11, R11, R10, RZ, 0x3c, !PT ;  /* 0x0000000a0b0bd212 */ /* 0x004fc800078e3cff */
[----:B------:R-:W-:-:S04]  /*acb0*/  @!P5 LOP3.LUT R10, R11, R10, RZ, 0x3c, !PT ;  /* 0x0000000a0b0ad212 */ /* 0x000fc800078e3cff */
[----:B------:R-:W-:-:S05]  /*acc0*/  @!P5 LOP3.LUT R11, R11, R10, RZ, 0x3c, !PT ;  /* 0x0000000a0b0bd212 */ /* 0x000fca00078e3cff */
[----:B------:R-:W2:Y:S04]  /*acd0*/  @!P5 LDG.E.U8 R57, desc[UR14][R10.64] ;  /* 0x0000000e0a39d981 */ /* 0x000ea8000c1e1100 */
        /* <DEDUP_REMOVED lines=13> */
[----:B------:R-:W-:-:S05]  /*adb0*/  VIADD R13, R35, 0xffffffee ;  /* 0xffffffee230d7836 */ /* 0x000fca0000000000 */
[----:B------:R-:W-:Y:S02]  /*adc0*/  ISETP.GE.U32.AND P6, PT, R13, 0x7fffff6f, PT ;  /* 0x7fffff6f0d00780c */ /* 0x000fe40003fc6070 */
[----:B------:R-:W-:Y:S02]  /*add0*/  PRMT R13, RZ, 0x7610, R13 ;  /* 0x00007610ff0d7816 */ /* 0x000fe4000000000d */
[----:B--2---:R-:W-:-:S04]  /*ade0*/  @!P5 LOP3.LUT R11, R11, R10, RZ, 0x3c, !PT ;  /* 0x0000000a0b0bd212 */ /* 0x004fc800078e3cff */
[----:B------:R-:W-:-:S04]  /*adf0*/  @!P5 LOP3.LUT R10, R11, R10, RZ, 0x3c, !PT ;  /* 0x0000000a0b0ad212 */ /* 0x000fc800078e3cff */
[----:B------:R-:W-:-:S05]  /*ae00*/  @!P5 LOP3.LUT R11, R11, R10, RZ, 0x3c, !PT ;  /* 0x0000000a0b0bd212 */ /* 0x000fca00078e3cff */
[----:B------:R0:W2:Y:S04]  /*ae10*/  @!P5 LDG.E.U8 R13, desc[UR14][R10.64] ;  /* 0x0000000e0a0dd981 */ /* 0x0000a8000c1e1100 */
[----:B------:R-:W0:Y:S04]  /*ae20*/  LDL R10, [R1+0xc04] ;  /* 0x000c0400010a7983 */ /* 0x000e280000100800 */
[----:B------:R-:W0:Y:S01]  /*ae30*/  LDL R11, [R1+0xc08] ;  /* 0x000c0800010b7983 */ /* 0x000e220000100800 */
[----:B------:R-:W-:Y:S02]  /*ae40*/  PRMT R19, RZ, 0x7610, R19 ;  /* 0x00007610ff137816 */ /* 0x000fe40000000013 */
[----:B0-----:R-:W-:-:S04]  /*ae50*/  @!P5 LOP3.LUT R11, R11, R10, RZ, 0x3c, !PT ;  /* 0x0000000a0b0bd212 */ /* 0x001fc800078e3cff */
[----:B------:R-:W-:-:S04]  /*ae60*/  @!P5 LOP3.LUT R10, R11, R10, RZ, 0x3c, !PT ;  /* 0x0000000a0b0ad212 */ /* 0x000fc800078e3cff */
[----:B------:R-:W-:-:S05]  /*ae70*/  @!P5 LOP3.LUT R11, R11, R10, RZ, 0x3c, !PT ;  /* 0x0000000a0b0bd212 */ /* 0x000fca00078e3cff */
[----:B------:R-:W3:Y:S04]  /*ae80*/  @!P5 LDG.E.U8 R19, desc[UR14][R10.64] ;  /* 0x0000000e0a13d981 */ /* 0x000ee8000c1e1100 */
[----:B--2---:R-:W-:Y:S04]  /*ae90*/  STL [R1+0x178], R13 ;  /* 0x0001780d01007387 */ /* 0x004fe80000100800 */
[----:B---3--:R0:W-:Y:S04]  /*aea0*/  STL [R1+0x174], R19 ;  /* 0x0001741301007387 */ /* 0x0081e80000100800 */
[----:B0-----:R-:W2:Y:S04]  /*aeb0*/  LDL.LU R19, [R1+0x25e8] ;  /* 0x0025e80001137983 */ /* 0x001ea80000300800 */
[----:B------:R-:W3:Y:S04]  /*aec0*/  LDL R10, [R1+0xcec] ;  /* 0x000cec00010a7983 */ /* 0x000ee80000100800 */
[----:B------:R-:W3:Y:S01]  /*aed0*/  LDL R11, [R1+0xcf0] ;  /* 0x000cf000010b7983 */ /* 0x000ee20000100800 */
[----:B------:R-:W-:-:S02]  /*aee0*/  PRMT R57, RZ, 0x7610, R57 ;  /* 0x00007610ff397816 */ /* 0x000fc40000000039 */
[----:B---3--:R-:W-:-:S04]  /*aef0*/  @!P6 LOP3.LUT R11, R11, R10, RZ, 0x3c, !PT ;  /* 0x0000000a0b0be212 */ /* 0x008fc800078e3cff */
[----:B------:R-:W-:-:S04]  /*af00*/  @!P6 LOP3.LUT R10, R11, R10, RZ, 0x3c, !PT ;  /* 0x0000000a0b0ae212 */ /* 0x000fc800078e3cff */
[----:B------:R-:W-:-:S05]  /*af10*/  @!P6 LOP3.LUT R11, R11, R10, RZ, 0x3c, !PT ;  /* 0x0000000a0b0be212 */ /* 0x000fca00078e3cff */
[----:B------:R-:W3:Y:S04]  /*af20*/  @!P6 LDG.E.U8 R57, desc[UR14][R10.64] ;  /* 0x0000000e0a39e981 */ /* 0x000ee8000c1e1100 */
[----:B---3--:R0:W-:Y:S04]  /*af30*/  STL [R1+0x170], R57 ;  /* 0x0001703901007387 */ /* 0x0081e80000100800 */
[----:B0-----:R-:W3:Y:S04]  /*af40*/  LDL.LU R57, [R1+0x25e4] ;  /* 0x0025e40001397983 */ /* 0x001ee80000300800 */
[----:B------:R-:W3:Y:S04]  /*af50*/  LDL R10, [R1+0xcf4] ;  /* 0x000cf400010a7983 */ /* 0x000ee80000100800 */
[----:B------:R-:W3:Y:S01]  /*af60*/  LDL R11, [R1+0xcf8] ;  /* 0x000cf800010b7983 */ /* 0x000ee20000100800 */
[----:B--2---:R-:W-:-:S02]  /*af70*/  PRMT R19, RZ, 0x7610, R19 ;  /* 0x00007610ff137816 */ /* 0x004fc40000000013 */
[----:B---3--:R-:W-:-:S04]  /*af80*/  @!P6 LOP3.LUT R11, R11, R10, RZ, 0x3c, !PT ;  /* 0x0000000a0b0be212 */ /* 0x008fc800078e3cff */
        /* <DEDUP_REMOVED lines=328> */
[----:B0-----:R-:W3:Y:S01]  /*c410*/  LDL.LU R57, [R1+0x2578] ;  /* 0x0025780001397983 */ /* 0x001ee20000300800 */
[----:B--2---:R-:W-:Y:S01]  /*c420*/  PRMT R19, RZ, 0x7610, R19 ;  /* 0x00007610ff137816 */ /* 0x004fe20000000013 */
[----:B------:R-:W-:-:S02]  /*c430*/  @!P5 IMAD.MOV.U32 R11, RZ, RZ, R49 ;  /* 0x000000ffff0bd224 */ /* 0x000fc400078e0031 */
[----:B------:R-:W2:Y:S01]  /*c440*/  LDL.LU R49, [R1+0x2574] ;  /* 0x0025740001317983 */ /* 0x000ea20000300800 */
[----:B---3--:R-:W-:-:S03]  /*c450*/  @!P5 IMAD.MOV.U32 R10, RZ, RZ, R57 ;  /* 0x000000ffff0ad224 */ /* 0x008fc600078e0039 */
[----:B------:R-:W3:Y:S04]  /*c460*/  LDL.LU R57, [R1+0x2570] ;  /* 0x0025700001397983 */ /* 0x000ee80000300800 */
[----:B------:R-:W2:Y:S01]  /*c470*/  @!P5 LDG.E.U8 R19, desc[UR14][R10.64] ;  /* 0x0000000e0a13d981 */ /* 0x000ea2000c1e1100 */
[----:B------:R-:W-:-:S05]  /*c480*/  VIADD R13, R35, 0xffffff9e ;  /* 0xffffff9e230d7836 */ /* 0x000fca0000000000 */
[----:B------:R-:W-:Y:S01]  /*c490*/  ISETP.GE.U32.AND P6, PT, R13, 0x7fffff1f, PT ;  /* 0x7fffff1f0d00780c */ /* 0x000fe20003fc6070 */
[----:B--2---:R0:W-:Y:S04]  /*c4a0*/  STL [R1+0x98], R19 ;  /* 0x0000981301007387 */ /* 0x0041e80000100800 */
[----:B0-----:R-:W2:Y:S01]  /*c4b0*/  LDL.LU R19, [R1+0x256c] ;  /* 0x00256c0001137983 */ /* 0x001ea20000300800 */
[----:B------:R-:W-:Y:S01]  /*c4c0*/  PRMT R13, RZ, 0x7610, R13 ;  /* 0x00007610ff0d7816 */ /* 0x000fe2000000000d */
[----:B------:R-:W-:Y:S02]  /*c4d0*/  @!P5 IMAD.MOV.U32 R10, RZ, RZ, R48 ;  /* 0x000000ffff0ad224 */ /* 0x000fe400078e0030 */
        /* <DEDUP_REMOVED lines=12> */
[----:B0-----:R-:W2:Y:S01]  /*c5a0*/  LDL.LU R19, [R1+0x2558] ;  /* 0x0025580001137983 */ /* 0x001ea20000300800 */
[----:B------:R-:W-:Y:S01]  /*c5b0*/  PRMT R57, RZ, 0x7610, R57 ;  /* 0x00007610ff397816 */ /* 0x000fe20000000039 */
[----:B------:R-:W-:-:S02]  /*c5c0*/  @!P6 IMAD.MOV.U32 R10, RZ, RZ, R54 ;  /* 0x000000ffff0ae224 */ /* 0x000fc400078e0036 */
        /* <DEDUP_REMOVED lines=14> */
[----:B------:R-:W-:-:S02]  /*c6b0*/  VIADD R13, R35, 0xffffff96 ;  /* 0xffffff96230d7836 */ /* 0x000fc40000000000 */
        /* <DEDUP_REMOVED lines=292> */
[----:B------:R-:W-:Y:S02]  /*d900*/  PRMT R41, RZ, 0x7610, R41 ;  /* 0x00007610ff297816 */ /* 0x000fe40000000029 */
        /* <DEDUP_REMOVED lines=13> */
[----:B------:R2:W3:Y:S01]  /*d9e0*/  @!P0 LDG.E.U8 R19, desc[UR14][R10.64] ;  /* 0x0000000e0a138981 */ /* 0x0004e2000c1e1100 */
[----:B------:R-:W-:Y:S01]  /*d9f0*/  PRMT R24, RZ, 0x7610, R24 ;  /* 0x00007610ff187816 */ /* 0x000fe20000000018 */
[----:B--2---:R-:W-:Y:S02]  /*da00*/  @!P0 IMAD.MOV.U32 R10, RZ, RZ, R41 ;  /* 0x000000ffff0a8224 */ /* 0x004fe400078e0029 */
[----:B------:R-:W-:-:S05]  /*da10*/  @!P0 IMAD.MOV.U32 R11, RZ, RZ, R28 ;  /* 0x000000ffff0b8224 */ /* 0x000fca00078e001c */
[----:B------:R0:W2:Y:S01]  /*da20*/  @!P0 LDG.E.U8 R24, desc[UR14][R10.64] ;  /* 0x0000000e0a188981 */ /* 0x0000a2000c1e1100 */
[----:B------:R-:W-:Y:S01]  /*da30*/  PRMT R3, RZ, 0x7610, R3 ;  /* 0x00007610ff037816 */ /* 0x000fe20000000003 */
[----:B0-----:R-:W-:Y:S02]  /*da40*/  @!P0 IMAD.MOV.U32 R11, RZ, RZ, R0 ;  /* 0x000000ffff0b8224 */ /* 0x001fe400078e0000 */
[----:B------:R-:W-:-:S05]  /*da50*/  @!P0 IMAD.MOV.U32 R10, RZ, RZ, R89 ;  /* 0x000000ffff0a8224 */ /* 0x000fca00078e0059 */
[----:B------:R0:W2:Y:S02]  /*da60*/  @!P0 LDG.E.U8 R3, desc[UR14][R10.64] ;  /* 0x0000000e0a038981 */ /* 0x0000a4000c1e1100 */
[----:B0-----:R-:W-:Y:S02]  /*da70*/  @!P0 IMAD.MOV.U32 R11, RZ, RZ, R33 ;  /* 0x000000ffff0b8224 */ /* 0x001fe400078e0021 */
[----:B------:R-:W-:Y:S01]  /*da80*/  @!P0 IMAD.MOV.U32 R10, RZ, RZ, R85 ;  /* 0x000000ffff0a8224 */ /* 0x000fe200078e0055 */
[----:B---3--:R0:W-:Y:S04]  /*da90*/  STL [R1+0x270], R19 ;  /* 0x0002701301007387 */ /* 0x0081e80000100800 */
[----:B0-----:R-:W3:Y:S04]  /*daa0*/  LDL.LU R19, [R1+0x2468] ;  /* 0x0024680001137983 */ /* 0x001ee80000300800 */
[----:B------:R-:W2:Y:S04]  /*dab0*/  LDL.LU R28, [R1+0x2464] ;  /* 0x00246400011c7983 */ /* 0x000ea80000300800 */
[----:B------:R-:W2:Y:S04]  /*dac0*/  LDL.LU R41, [R1+0x2460] ;  /* 0x0024600001297983 */ /* 0x000ea80000300800 */
[----:B------:R-:W3:Y:S04]  /*dad0*/  LDL.LU R0, [R1+0x245c] ;  /* 0x00245c0001007983 */ /* 0x000ee80000300800 */
[----:B------:R-:W3:Y:S04]  /*dae0*/  LDL.LU R89, [R1+0x2458] ;  /* 0x0024580001597983 */ /* 0x000ee80000300800 */
[----:B------:R-:W3:Y:S04]  /*daf0*/  LDL.LU R33, [R1+0x2454] ;  /* 0x0024540001217983 */ /* 0x000ee80000300800 */
[----:B------:R-:W3:Y:S01]  /*db00*/  LDL.LU R85, [R1+0x2450] ;  /* 0x0024500001557983 */ /* 0x000ee20000300800 */
[----:B------:R-:W-:-:S05]  /*db10*/  VIADD R13, R35, 0xffffffc5 ;  /* 0xffffffc5230d7836 */ /* 0x000fca0000000000 */
[----:B------:R-:W-:Y:S02]  /*db20*/  ISETP.GE.U32.AND P6, PT, R13, 0x7fffff46, PT ;  /* 0x7fffff460d00780c */ /* 0x000fe40003fc6070 */
[----:B------:R-:W-:Y:S02]  /*db30*/  PRMT R2, RZ, 0x7610, R2 ;  /* 0x00007610ff027816 */ /* 0x000fe40000000002 */
[----:B------:R-:W-:-:S04]  /*db40*/  PRMT R18, RZ, 0x7610, R18 ;  /* 0x00007610ff127816 */ /* 0x000fc80000000012 */
[----:B------:R0:W3:Y:S05]  /*db50*/  @!P0 LDG.E.U8 R2, desc[UR14][R10.64] ;  /* 0x0000000e0a028981 */ /* 0x0000ea000c1e1100 */
[----:B0-----:R-:W-:Y:S02]  /*db60*/  @!P6 IMAD.MOV.U32 R10, RZ, RZ, R82 ;  /* 0x000000ffff0ae224 */ /* 0x001fe400078e0052 */
[----:B------:R-:W-:Y:S02]  /*db70*/  @!P6 IMAD.MOV.U32 R11, RZ, RZ, R91 ;  /* 0x000000ffff0be224 */ /* 0x000fe400078e005b */
[----:B------:R-:W3:Y:S04]  /*db80*/  LDL.LU R91, [R1+0x244c] ;  /* 0x00244c00015b7983 */ /* 0x000ee80000300800 */
[----:B------:R-:W3:Y:S04]  /*db90*/  LDL.LU R82, [R1+0x2448] ;  /* 0x0024480001527983 */ /* 0x000ee80000300800 */
[----:B------:R4:W3:Y:S01]  /*dba0*/  @!P6 LDG.E.U8 R18, desc[UR14][R10.64] ;  /* 0x0000000e0a12e981 */ /* 0x0008e2000c1e1100 */
[----:B------:R-:W-:-:S02]  /*dbb0*/  VIADD R13, R35, 0xffffffbd ;  /* 0xffffffbd230d7836 */ /* 0x000fc40000000000 */
[----:B----4-:R-:W-:Y:S02]  /*dbc0*/  @!P6 IMAD.MOV.U32 R10, RZ, RZ, R79 ;  /* 0x000000ffff0ae224 */ /* 0x010fe400078e004f */
[----:B------:R-:W-:Y:S02]  /*dbd0*/  @!P6 IMAD.MOV.U32 R11, RZ, RZ, R16 ;  /* 0x000000ffff0be224 */ /* 0x000fe400078e0010 */
[----:B------:R-:W4:Y:S04]  /*dbe0*/  LDL.LU R16, [R1+0x2444] ;  /* 0x0024440001107983 */ /* 0x000f280000300800 */
[----:B------:R-:W4:Y:S01]  /*dbf0*/  LDL.LU R79, [R1+0x2440] ;  /* 0x00244000014f7983 */ /* 0x000f220000300800 */
[----:B------:R-:W-:Y:S02]  /*dc00*/  ISETP.GE.U32.AND P0, PT, R13, 0x7fffff3e, PT ;  /* 0x7fffff3e0d00780c */ /* 0x000fe40003f06070 */
[----:B--2---:R-:W-:-:S06]  /*dc10*/  PRMT R41, RZ, 0x7610, R41 ;  /* 0x00007610ff297816 */ /* 0x004fcc0000000029 */
[----:B------:R0:W2:Y:S01]  /*dc20*/  @!P6 LDG.E.U8 R41, desc[UR14][R10.64] ;  /* 0x0000000e0a29e981 */ /* 0x0000a2000c1e1100 */
[----:B---3--:R-:W-:Y:S01]  /*dc30*/  PRMT R89, RZ, 0x7610, R89 ;  /* 0x00007610ff597816 */ /* 0x008fe20000000059 */
[----:B0-----:R-:W-:Y:S02]  /*dc40*/  @!P6 IMAD.MOV.U32 R10, RZ, RZ, R77 ;  /* 0x000000ffff0ae224 */ /* 0x001fe400078e004d */
[----:B------:R-:W-:Y:S02]  /*dc50*/  @!P6 IMAD.MOV.U32 R11, RZ, RZ, R90 ;  /* 0x000000ffff0be224 */ /* 0x000fe400078e005a */
[----:B------:R-:W3:Y:S04]  /*dc60*/  LDL.LU R90, [R1+0x243c] ;  /* 0x00243c00015a7983 */ /* 0x000ee80000300800 */
[----:B------:R-:W2:Y:S04]  /*dc70*/  LDL.LU R77, [R1+0x2438] ;  /* 0x00243800014d7983 */ /* 0x000ea80000300800 */
[----:B------:R0:W3:Y:S01]  /*dc80*/  @!P6 LDG.E.U8 R89, desc[UR14][R10.64] ;  /* 0x0000000e0a59e981 */ /* 0x0000e2000c1e1100 */
[----:B------:R-:W-:Y:S01]  /*dc90*/  PRMT R85, RZ, 0x7610, R85 ;  /* 0x00007610ff557816 */ /* 0x000fe20000000055 */
[----:B0-----:R-:W-:-:S02]  /*dca0*/  @!P6 IMAD.MOV.U32 R11, RZ, RZ, R93 ;  /* 0x000000ffff0be224 */ /* 0x001fc400078e005d */
[----:B------:R-:W3:Y:S01]  /*dcb0*/  LDL.LU R93, [R1+0x2434] ;  /* 0x00243400015d7983 */ /* 0x000ee20000300800 */
[----:B------:R-:W-:-:S03]  /*dcc0*/  @!P6 IMAD.MOV.U32 R10, RZ, RZ, R76 ;  /* 0x000000ffff0ae224 */ /* 0x000fc600078e004c */
[----:B------:R0:W-:Y:S04]  /*dcd0*/  STL [R1+0x26c], R24 ;  /* 0x00026c1801007387 */ /* 0x0001e80000100800 */
[----:B------:R-:W3:Y:S04]  /*dce0*/  LDL.LU R76, [R1+0x2430] ;  /* 0x00243000014c7983 */ /* 0x000ee80000300800 */
[----:B------:R0:W3:Y:S02]  /*dcf0*/  @!P6 LDG.E.U8 R85, desc[UR14][R10.64] ;  /* 0x0000000e0a55e981 */ /* 0x0000e4000c1e1100 */
[----:B0-----:R-:W-:-:S02]  /*dd00*/  @!P0 IMAD.MOV.U32 R11, RZ, RZ, R23 ;  /* 0x000000ffff0b8224 */ /* 0x001fc400078e0017 */
[----:B------:R-:W-:Y:S01]  /*dd10*/  @!P0 IMAD.MOV.U32 R10, RZ, RZ, R75 ;  /* 0x000000ffff0a8224 */ /* 0x000fe200078e004b */
[----:B------:R-:W3:Y:S04]  /*dd20*/  LDL.LU R23, [R1+0x242c] ;  /* 0x00242c0001177983 */ /* 0x000ee80000300800 */
[----:B------:R-:W3:Y:S01]  /*dd30*/  LDL.LU R75, [R1+0x2428] ;  /* 0x00242800014b7983 */ /* 0x000ee20000300800 */
[----:B------:R-:W-:Y:S02]  /*dd40*/  PRMT R82, RZ, 0x7610, R82 ;  /* 0x00007610ff527816 */ /* 0x000fe40000000052 */
[----:B----4-:R-:W-:Y:S01]  /*dd50*/  PRMT R79, RZ, 0x7610, R79 ;  /* 0x00007610ff4f7816 */ /* 0x010fe2000000004f */
[----:B------:R-:W-:-:S03]  /*dd60*/  VIADD R13, R35, 0xffffffb5 ;  /* 0xffffffb5230d7836 */ /* 0x000fc60000000000 */
[----:B------:R0:W4:Y:S02]  /*dd70*/  @!P0 LDG.E.U8 R82, desc[UR14][R10.64] ;  /* 0x0000000e0a528981 */ /* 0x000124000c1e1100 */
[----:B------:R-:W-:Y:S01]  /*dd80*/  ISETP.GE.U32.AND P6, PT, R13, 0x7fffff36, PT ;  /* 0x7fffff360d00780c */ /* 0x000fe20003fc6070 */
[----:B0-----:R-:W-:Y:S02]  /*dd90*/  @!P0 IMAD.MOV.U32 R10, RZ, RZ, R74 ;  /* 0x000000ffff0a8224 */ /* 0x001fe400078e004a */
[----:B------:R-:W-:Y:S02]  /*dda0*/  @!P0 IMAD.MOV.U32 R11, RZ, RZ, R92 ;  /* 0x000000ffff0b8224 */ /* 0x000fe400078e005c */
[----:B------:R-:W4:Y:S04]  /*ddb0*/  LDL.LU R92, [R1+0x2424] ;  /* 0x00242400015c7983 */ /* 0x000f280000300800 */
[----:B------:R-:W4:Y:S04]  /*ddc0*/  LDL.LU R74, [R1+0x2420] ;  /* 0x00242000014a7983 */ /* 0x000f280000300800 */
[----:B------:R0:W4:Y:S02]  /*ddd0*/  @!P0 LDG.E.U8 R79, desc[UR14][R10.64] ;  /* 0x0000000e0a4f8981 */ /* 0x000124000c1e1100 */
[----:B0-----:R-:W-:-:S02]  /*dde0*/  @!P0 IMAD.MOV.U32 R10, RZ, RZ, R73 ;  /* 0x000000ffff0a8224 */ /* 0x001fc400078e0049 */
[----:B------:R-:W-:Y:S02]  /*ddf0*/  @!P0 IMAD.MOV.U32 R11, RZ, RZ, R37 ;  /* 0x000000ffff0b8224 */ /* 0x000fe400078e0025 */
        /* <DEDUP_REMOVED lines=8> */
[----:B---3--:R-:W-:-:S06]  /*de80*/  PRMT R76, RZ, 0x7610, R76 ;  /* 0x00007610ff4c7816 */ /* 0x008fcc000000004c */
[----:B------:R0:W3:Y:S02]  /*de90*/  @!P0 LDG.E.U8 R76, desc[UR14][R10.64] ;  /* 0x0000000e0a4c8981 */ /* 0x0000e4000c1e1100 */
[----:B0-----:R-:W-:Y:S02]  /*dea0*/  @!P6 IMAD.MOV.U32 R11, RZ, RZ, R71 ;  /* 0x000000ffff0be224 */ /* 0x001fe400078e0047 */
[----:B------:R-:W3:Y:S01]  /*deb0*/  LDL.LU R71, [R1+0x240c] ;  /* 0x00240c0001477983 */ /* 0x000ee20000300800 */
[----:B------:R-:W-:Y:S01]  /*dec0*/  @!P6 IMAD.MOV.U32 R10, RZ, RZ, R70 ;  /* 0x000000ffff0ae224 */ /* 0x000fe200078e0046 */
[----:B------:R-:W-:Y:S02]  /*ded0*/  PRMT R75, RZ, 0x7610, R75 ;  /* 0x00007610ff4b7816 */ /* 0x000fe4000000004b */
[----:B------:R-:W3:Y:S04]  /*dee0*/  LDL.LU R70, [R1+0x2408] ;  /* 0x0024080001467983 */ /* 0x000ee80000300800 */
[----:B------:R0:W3:Y:S02]  /*def0*/  @!P6 LDG.E.U8 R75, desc[UR14][R10.64] ;  /* 0x0000000e0a4be981 */ /* 0x0000e4000c1e1100 */
[----:B0-----:R-:W-:-:S02]  /*df00*/  @!P6 IMAD.MOV.U32 R11, RZ, RZ, R68 ;  /* 0x000000ffff0be224 */ /* 0x001fc400078e0044 */
[----:B------:R-:W3:Y:S01]  /*df10*/  LDL.LU R68, [R1+0x2404] ;  /* 0x0024040001447983 */ /* 0x000ee20000300800 */
[----:B------:R-:W-:-:S03]  /*df20*/  @!P6 IMAD.MOV.U32 R10, RZ, RZ, R66 ;  /* 0x000000ffff0ae224 */ /* 0x000fc600078e0042 */
[----:B------:R-:W3:Y:S01]  /*df30*/  LDL.LU R66, [R1+0x2400] ;  /* 0x0024000001427983 */ /* 0x000ee20000300800 */
[----:B------:R-:W-:Y:S01]  /*df40*/  VIADD R13, R35, 0xffffffad ;  /* 0xffffffad230d7836 */ /* 0x000fe20000000000 */
[----:B----4-:R-:W-:-:S04]  /*df50*/  PRMT R74, RZ, 0x7610, R74 ;  /* 0x00007610ff4a7816 */ /* 0x010fc8000000004a */
[----:B------:R-:W-:Y:S02]  /*df60*/  ISETP.GE.U32.AND P0, PT, R13, 0x7fffff2e, PT ;  /* 0x7fffff2e0d00780c */ /* 0x000fe40003f06070 */
[----:B------:R0:W4:Y:S02]  /*df70*/  @!P6 LDG.E.U8 R74, desc[UR14][R10.64] ;  /* 0x0000000e0a4ae981 */ /* 0x000124000c1e1100 */
[----:B0-----:R-:W-:Y:S02]  /*df80*/  @!P6 IMAD.MOV.U32 R10, RZ, RZ, R62 ;  /* 0x000000ffff0ae224 */ /* 0x001fe400078e003e */
[----:B------:R-:W-:Y:S02]  /*df90*/  @!P6 IMAD.MOV.U32 R11, RZ, RZ, R64 ;  /* 0x000000ffff0be224 */ /* 0x000fe400078e0040 */
[----:B------:R-:W4:Y:S01]  /*dfa0*/  LDL.LU R64, [R1+0x23fc] ;  /* 0x0023fc0001407983 */ /* 0x000f220000300800 */
[----:B------:R-:W-:Y:S01]  /*dfb0*/  PRMT R73, RZ, 0x7610, R73 ;  /* 0x00007610ff497816 */ /* 0x000fe20000000049 */
[----:B------:R-:W-:-:S02]  /*dfc0*/  VIADD R13, R35, 0xffffffa5 ;  /* 0xffffffa5230d7836 */ /* 0x000fc40000000000 */
[----:B------:R-:W4:Y:S04]  /*dfd0*/  LDL.LU R62, [R1+0x23f8] ;  /* 0x0023f800013e7983 */ /* 0x000f280000300800 */
[----:B------:R0:W4:Y:S02]  /*dfe0*/  @!P6 LDG.E.U8 R73, desc[UR14][R10.64] ;  /* 0x0000000e0a49e981 */ /* 0x000124000c1e1100 */
[----:B0-----:R-:W-:Y:S02]  /*dff0*/  @!P6 IMAD.MOV.U32 R10, RZ, RZ, R59 ;  /* 0x000000ffff0ae224 */ /* 0x001fe400078e003b */
[----:B------:R-:W-:Y:S02]  /*e000*/  @!P6 IMAD.MOV.U32 R11, RZ, RZ, R58 ;  /* 0x000000ffff0be224 */ /* 0x000fe400078e003a */
[----:B------:R-:W4:Y:S04]  /*e010*/  LDL.LU R58, [R1+0x23f4] ;  /* 0x0023f400013a7983 */ /* 0x000f280000300800 */
[----:B------:R-:W4:Y:S01]  /*e020*/  LDL.LU R59, [R1+0x23f0] ;  /* 0x0023f000013b7983 */ /* 0x000f220000300800 */
[----:B--2---:R-:W-:-:S06]  /*e030*/  PRMT R72, RZ, 0x7610, R72 ;  /* 0x00007610ff487816 */ /* 0x004fcc0000000048 */
[----:B------:R0:W2:Y:S02]  /*e040*/  @!P6 LDG.E.U8 R72, desc[UR14][R10.64] ;  /* 0x0000000e0a48e981 */ /* 0x0000a4000c1e1100 */
[----:B0-----:R-:W-:Y:S02]  /*e050*/  @!P0 IMAD.MOV.U32 R10, RZ, RZ, R57 ;  /* 0x000000ffff0a8224 */ /* 0x001fe400078e0039 */
[----:B------:R-:W-:Y:S01]  /*e060*/  @!P0 IMAD.MOV.U32 R11, RZ, RZ, R60 ;  /* 0x000000ffff0b8224 */ /* 0x000fe200078e003c */
[----:B---3--:R-:W-:Y:S01]  /*e070*/  PRMT R71, RZ, 0x7610, R71 ;  /* 0x00007610ff477816 */ /* 0x008fe20000000047 */
[----:B------:R-:W3:Y:S01]  /*e080*/  LDL.LU R60, [R1+0x23ec] ;  /* 0x0023ec00013c7983 */ /* 0x000ee20000300800 */
[----:B------:R-:W-:-:S03]  /*e090*/  PRMT R70, RZ, 0x7610, R70 ;  /* 0x00007610ff467816 */ /* 0x000fc60000000046 */
[----:B------:R-:W2:Y:S04]  /*e0a0*/  LDL.LU R57, [R1+0x23e8] ;  /* 0x0023e80001397983 */ /* 0x000ea80000300800 */
[----:B------:R0:W2:Y:S01]  /*e0b0*/  @!P0 LDG.E.U8 R71, desc[UR14][R10.64] ;  /* 0x0000000e0a478981 */ /* 0x0000a2000c1e1100 */
[----:B------:R-:W-:Y:S01]  /*e0c0*/  ISETP.GE.U32.AND P6, PT, R13, 0x7fffff26, PT ;  /* 0x7fffff260d00780c */ /* 0x000fe20003fc6070 */
[----:B0-----:R-:W-:Y:S02]  /*e0d0*/  @!P0 IMAD.MOV.U32 R10, RZ, RZ, R54 ;  /* 0x000000ffff0a8224 */ /* 0x001fe400078e0036 */
[----:B------:R-:W-:Y:S01]  /*e0e0*/  @!P0 IMAD.MOV.U32 R11, RZ, RZ, R55 ;  /* 0x000000ffff0b8224 */ /* 0x000fe200078e0037 */
[----:B------:R-:W-:Y:S01]  /*e0f0*/  PRMT R68, RZ, 0x7610, R68 ;  /* 0x00007610ff447816 */ /* 0x000fe20000000044 */
[----:B------:R-:W2:Y:S04]  /*e100*/  LDL.LU R55, [R1+0x23e4] ;  /* 0x0023e40001377983 */ /* 0x000ea80000300800 */
[----:B------:R0:W2:Y:S01]  /*e110*/  @!P0 LDG.E.U8 R70, desc[UR14][R10.64] ;  /* 0x0000000e0a468981 */ /* 0x0000a2000c1e1100 */
[----:B------:R-:W-:-:S03]  /*e120*/  PRMT R66, RZ, 0x7610, R66 ;  /* 0x00007610ff427816 */ /* 0x000fc60000000042 */
[----:B------:R-:W2:Y:S01]  /*e130*/  LDL.LU R54, [R1+0x23e0] ;  /* 0x0023e00001367983 */ /* 0x000ea20000300800 */
[----:B0-----:R-:W-:Y:S02]  /*e140*/  @!P0 IMAD.MOV.U32 R10, RZ, RZ, R51 ;  /* 0x000000ffff0a8224 */ /* 0x001fe400078e0033 */
[----:B------:R-:W-:Y:S02]  /*e150*/  @!P0 IMAD.MOV.U32 R11, RZ, RZ, R52 ;  /* 0x000000ffff0b8224 */ /* 0x000fe400078e0034 */
[----:B------:R-:W2:Y:S04]  /*e160*/  LDL.LU R52, [R1+0x23dc] ;  /* 0x0023dc0001347983 */ /* 0x000ea80000300800 */
[----:B------:R0:W2:Y:S04]  /*e170*/  @!P0 LDG.E.U8 R68, desc[UR14][R10.64] ;  /* 0x0000000e0a448981 */ /* 0x0000a8000c1e1100 */
[----:B------:R-:W2:Y:S01]  /*e180*/  LDL.LU R51, [R1+0x23d8] ;  /* 0x0023d80001337983 */ /* 0x000ea20000300800 */
[----:B0-----:R-:W-:-:S02]  /*e190*/  @!P0 IMAD.MOV.U32 R10, RZ, RZ, R48 ;  /* 0x000000ffff0a8224 */ /* 0x001fc400078e0030 */
[----:B------:R-:W-:Y:S02]  /*e1a0*/  @!P0 IMAD.MOV.U32 R11, RZ, RZ, R49 ;  /* 0x000000ffff0b8224 */ /* 0x000fe400078e0031 */
[----:B------:R-:W2:Y:S04]  /*e1b0*/  LDL.LU R49, [R1+0x23d4] ;  /* 0x0023d40001317983 */ /* 0x000ea80000300800 */
[----:B------:R0:W2:Y:S04]  /*e1c0*/  @!P0 LDG.E.U8 R66, desc[UR14][R10.64] ;  /* 0x0000000e0a428981 */ /* 0x0000a8000c1e1100 */
[----:B------:R-:W2:Y:S01]  /*e1d0*/  LDL.LU R48, [R1+0x23d0] ;  /* 0x0023d00001307983 */ /* 0x000ea20000300800 */
[----:B0-----:R-:W-:-:S02]  /*e1e0*/  @!P6 IMAD.MOV.U32 R11, RZ, RZ, R47 ;  /* 0x000000ffff0be224 */ /* 0x001fc400078e002f */
[----:B------:R-:W-:Y:S01]  /*e1f0*/  @!P6 IMAD.MOV.U32 R10, RZ, RZ, R34 ;  /* 0x000000ffff0ae224 */ /* 0x000fe200078e0022 */
[----:B------:R-:W2:Y:S04]  /*e200*/  LDL.LU R47, [R1+0x23cc] ;  /* 0x0023cc00012f7983 */ /* 0x000ea80000300800 */
[----:B------:R-:W2:Y:S01]  /*e210*/  LDL.LU R34, [R1+0x23c8] ;  /* 0x0023c80001227983 */ /* 0x000ea20000300800 */
[----:B----4-:R-:W-:Y:S02]  /*e220*/  PRMT R64, RZ, 0x7610, R64 ;  /* 0x00007610ff407816 */ /* 0x010fe40000000040 */
[----:B------:R-:W-:-:S04]  /*e230*/  PRMT R62, RZ, 0x7610, R62 ;  /* 0x00007610ff3e7816 */ /* 0x000fc8000000003e */
[----:B------:R0:W4:Y:S01]  /*e240*/  @!P6 LDG.E.U8 R64, desc[UR14][R10.64] ;  /* 0x0000000e0a40e981 */ /* 0x000122000c1e1100 */
[----:B------:R-:W-:Y:S02]  /*e250*/  VIADD R13, R35, 0xffffff9d ;  /* 0xffffff9d230d7836 */ /* 0x000fe40000000000 */
[----:B0-----:R-:W-:Y:S02]  /*e260*/  @!P6 IMAD.MOV.U32 R10, RZ, RZ, R46 ;  /* 0x000000ffff0ae224 */ /* 0x001fe400078e002e */
[----:B------:R-:W-:Y:S01]  /*e270*/  @!P6 IMAD.MOV.U32 R11, RZ, RZ, R45 ;  /* 0x000000ffff0be224 */ /* 0x000fe200078e002d */
[----:B------:R-:W-:Y:S01]  /*e280*/  ISETP.GE.U32.AND P0, PT, R13, 0x7fffff1e, PT ;  /* 0x7fffff1e0d00780c */ /* 0x000fe20003f06070 */
[----:B------:R-:W4:Y:S04]  /*e290*/  LDL.LU R45, [R1+0x23c4] ;  /* 0x0023c400012d7983 */ /* 0x000f280000300800 */
[----:B------:R0:W4:Y:S01]  /*e2a0*/  @!P6 LDG.E.U8 R62, desc[UR14][R10.64] ;  /* 0x0000000e0a3ee981 */ /* 0x000122000c1e1100 */
[----:B------:R-:W-:-:S03]  /*e2b0*/  PRMT R59, RZ, 0x7610, R59 ;  /* 0x00007610ff3b7816 */ /* 0x000fc6000000003b */
[----:B------:R-:W4:Y:S01]  /*e2c0*/  LDL.LU R46, [R1+0x23c0] ;  /* 0x0023c000012e7983 */ /* 0x000f220000300800 */
[----:B0-----:R-:W-:Y:S02]  /*e2d0*/  @!P6 IMAD.MOV.U32 R10, RZ, RZ, R39 ;  /* 0x000000ffff0ae224 */ /* 0x001fe400078e0027 */
[----:B------:R-:W-:Y:S02]  /*e2e0*/  @!P6 IMAD.MOV.U32 R11, RZ, RZ, R44 ;  /* 0x000000ffff0be224 */ /* 0x000fe400078e002c */
[----:B------:R-:W4:Y:S04]  /*e2f0*/  LDL.LU R44, [R1+0x23bc] ;  /* 0x0023bc00012c7983 */ /* 0x000f280000300800 */
[----:B------:R-:W4:Y:S01]  /*e300*/  LDL.LU R39, [R1+0x23b8] ;  /* 0x0023b80001277983 */ /* 0x000f220000300800 */
[----:B------:R-:W-:-:S02]  /*e310*/  PRMT R58, RZ, 0x7610, R58 ;  /* 0x00007610ff3a7816 */ /* 0x000fc4000000003a */
[----:B---3--:R-:W-:-:S06]  /*e320*/  PRMT R60, RZ, 0x7610, R60 ;  /* 0x00007610ff3c7816 */ /* 0x008fcc000000003c */
[----:B------:R0:W3:Y:S02]  /*e330*/  @!P6 LDG.E.U8 R60, desc[UR14][R10.64] ;  /* 0x0000000e0a3ce981 */ /* 0x0000e4000c1e1100 */
[----:B0-----:R-:W-:Y:S02]  /*e340*/  @!P6 IMAD.MOV.U32 R10, RZ, RZ, R36 ;  /* 0x000000ffff0ae224 */ /* 0x001fe400078e0024 */
[----:B------:R-:W-:Y:S02]  /*e350*/  @!P6 IMAD.MOV.U32 R11, RZ, RZ, R42 ;  /* 0x000000ffff0be224 */ /* 0x000fe400078e002a */
[----:B------:R-:W3:Y:S04]  /*e360*/  LDL.LU R42, [R1+0x23b4] ;  /* 0x0023b400012a7983 */ /* 0x000ee80000300800 */
[----:B------:R0:W3:Y:S04]  /*e370*/  @!P6 LDG.E.U8 R59, desc[UR14][R10.64] ;  /* 0x0000000e0a3be981 */ /* 0x0000e8000c1e1100 */
[----:B------:R-:W3:Y:S01]  /*e380*/  LDL.LU R36, [R1+0x23b0] ;  /* 0x0023b00001247983 */ /* 0x000ee20000300800 */
[----:B0-----:R-:W-:-:S02]  /*e390*/  @!P1 IMAD.MOV.U32 R10, RZ, RZ, R32 ;  /* 0x000000ffff0a9224 */ /* 0x001fc400078e0020 */
[----:B------:R-:W-:Y:S02]  /*e3a0*/  @!P1 IMAD.MOV.U32 R11, RZ, RZ, R37 ;  /* 0x000000ffff0b9224 */ /* 0x000fe400078e0025 */
[----:B------:R-:W3:Y:S04]  /*e3b0*/  LDL.LU R37, [R1+0x23ac] ;  /* 0x0023ac0001257983 */ /* 0x000ee80000300800 */
[----:B------:R-:W3:Y:S01]  /*e3c0*/  LDL.LU R32, [R1+0x23a8] ;  /* 0x0023a80001207983 */ /* 0x000ee20000300800 */
[----:B--2---:R-:W-:-:S06]  /*e3d0*/  PRMT R34, RZ, 0x7610, R34 ;  /* 0x00007610ff227816 */ /* 0x004fcc0000000022 */
[----:B------:R0:W2:Y:S02]  /*e3e0*/  @!P1 LDG.E.U8 R34, desc[UR14][R10.64] ;  /* 0x0000000e0a229981 */ /* 0x0000a4000c1e1100 */
[----:B0-----:R-:W-:Y:S02]  /*e3f0*/  @!P0 IMAD.MOV.U32 R11, RZ, RZ, R29 ;  /* 0x000000ffff0b8224 */ /* 0x001fe400078e001d */
[----:B------:R-:W-:Y:S01]  /*e400*/  @!P0 IMAD.MOV.U32 R10, RZ, RZ, R27 ;  /* 0x000000ffff0a8224 */ /* 0x000fe200078e001b */
[----:B------:R-:W2:Y:S04]  /*e410*/  LDL.LU R29, [R1+0x23a4] ;  /* 0x0023a400011d7983 */ /* 0x000ea80000300800 */
[----:B------:R-:W2:Y:S04]  /*e420*/  LDL.LU R27, [R1+0x23a0] ;  /* 0x0023a000011b7983 */ /* 0x000ea80000300800 */
[----:B------:R0:W2:Y:S02]  /*e430*/  @!P0 LDG.E.U8 R58, desc[UR14][R10.64] ;  /* 0x0000000e0a3a8981 */ /* 0x0000a4000c1e1100 */
[----:B0-----:R-:W-:-:S02]  /*e440*/  @!P5 IMAD.MOV.U32 R11, RZ, RZ, R25 ;  /* 0x000000ffff0bd224 */ /* 0x001fc400078e0019 */
[----:B------:R-:W-:Y:S01]  /*e450*/  @!P5 IMAD.MOV.U32 R10, RZ, RZ, R30 ;  /* 0x000000ffff0ad224 */ /* 0x000fe200078e001e */
[----:B------:R-:W2:Y:S04]  /*e460*/  LDL.LU R25, [R1+0x239c] ;  /* 0x00239c0001197983 */ /* 0x000ea80000300800 */
[----:B------:R-:W2:Y:S01]  /*e470*/  LDL.LU R30, [R1+0x2398] ;  /* 0x00239800011e7983 */ /* 0x000ea20000300800 */
[----:B------:R-:W-:-:S06]  /*e480*/  PRMT R52, RZ, 0x7610, R52 ;  /* 0x00007610ff347816 */ /* 0x000fcc0000000034 */
[----:B------:R0:W2:Y:S01]  /*e490*/  @!P5 LDG.E.U8 R52, desc[UR14][R10.64] ;  /* 0x0000000e0a34d981 */ /* 0x0000a2000c1e1100 */
[----:B------:R-:W-:Y:S01]  /*e4a0*/  PRMT R47, RZ, 0x7610, R47 ;  /* 0x00007610ff2f7816 */ /* 0x000fe2000000002f */
[----:B0-----:R-:W-:Y:S02]  /*e4b0*/  @!P4 IMAD.MOV.U32 R11, RZ, RZ, R26 ;  /* 0x000000ffff0bc224 */ /* 0x001fe400078e001a */
[----:B------:R-:W2:Y:S01]  /*e4c0*/  LDL.LU R26, [R1+0x2394] ;  /* 0x00239400011a7983 */ /* 0x000ea20000300800 */
[----:B------:R-:W-:-:S03]  /*e4d0*/  @!P4 IMAD.MOV.U32 R10, RZ, RZ, R31 ;  /* 0x000000ffff0ac224 */ /* 0x000fc600078e001f */
[----:B------:R-:W2:Y:S04]  /*e4e0*/  LDL.LU R31, [R1+0x2390] ;  /* 0x00239000011f7983 */ /* 0x000ea80000300800 */
[----:B------:R0:W2:Y:S02]  /*e4f0*/  @!P4 LDG.E.U8 R47, desc[UR14][R10.64] ;  /* 0x0000000e0a2fc981 */ /* 0x0000a4000c1e1100 */
[----:B0-----:R-:W-:Y:S02]  /*e500*/  @!P2 IMAD.MOV.U32 R11, RZ, RZ, R21 ;  /* 0x000000ffff0ba224 */ /* 0x001fe400078e0015 */
[----:B------:R-:W2:Y:S01]  /*e510*/  LDL.LU R21, [R1+0x238c] ;  /* 0x00238c0001157983 */ /* 0x000ea20000300800 */
[----:B------:R-:W-:-:S03]  /*e520*/  @!P2 IMAD.MOV.U32 R10, RZ, RZ, R22 ;  /* 0x000000ffff0aa224 */ /* 0x000fc600078e0016 */
[----:B------:R-:W2:Y:S01]  /*e530*/  LDL.LU R22, [R1+0x2388] ;  /* 0x0023880001167983 */ /* 0x000ea20000300800 */
[----:B------:R-:W-:-:S05]  /*e540*/  VIADD R13, R35, 0xfffffff4 ;  /* 0xfffffff4230d7836 */ /* 0x000fca0000000000 */
[----:B------:R-:W-:Y:S02]  /*e550*/  ISETP.GE.U32.AND P6, PT, R13, 0x7fffff75, PT ;  /* 0x7fffff750d00780c */ /* 0x000fe40003fc6070 */
[----:B------:R-:W-:Y:S02]  /*e560*/  PRMT R57, RZ, 0x7610, R57 ;  /* 0x00007610ff397816 */ /* 0x000fe40000000039 */
[----:B------:R-:W-:Y:S02]  /*e570*/  PRMT R55, RZ, 0x7610, R55 ;  /* 0x00007610ff377816 */ /* 0x000fe40000000037 */
[----:B------:R-:W-:Y:S02]  /*e580*/  PRMT R54, RZ, 0x7610, R54 ;  /* 0x00007610ff367816 */ /* 0x000fe40000000036 */
[----:B------:R-:W-:Y:S02]  /*e590*/  PRMT R51, RZ, 0x7610, R51 ;  /* 0x00007610ff337816 */ /* 0x000fe40000000033 */
[----:B------:R-:W-:-:S02]  /*e5a0*/  PRMT R49, RZ, 0x7610, R49 ;  /* 0x00007610ff317816 */ /* 0x000fc40000000031 */
[----:B------:R-:W-:Y:S02]  /*e5b0*/  PRMT R48, RZ, 0x7610, R48 ;  /* 0x00007610ff307816 */ /* 0x000fe40000000030 */
[----:B----4-:R-:W-:Y:S02]  /*e5c0*/  PRMT R46, RZ, 0x7610, R46 ;  /* 0x00007610ff2e7816 */ /* 0x010fe4000000002e */
[----:B------:R-:W-:Y:S02]  /*e5d0*/  PRMT R45, RZ, 0x7610, R45 ;  /* 0x00007610ff2d7816 */ /* 0x000fe4000000002d */
[----:B------:R-:W-:Y:S02]  /*e5e0*/  PRMT R44, RZ, 0x7610, R44 ;  /* 0x00007610ff2c7816 */ /* 0x000fe4000000002c */
[----:B------:R-:W-:Y:S02]  /*e5f0*/  PRMT R39, RZ, 0x7610, R39 ;  /* 0x00007610ff277816 */ /* 0x000fe40000000027 */
[----:B---3--:R-:W-:-:S06]  /*e600*/  PRMT R42, RZ, 0x7610, R42 ;  /* 0x00007610ff2a7816 */ /* 0x008fcc000000002a */
[----:B------:R0:W3:Y:S02]  /*e610*/  @!P2 LDG.E.U8 R42, desc[UR14][R10.64] ;  /* 0x0000000e0a2aa981 */ /* 0x0000e4000c1e1100 */
[----:B0-----:R-:W-:Y:S02]  /*e620*/  @!P6 IMAD.MOV.U32 R10, RZ, RZ, R0 ;  /* 0x000000ffff0ae224 */ /* 0x001fe400078e0000 */
[----:B------:R-:W-:Y:S02]  /*e630*/  @!P6 IMAD.MOV.U32 R11, RZ, RZ, R19 ;  /* 0x000000ffff0be224 */ /* 0x000fe400078e0013 */
[----:B------:R-:W4:Y:S01]  /*e640*/  LDL.LU R19, [R1+0x2384] ;  /* 0x0023840001137983 */ /* 0x000f220000300800 */
[----:B------:R-:W-:Y:S02]  /*e650*/  PRMT R32, RZ, 0x7610, R32 ;  /* 0x00007610ff207816 */ /* 0x000fe40000000020 */
[----:B--2---:R-:W-:-:S06]  /*e660*/  PRMT R27, RZ, 0x7610, R27 ;  /* 0x00007610ff1b7816 */ /* 0x004fcc000000001b */
[----:B------:R0:W2:Y:S02]  /*e670*/  @!P6 LDG.E.U8 R27, desc[UR14][R10.64] ;  /* 0x0000000e0a1be981 */ /* 0x0000a4000c1e1100 */
[----:B0-----:R-:W-:Y:S02]  /*e680*/  @!P1 IMAD.MOV.U32 R10, RZ, RZ, R92 ;  /* 0x000000ffff0a9224 */ /* 0x001fe400078e005c */
[----:B------:R-:W-:Y:S01]  /*e690*/  @!P1 IMAD.MOV.U32 R11, RZ, RZ, R93 ;  /* 0x000000ffff0b9224 */ /* 0x000fe200078e005d */
[----:B------:R-:W-:-:S04]  /*e6a0*/  PRMT R30, RZ, 0x7610, R30 ;  /* 0x00007610ff1e7816 */ /* 0x000fc8000000001e */
[----:B------:R0:W2:Y:S02]  /*e6b0*/  @!P1 LDG.E.U8 R32, desc[UR14][R10.64] ;  /* 0x0000000e0a209981 */ /* 0x0000a4000c1e1100 */
[----:B0-----:R-:W-:Y:S02]  /*e6c0*/  @!P1 IMAD.MOV.U32 R10, RZ, RZ, R90 ;  /* 0x000000ffff0a9224 */ /* 0x001fe400078e005a */
[----:B------:R-:W-:-:S05]  /*e6d0*/  @!P1 IMAD.MOV.U32 R11, RZ, RZ, R91 ;  /* 0x000000ffff0b9224 */ /* 0x000fca00078e005b */
        /* <DEDUP_REMOVED lines=12> */
[----:B------:R0:W2:Y:S01]  /*e7a0*/  @!P5 LDG.E.U8 R51, desc[UR14][R10.64] ;  /* 0x0000000e0a33d981 */ /* 0x0000a2000c1e1100 */
[----:B------:R-:W-:Y:S01]  /*e7b0*/  IADD3 R24, P0, PT, R17, R6, RZ ;  /* 0x0000000611187210 */ /* 0x000fe20007f1e0ff */
[----:B0-----:R-:W-:Y:S02]  /*e7c0*/  @!P5 IMAD.MOV.U32 R10, RZ, RZ, R53 ;  /* 0x000000ffff0ad224 */ /* 0x001fe400078e0035 */
[----:B------:R-:W-:-:S05]  /*e7d0*/  @!P5 IMAD.MOV.U32 R11, RZ, RZ, R56 ;  /* 0x000000ffff0bd224 */ /* 0x000fca00078e0038 */
[----:B------:R0:W2:Y:S02]  /*e7e0*/  @!P5 LDG.E.U8 R49, desc[UR14][R10.64] ;  /* 0x0000000e0a31d981 */ /* 0x0000a4000c1e1100 */
[----:B0-----:R-:W-:Y:S02]  /*e7f0*/  @!P5 IMAD.MOV.U32 R10, RZ, RZ, R38 ;  /* 0x000000ffff0ad224 */ /* 0x001fe400078e0026 */
[----:B------:R-:W-:Y:S02]  /*e800*/  @!P5 IMAD.MOV.U32 R11, RZ, RZ, R50 ;  /* 0x000000ffff0bd224 */ /* 0x000fe400078e0032 */
[----:B------:R-:W-:-:S03]  /*e810*/  IMAD.X R38, R14, 0x1, R7, P0 ;  /* 0x000000010e267824 */ /* 0x000fc600000e0607 */
[----:B------:R0:W2:Y:S01]  /*e820*/  @!P5 LDG.E.U8 R48, desc[UR14][R10.64] ;  /* 0x0000000e0a30d981 */ /* 0x0000a2000c1e1100 */
[----:B------:R-:W-:Y:S01]  /*e830*/  IADD3 R13, P0, PT, R17, R8, RZ ;  /* 0x00000008110d7210 */ /* 0x000fe20007f1e0ff */
[----:B0-----:R-:W-:Y:S02]  /*e840*/  @!P4 IMAD.MOV.U32 R10, RZ, RZ, R40 ;  /* 0x000000ffff0ac224 */ /* 0x001fe400078e0028 */
[----:B------:R-:W-:Y:S02]  /*e850*/  @!P4 IMAD.MOV.U32 R11, RZ, RZ, R43 ;  /* 0x000000ffff0bc224 */ /* 0x000fe400078e002b */
[----:B------:R-:W-:-:S03]  /*e860*/  IMAD.X R14, R14, 0x1, R9, P0 ;  /* 0x000000010e0e7824 */ /* 0x000fc600000e0609 */
[----:B------:R0:W2:Y:S04]  /*e870*/  @!P4 LDG.E.U8 R46, desc[UR14][R10.64] ;  /* 0x0000000e0a2ec981 */ /* 0x0000a8000c1e1100 */
[----:B------:R-:W-:Y:S01]  /*e880*/  STL [R1+0x17a4], R24 ;  /* 0x0017a41801007387 */ /* 0x000fe20000100800 */
[----:B0-----:R-:W-:Y:S02]  /*e890*/  @!P4 IMAD.MOV.U32 R10, RZ, RZ, R24 ;  /* 0x000000ffff0ac224 */ /* 0x001fe400078e0018 */
[----:B------:R-:W-:Y:S01]  /*e8a0*/  @!P4 IMAD.MOV.U32 R11, RZ, RZ, R38 ;  /* 0x000000ffff0bc224 */ /* 0x000fe200078e0026 */
[----:B------:R0:W-:Y:S04]  /*e8b0*/  STL [R1+0x17a0], R38 ;  /* 0x0017a02601007387 */ /* 0x0001e80000100800 */
[----:B------:R1:W2:Y:S01]  /*e8c0*/  @!P4 LDG.E.U8 R45, desc[UR14][R10.64] ;  /* 0x0000000e0a2dc981 */ /* 0x0002a2000c1e1100 */
[----:B0-----:R-:W-:Y:S01]  /*e8d0*/  IADD3 R38, P0, PT, R20, R4, RZ ;  /* 0x0000000414267210 */ /* 0x001fe20007f1e0ff */
[----:B-1----:R-:W-:-:S02]  /*e8e0*/  @!P4 IMAD.MOV.U32 R10, RZ, RZ, R13 ;  /* 0x000000ffff0ac224 */ /* 0x002fc400078e000d */
[----:B------:R-:W-:Y:S02]  /*e8f0*/  @!P4 IMAD.MOV.U32 R11, RZ, RZ, R14 ;  /* 0x000000ffff0bc224 */ /* 0x000fe400078e000e */
[----:B------:R-:W-:-:S03]  /*e900*/  IMAD.X R40, R12, 0x1, R5, P0 ;  /* 0x000000010c287824 */ /* 0x000fc600000e0605 */
[----:B------:R0:W2:Y:S01]  /*e910*/  @!P4 LDG.E.U8 R44, desc[UR14][R10.64] ;  /* 0x0000000e0a2cc981 */ /* 0x0000a2000c1e1100 */
[----:B------:R-:W-:-:S03]  /*e920*/  IADD3 R17, P4, PT, R20, R6, RZ ;  /* 0x0000000614117210 */ /* 0x000fc60007f9e0ff */
[----:B------:R1:W-:Y:S02]  /*e930*/  STL [R1+0x17ac], R13 ;  /* 0x0017ac0d01007387 */ /* 0x0003e40000100800 */
[----:B------:R-:W-:Y:S02]  /*e940*/  IMAD.X R24, R12, 0x1, R7, P4 ;  /* 0x000000010c187824 */ /* 0x000fe400020e0607 */
[----:B0-----:R-:W-:Y:S02]  /*e950*/  @!P2 IMAD.MOV.U32 R10, RZ, RZ, R38 ;  /* 0x000000ffff0aa224 */ /* 0x001fe400078e0026 */
[----:B------:R-:W-:Y:S01]  /*e960*/  @!P2 IMAD.MOV.U32 R11, RZ, RZ, R40 ;  /* 0x000000ffff0ba224 */ /* 0x000fe200078e0028 */
[----:B-1----:R-:W-:Y:S02]  /*e970*/  IADD3 R13, P0, PT, R20, R8, RZ ;  /* 0x00000008140d7210 */ /* 0x002fe40007f1e0ff */
[----:B------:R-:W-:Y:S02]  /*e980*/  PRMT R37, RZ, 0x7610, R37 ;  /* 0x00007610ff257816 */ /* 0x000fe40000000025 */
[----:B------:R0:W2:Y:S04]  /*e990*/  @!P2 LDG.E.U8 R39, desc[UR14][R10.64] ;  /* 0x0000000e0a27a981 */ /* 0x0000a8000c1e1100 */
[----:B------:R1:W-:Y:S01]  /*e9a0*/  STL [R1+0x17a8], R14 ;  /* 0x0017a80e01007387 */ /* 0x0003e20000100800 */
[----:B------:R-:W-:Y:S01]  /*e9b0*/  PRMT R36, RZ, 0x7610, R36 ;  /* 0x00007610ff247816 */ /* 0x000fe20000000024 */
[----:B0-----:R-:W-:-:S02]  /*e9c0*/  @!P2 IMAD.MOV.U32 R10, RZ, RZ, R17 ;  /* 0x000000ffff0aa224 */ /* 0x001fc400078e0011 */
[----:B------:R-:W-:Y:S02]  /*e9d0*/  @!P2 IMAD.MOV.U32 R11, RZ, RZ, R24 ;  /* 0x000000ffff0ba224 */ /* 0x000fe400078e0018 */
[----:B-1----:R-:W-:Y:S01]  /*e9e0*/  IMAD.X R14, R12, 0x1, R9, P0 ;  /* 0x000000010c0e7824 */ /* 0x002fe200000e0609 */
[----:B------:R-:W-:Y:S01]  /*e9f0*/  STL [R1+0x189c], R38 ;  /* 0x00189c2601007387 */ /* 0x000fe20000100800 */
[----:B------:R-:W-:-:S03]  /*ea00*/  IADD3 R20, P0, PT, R23, R8, RZ ;  /* 0x0000000817147210 */ /* 0x000fc60007f1e0ff */
[----:B------:R0:W2:Y:S04]  /*ea10*/  @!P2 LDG.E.U8 R37, desc[UR14][R10.64] ;  /* 0x0000000e0a25a981 */ /* 0x0000a8000c1e1100 */
[----:B------:R-:W-:Y:S01]  /*ea20*/  STL [R1+0x18a4], R17 ;  /* 0x0018a41101007387 */ /* 0x000fe20000100800 */
[----:B------:R-:W-:-:S03]  /*ea30*/  IMAD.X R16, R16, 0x1, R9, P0 ;  /* 0x0000000110107824 */ /* 0x000fc600000e0609 */
[----:B------:R-:W-:Y:S01]  /*ea40*/  STL [R1+0x1898], R40 ;  /* 0x0018982801007387 */ /* 0x000fe20000100800 */
[----:B0-----:R-:W-:Y:S02]  /*ea50*/  @!P2 IMAD.MOV.U32 R10, RZ, RZ, R13 ;  /* 0x000000ffff0aa224 */ /* 0x001fe400078e000d */
[----:B------:R-:W-:Y:S01]  /*ea60*/  @!P2 IMAD.MOV.U32 R11, RZ, RZ, R14 ;  /* 0x000000ffff0ba224 */ /* 0x000fe200078e000e */
[----:B------:R-:W-:Y:S04]  /*ea70*/  STL [R1+0x18ac], R13 ;  /* 0x0018ac0d01007387 */ /* 0x000fe80000100800 */
[----:B------:R-:W-:Y:S01]  /*ea80*/  STL [R1+0x18a0], R24 ;  /* 0x0018a01801007387 */ /* 0x000fe20000100800 */
[----:B------:R-:W-:-:S03]  /*ea90*/  PRMT R29, RZ, 0x7610, R29 ;  /* 0x00007610ff1d7816 */ /* 0x000fc6000000001d */
[----:B------:R0:W-:Y:S04]  /*eaa0*/  STL [R1+0x18a8], R14 ;  /* 0x0018a80e01007387 */ /* 0x0001e80000100800 */
[----:B------:R1:W2:Y:S01]  /*eab0*/  @!P2 LDG.E.U8 R36, desc[UR14][R10.64] ;  /* 0x0000000e0a24a981 */ /* 0x0002a2000c1e1100 */
[C---:B------:R-:W-:Y:S02]  /*eac0*/  IADD3 R12, P4, PT, R33.reuse, R6, RZ ;  /* 0x00000006210c7210 */ /* 0x040fe40007f9e0ff */
[----:B0-----:R-:W-:Y:S01]  /*ead0*/  IADD3 R14, P2, PT, R33, R4, RZ ;  /* 0x00000004210e7210 */ /* 0x001fe20007f5e0ff */
[----:B------:R-:W-:Y:S01]  /*eae0*/  STL [R1+0x2324], R4 ;  /* 0x0023240401007387 */ /* 0x000fe20000100800 */
[----:B-1----:R-:W-:Y:S02]  /*eaf0*/  @!P1 IMAD.MOV.U32 R10, RZ, RZ, R20 ;  /* 0x000000ffff0a9224 */ /* 0x002fe400078e0014 */
[----:B------:R-:W-:Y:S01]  /*eb00*/  @!P1 IMAD.MOV.U32 R11, RZ, RZ, R16 ;  /* 0x000000ffff0b9224 */ /* 0x000fe200078e0010 */
[----:B------:R-:W-:Y:S01]  /*eb10*/  STL [R1+0xb48], R20 ;  /* 0x000b481401007387 */ /* 0x000fe20000100800 */
[----:B------:R-:W-:Y:S01]  /*eb20*/  IMAD.X R17, R28, 0x1, R5, P2 ;  /* 0x000000011c117824 */ /* 0x000fe200010e0605 */
[----:B------:R-:W-:-:S02]  /*eb30*/  PRMT R26, RZ, 0x7610, R26 ;  /* 0x00007610ff1a7816 */ /* 0x000fc4000000001a */
[----:B------:R0:W-:Y:S04]  /*eb40*/  STL [R1+0x2328], R6 ;  /* 0x0023280601007387 */ /* 0x0001e80000100800 */
[----:B------:R1:W-:Y:S01]  /*eb50*/  STL [R1+0xc38], R14 ;  /* 0x000c380e01007387 */ /* 0x0003e20000100800 */
[----:B------:R-:W-:-:S03]  /*eb60*/  IMAD.X R13, R28, 0x1, R7, P4 ;  /* 0x000000011c0d7824 */ /* 0x000fc600020e0607 */
[----:B------:R-:W-:Y:S01]  /*eb70*/  STL [R1+0xc40], R12 ;  /* 0x000c400c01007387 */ /* 0x000fe20000100800 */
[----:B------:R-:W-:-:S03]  /*eb80*/  VIADD R91, R31, 0x6a ;  /* 0x0000006a1f5b7836 */ /* 0x000fc60000000000 */
[----:B------:R0:W2:Y:S04]  /*eb90*/  @!P1 LDG.E.U8 R29, desc[UR14][R10.64] ;  /* 0x0000000e0a1d9981 */ /* 0x0000a8000c1e1100 */
[----:B------:R-:W-:Y:S04]  /*eba0*/  STL [R1+0xb44], R16 ;  /* 0x000b441001007387 */ /* 0x000fe80000100800 */
[----:B------:R1:W-:Y:S01]  /*ebb0*/  STL [R1+0x232c], R5 ;  /* 0x00232c0501007387 */ /* 0x0003e20000100800 */
[----:B0-----:R-:W-:Y:S02]  /*ebc0*/  @!P6 IMAD.MOV.U32 R10, RZ, RZ, R14 ;  /* 0x000000ffff0ae224 */ /* 0x001fe400078e000e */
[----:B------:R-:W-:Y:S01]  /*ebd0*/  @!P6 IMAD.MOV.U32 R11, RZ, RZ, R17 ;  /* 0x000000ffff0be224 */ /* 0x000fe200078e0011 */
[----:B------:R-:W-:Y:S01]  /*ebe0*/  STL [R1+0xc34], R17 ;  /* 0x000c341101007387 */ /* 0x000fe20000100800 */
[----:B------:R-:W-:-:S03]  /*ebf0*/  PRMT R25, RZ, 0x7610, R25 ;  /* 0x00007610ff197816 */ /* 0x000fc60000000019 */
[----:B------:R0:W-:Y:S01]  /*ec00*/  STL [R1+0x2330], R7 ;  /* 0x0023300701007387 */ /* 0x0001e20000100800 */
[C---:B------:R-:W-:Y:S01]  /*ec10*/  VIADD R6, R31.reuse, 0x6c ;  /* 0x0000006c1f067836 */ /* 0x040fe20000000000 */
[----:B-1----:R-:W-:Y:S02]  /*ec20*/  IABS R14, R91 ;  /* 0x0000005b000e7213 */ /* 0x002fe40000000000 */
[----:B------:R1:W2:Y:S01]  /*ec30*/  @!P6 LDG.E.U8 R26, desc[UR14][R10.64] ;  /* 0x0000000e0a1ae981 */ /* 0x0002a2000c1e1100 */
[C---:B------:R-:W-:Y:S02]  /*ec40*/  VIADD R5, R31.reuse, 0x6d ;  /* 0x0000006d1f057836 */ /* 0x040fe40000000000 */
[C---:B0-----:R-:W-:Y:S01]  /*ec50*/  VIADD R7, R31.reuse, 0x6b ;  /* 0x0000006b1f077836 */ /* 0x041fe20000000000 */
[----:B------:R0:W-:Y:S01]  /*ec60*/  STL [R1+0xc3c], R13 ;  /* 0x000c3c0d01007387 */ /* 0x0001e20000100800 */
[----:B-1----:R-:W-:Y:S02]  /*ec70*/  @!P6 IMAD.MOV.U32 R10, RZ, RZ, R12 ;  /* 0x000000ffff0ae224 */ /* 0x002fe400078e000c */
[----:B------:R-:W-:Y:S01]  /*ec80*/  @!P6 IMAD.MOV.U32 R11, RZ, RZ, R13 ;  /* 0x000000ffff0be224 */ /* 0x000fe200078e000d */
[----:B------:R-:W-:Y:S01]  /*ec90*/  IABS R12, R6 ;  /* 0x00000006000c7213 */ /* 0x000fe20000000000 */
[----:B------:R-:W-:Y:S01]  /*eca0*/  VIADD R4, R31, 0x6e ;  /* 0x0000006e1f047836 */ /* 0x000fe20000000000 */
[----:B0-----:R-:W-:-:S02]  /*ecb0*/  IABS R13, R7 ;  /* 0x00000007000d7213 */ /* 0x001fc40000000000 */
[----:B------:R0:W2:Y:S01]  /*ecc0*/  @!P6 LDG.E.U8 R25, desc[UR14][R10.64] ;  /* 0x0000000e0a19e981 */ /* 0x0000a2000c1e1100 */
[----:B------:R-:W-:-:S04]  /*ecd0*/  IMAD.HI.U32 R43, R21, R14, RZ ;  /* 0x0000000e152b7227 */ /* 0x000fc800078e00ff */
[----:B------:R-:W-:Y:S01]  /*ece0*/  IMAD.HI.U32 R20, R21, R13, RZ ;  /* 0x0000000d15147227 */ /* 0x000fe200078e00ff */
[----:B0-----:R-:W-:-:S03]  /*ecf0*/  IABS R11, R5 ;  /* 0x00000005000b7213 */ /* 0x001fc60000000000 */
[C---:B------:R-:W-:Y:S01]  /*ed00*/  IMAD.HI.U32 R17, R21.reuse, R12, RZ ;  /* 0x0000000c15117227 */ /* 0x040fe200078e00ff */
[----:B------:R-:W-:Y:S01]  /*ed10*/  IABS R10, R4 ;  /* 0x00000004000a7213 */ /* 0x000fe20000000000 */
[----:B------:R-:W-:Y:S02]  /*ed20*/  STL [R1+0x1c50], R91 ;  /* 0x001c505b01007387 */ /* 0x000fe40000100800 */
[----:B------:R-:W-:Y:S02]  /*ed30*/  IMAD.MOV R43, RZ, RZ, -R43 ;  /* 0x000000ffff2b7224 */ /* 0x000fe400078e0a2b */
[C---:B------:R-:W-:Y:S01]  /*ed40*/  IMAD.HI.U32 R16, R21.reuse, R11, RZ ;  /* 0x0000000b15107227 */ /* 0x040fe200078e00ff */
[----:B------:R-:W-:Y:S03]  /*ed50*/  STL [R1+0x1c58], R7 ;  /* 0x001c580701007387 */ /* 0x000fe60000100800 */
[----:B------:R-:W-:Y:S01]  /*ed60*/  IMAD.MOV R20, RZ, RZ, -R20 ;  /* 0x000000ffff147224 */ /* 0x000fe200078e0a14 */
[----:B------:R-:W-:Y:S01]  /*ed70*/  STL [R1+0x1c5c], R6 ;  /* 0x001c5c0601007387 */ /* 0x000fe20000100800 */
[----:B------:R-:W-:-:S03]  /*ed80*/  IMAD.HI.U32 R86, R21, R10, RZ ;  /* 0x0000000a15567227 */ /* 0x000fc600078e00ff */
[----:B------:R0:W-:Y:S01]  /*ed90*/  STL [R1+0x1c64], R5 ;  /* 0x001c640501007387 */ /* 0x0001e20000100800 */
[----:B------:R-:W-:Y:S02]  /*eda0*/  IMAD.MOV R17, RZ, RZ, -R17 ;  /* 0x000000ffff117224 */ /* 0x000fe400078e0a11 */
[C---:B------:R-:W-:Y:S01]  /*edb0*/  IMAD R43, R22.reuse, R43, R14 ;  /* 0x0000002b162b7224 */ /* 0x040fe200078e020e */
[----:B------:R-:W-:Y:S01]  /*edc0*/  STL [R1+0x1e3c], R91 ;  /* 0x001e3c5b01007387 */ /* 0x000fe20000100800 */
[----:B------:R-:W-:Y:S02]  /*edd0*/  IMAD.MOV R16, RZ, RZ, -R16 ;  /* 0x000000ffff107224 */ /* 0x000fe400078e0a10 */
[C---:B------:R-:W-:Y:S01]  /*ede0*/  IMAD R56, R22.reuse, R20, R13 ;  /* 0x0000001416387224 */ /* 0x040fe200078e020d */
[----:B------:R-:W-:Y:S01]  /*edf0*/  STL [R1+0x2120], R91 ;  /* 0x0021205b01007387 */ /* 0x000fe20000100800 */
[----:B------:R-:W-:Y:S02]  /*ee00*/  IMAD.MOV R86, RZ, RZ, -R86 ;  /* 0x000000ffff567224 */ /* 0x000fe400078e0a56 */
[----:B------:R-:W-:Y:S01]  /*ee10*/  IMAD R69, R22, R17, R12 ;  /* 0x0000001116457224 */ /* 0x000fe200078e020c */
[----:B------:R1:W-:Y:S01]  /*ee20*/  STL [R1+0x1c74], R4 ;  /* 0x001c740401007387 */ /* 0x0003e20000100800 */
[----:B------:R-:W-:-:S02]  /*ee30*/  VIADD R83, R31, 0x70 ;  /* 0x000000701f537836 */ /* 0x000fc40000000000 */
[----:B------:R-:W-:Y:S01]  /*ee40*/  IMAD R87, R22, R16, R11 ;  /* 0x0000001016577224 */ /* 0x000fe200078e020b */
[----:B------:R-:W-:Y:S01]  /*ee50*/  STL [R1+0x1e40], R43 ;  /* 0x001e402b01007387 */ /* 0x000fe20000100800 */
[----:B------:R-:W-:-:S03]  /*ee60*/  VIADD R88, R31, 0x71 ;  /* 0x000000711f587836 */ /* 0x000fc60000000000 */
[----:B------:R-:W-:Y:S01]  /*ee70*/  STL [R1+0x2124], R43 ;  /* 0x0021242b01007387 */ /* 0x000fe20000100800 */
[----:B------:R-:W-:Y:S01]  /*ee80*/  IMAD R86, R22, R86, R10 ;  /* 0x0000005616567224 */ /* 0x000fe200078e020a */
[----:B------:R-:W-:Y:S01]  /*ee90*/  IABS R16, R83 ;  /* 0x0000005300107213 */ /* 0x000fe20000000000 */
[----:B------:R-:W-:Y:S01]  /*eea0*/  VIADD R92, R31, 0x72 ;  /* 0x000000721f5c7836 */ /* 0x000fe20000000000 */
[----:B------:R-:W-:Y:S01]  /*eeb0*/  STL [R1+0x1e44], R56 ;  /* 0x001e443801007387 */ /* 0x000fe20000100800 */
[----:B------:R-:W-:-:S03]  /*eec0*/  IABS R24, R88 ;  /* 0x0000005800187213 */ /* 0x000fc60000000000 */
[----:B------:R-:W-:Y:S04]  /*eed0*/  STL [R1+0x2128], R56 ;  /* 0x0021283801007387 */ /* 0x000fe80000100800 */
[----:B------:R-:W-:Y:S01]  /*eee0*/  STL [R1+0x1d30], R69 ;  /* 0x001d304501007387 */ /* 0x000fe20000100800 */
[----:B------:R-:W-:-:S03]  /*eef0*/  IABS R12, R92 ;  /* 0x0000005c000c7213 */ /* 0x000fc60000000000 */
[----:B------:R-:W-:Y:S01]  /*ef00*/  STL [R1+0x1d14], R87 ;  /* 0x001d145701007387 */ /* 0x000fe20000100800 */
[----:B------:R-:W-:-:S03]  /*ef10*/  IMAD.HI.U32 R13, R21, R16, RZ ;  /* 0x00000010150d7227 */ /* 0x000fc600078e00ff */
[----:B------:R-:W-:Y:S04]  /*ef20*/  STL [R1+0x1e48], R87 ;  /* 0x001e485701007387 */ /* 0x000fe80000100800 */
[----:B------:R-:W-:Y:S01]  /*ef30*/  STL [R1+0x212c], R87 ;  /* 0x00212c5701007387 */ /* 0x000fe20000100800 */
[----:B0-----:R-:W-:-:S03]  /*ef40*/  VIADD R5, R31, 0x73 ;  /* 0x000000731f057836 */ /* 0x001fc60000000000 */
[----:B------:R-:W-:Y:S01]  /*ef50*/  STL [R1+0x1d18], R86 ;  /* 0x001d185601007387 */ /* 0x000fe20000100800 */
[----:B------:R-:W-:-:S03]  /*ef60*/  IMAD.HI.U32 R14, R21, R24, RZ ;  /* 0x00000018150e7227 */ /* 0x000fc600078e00ff */
[----:B------:R-:W-:Y:S01]  /*ef70*/  STL [R1+0x1e4c], R86 ;  /* 0x001e4c5601007387 */ /* 0x000fe20000100800 */
[----:B-1----:R-:W-:-:S03]  /*ef80*/  VIADD R4, R31, 0x74 ;  /* 0x000000741f047836 */ /* 0x002fc60000000000 */
[----:B------:R-:W-:Y:S01]  /*ef90*/  STL [R1+0x2154], R86 ;  /* 0x0021545601007387 */ /* 0x000fe20000100800 */
[----:B------:R-:W-:-:S03]  /*efa0*/  IMAD.MOV R13, RZ, RZ, -R13 ;  /* 0x000000ffff0d7224 */ /* 0x000fc600078e0a0d */
[----:B------:R-:W-:Y:S01]  /*efb0*/  STL [R1+0x1c6c], R83 ;  /* 0x001c6c5301007387 */ /* 0x000fe20000100800 */
[----:B------:R-:W-:-:S03]  /*efc0*/  IMAD.HI.U32 R40, R21, R12, RZ ;  /* 0x0000000c15287227 */ /* 0x000fc600078e00ff */
[----:B------:R-:W-:Y:S01]  /*efd0*/  STL [R1+0x1e50], R83 ;  /* 0x001e505301007387 */ /* 0x000fe20000100800 */
[----:B------:R-:W-:-:S03]  /*efe0*/  IMAD.MOV R14, RZ, RZ, -R14 ;  /* 0x000000ffff0e7224 */ /* 0x000fc600078e0a0e */
[----:B------:R-:W-:Y:S01]  /*eff0*/  STL [R1+0x2158], R83 ;  /* 0x0021585301007387 */ /* 0x000fe20000100800 */
[----:B------:R-:W-:-:S03]  /*f000*/  IMAD R16, R22, R13, R16 ;  /* 0x0000000d16107224 */ /* 0x000fc600078e0210 */
[----:B------:R-:W-:Y:S01]  /*f010*/  STL [R1+0x1c70], R88 ;  /* 0x001c705801007387 */ /* 0x000fe20000100800 */
[----:B------:R-:W-:-:S03]  /*f020*/  IMAD.MOV R40, RZ, RZ, -R40 ;  /* 0x000000ffff287224 */ /* 0x000fc600078e0a28 */
[----:B------:R-:W-:Y:S01]  /*f030*/  STL [R1+0x1c80], R92 ;  /* 0x001c805c01007387 */ /* 0x000fe20000100800 */
[----:B------:R-:W-:-:S03]  /*f040*/  IABS R11, R5 ;  /* 0x00000005000b7213 */ /* 0x000fc60000000000 */
[----:B------:R-:W-:Y:S01]  /*f050*/  STL [R1+0x1c84], R5 ;  /* 0x001c840501007387 */ /* 0x000fe20000100800 */
[----:B------:R-:W-:-:S03]  /*f060*/  IMAD R24, R22, R14, R24 ;  /* 0x0000000e16187224 */ /* 0x000fc600078e0218 */
[----:B------:R-:W-:Y:S01]  /*f070*/  STL [R1+0x1e54], R88 ;  /* 0x001e545801007387 */ /* 0x000fe20000100800 */
[----:B------:R-:W-:-:S03]  /*f080*/  IABS R10, R4 ;  /* 0x00000004000a7213 */ /* 0x000fc60000000000 */
[----:B------:R0:W-:Y:S01]  /*f090*/  STL [R1+0x1c90], R4 ;  /* 0x001c900401007387 */ /* 0x0001e20000100800 */
[----:B------:R-:W-:-:S03]  /*f0a0*/  IMAD R40, R22, R40, R12 ;  /* 0x0000002816287224 */ /* 0x000fc600078e020c */
[----:B------:R-:W-:Y:S01]  /*f0b0*/  STL [R1+0x215c], R88 ;  /* 0x00215c5801007387 */ /* 0x000fe20000100800 */
[----:B------:R-:W-:-:S03]  /*f0c0*/  IMAD.HI.U32 R53, R21, R11, RZ ;  /* 0x0000000b15357227 */ /* 0x000fc600078e00ff */
[----:B------:R-:W-:Y:S04]  /*f0d0*/  STL [R1+0x1e58], R92 ;  /* 0x001e585c01007387 */ /* 0x000fe80000100800 */
[----:B------:R-:W-:Y:S04]  /*f0e0*/  STL [R1+0x2160], R92 ;  /* 0x0021605c01007387 */ /* 0x000fe80000100800 */
[----:B------:R-:W-:Y:S01]  /*f0f0*/  STL [R1+0x1e5c], R16 ;  /* 0x001e5c1001007387 */ /* 0x000fe20000100800 */
[----:B------:R-:W-:-:S03]  /*f100*/  IMAD.HI.U32 R65, R21, R10, RZ ;  /* 0x0000000a15417227 */ /* 0x000fc600078e00ff */
[----:B------:R-:W-:Y:S01]  /*f110*/  STL [R1+0x2188], R16 ;  /* 0x0021881001007387 */ /* 0x000fe20000100800 */
[----:B------:R-:W-:-:S03]  /*f120*/  IMAD.MOV R53, RZ, RZ, -R53 ;  /* 0x000000ffff357224 */ /* 0x000fc600078e0a35 */
[----:B------:R-:W-:Y:S04]  /*f130*/  STL [R1+0x1e60], R24 ;  /* 0x001e601801007387 */ /* 0x000fe80000100800 */
[----:B------:R-:W-:Y:S04]  /*f140*/  STL [R1+0x218c], R24 ;  /* 0x00218c1801007387 */ /* 0x000fe80000100800 */
[----:B------:R-:W-:Y:S01]  /*f150*/  STL [R1+0x1e64], R40 ;  /* 0x001e642801007387 */ /* 0x000fe20000100800 */
[----:B------:R-:W-:-:S03]  /*f160*/  IMAD.MOV R65, RZ, RZ, -R65 ;  /* 0x000000ffff417224 */ /* 0x000fc600078e0a41 */
[----:B------:R-:W-:Y:S01]  /*f170*/  STL [R1+0x2190], R40 ;  /* 0x0021902801007387 */ /* 0x000fe20000100800 */
[----:B------:R-:W-:-:S03]  /*f180*/  IMAD R53, R22, R53, R11 ;  /* 0x0000003516357224 */ /* 0x000fc600078e020b */
[----:B------:R-:W-:Y:S04]  /*f190*/  STL [R1+0x2198], R40 ;  /* 0x0021982801007387 */ /* 0x000fe80000100800 */
[----:B------:R-:W-:Y:S04]  /*f1a0*/  STL [R1+0x219c], R40 ;  /* 0x00219c2801007387 */ /* 0x000fe80000100800 */
[----:B------:R-:W-:Y:S01]  /*f1b0*/  STL [R1+0x21a8], R40 ;  /* 0x0021a82801007387 */ /* 0x000fe20000100800 */
[----:B------:R-:W-:-:S03]  /*f1c0*/  IMAD R65, R22, R65, R10 ;  /* 0x0000004116417224 */ /* 0x000fc600078e020a */
[----:B------:R-:W-:Y:S04]  /*f1d0*/  STL [R1+0x21ac], R40 ;  /* 0x0021ac2801007387 */ /* 0x000fe80000100800 */
[----:B------:R-:W-:Y:S01]  /*f1e0*/  STL [R1+0x21b4], R40 ;  /* 0x0021b42801007387 */ /* 0x000fe20000100800 */
[----:B------:R-:W-:-:S03]  /*f1f0*/  VIADD R84, R31, 0x78 ;  /* 0x000000781f547836 */ /* 0x000fc60000000000 */
[----:B------:R-:W-:Y:S04]  /*f200*/  STL [R1+0x21b8], R40 ;  /* 0x0021b82801007387 */ /* 0x000fe80000100800 */
[----:B------:R-:W-:Y:S04]  /*f210*/  STL [R1+0x21c0], R40 ;  /* 0x0021c02801007387 */ /* 0x000fe80000100800 */
[----:B------:R-:W-:Y:S01]  /*f220*/  STL [R1+0x21c4], R40 ;  /* 0x0021c42801007387 */ /* 0x000fe20000100800 */
[----:B------:R-:W-:-:S03]  /*f230*/  VIADD R90, R31, 0x79 ;  /* 0x000000791f5a7836 */ /* 0x000fc60000000000 */
[----:B------:R-:W-:Y:S01]  /*f240*/  STL [R1+0x1e68], R53 ;  /* 0x001e683501007387 */ /* 0x000fe20000100800 */
[----:B------:R-:W-:-:S03]  /*f250*/  VIADD R93, R31, 0x7a ;  /* 0x0000007a1f5d7836 */ /* 0x000fc60000000000 */
[----:B------:R-:W-:Y:S04]  /*f260*/  STL [R1+0x2194], R53 ;  /* 0x0021943501007387 */ /* 0x000fe80000100800 */
[----:B------:R-:W-:Y:S01]  /*f270*/  STL [R1+0x21a0], R53 ;  /* 0x0021a03501007387 */ /* 0x000fe20000100800 */
[----:B0-----:R-:W-:-:S03]  /*f280*/  VIADD R4, R31, 0x7c ;  /* 0x0000007c1f047836 */ /* 0x001fc60000000000 */
        /* <DEDUP_REMOVED lines=8> */
[----:B------:R0:W-:Y:S01]  /*f310*/  STL [R1+0x1c9c], R4 ;  /* 0x001c9c0401007387 */ /* 0x0001e20000100800 */
[----:B------:R-:W-:-:S03]  /*f320*/  VIADD R69, R31, 0x7b ;  /* 0x0000007b1f457836 */ /* 0x000fc60000000000 */
        /* <DEDUP_REMOVED lines=13> */
[----:B------:R1:W-:Y:S04]  /*f400*/  STL [R1+0x2208], R69 ;  /* 0x0022084501007387 */ /* 0x0003e80000100800 */
[----:B------:R-:W2:Y:S04]  /*f410*/  LDL.LU R7, [R1+0x3e4] ;  /* 0x0003e40001077983 */ /* 0x000ea80000300800 */
[----:B------:R-:W3:Y:S01]  /*f420*/  LDL.LU R5, [R1+0x3e0] ;  /* 0x0003e00001057983 */ /* 0x000ee20000300800 */
[----:B------:R-:W-:-:S03]  /*f430*/  IABS R10, R4 ;  /* 0x00000004000a7213 */ /* 0x000fc60000000000 */
[----:B------:R-:W3:Y:S04]  /*f440*/  LDL.LU R6, [R1+0x3dc] ;  /* 0x0003dc0001067983 */ /* 0x000ee80000300800 */
[----:B0-----:R-:W3:Y:S01]  /*f450*/  LDL.LU R4, [R1+0x3d0] ;  /* 0x0003d00001047983 */ /* 0x001ee20000300800 */
[----:B------:R-:W-:Y:S01]  /*f460*/  IABS R23, R84 ;  /* 0x0000005400177213 */ /* 0x000fe20000000000 */
[----:B------:R-:W0:Y:S04]  /*f470*/  S2R R0, SR_TID.X ;  /* 0x0000000000007919 */ /* 0x000e280000002100 */
[----:B------:R-:W-:Y:S01]  /*f480*/  IMAD.HI.U32 R13, R21, R23, RZ ;  /* 0x00000017150d7227 */ /* 0x000fe200078e00ff */
[----:B------:R-:W-:-:S03]  /*f490*/  IABS R31, R90 ;  /* 0x0000005a001f7213 */ /* 0x000fc60000000000 */
[----:B------:R-:W-:Y:S01]  /*f4a0*/  IMAD.MOV R13, RZ, RZ, -R13 ;  /* 0x000000ffff0d7224 */ /* 0x000fe200078e0a0d */
[----:B------:R-:W-:-:S03]  /*f4b0*/  IABS R12, R93 ;  /* 0x0000005d000c7213 */ /* 0x000fc60000000000 */
[----:B------:R-:W-:Y:S01]  /*f4c0*/  IMAD R23, R22, R13, R23 ;  /* 0x0000000d16177224 */ /* 0x000fe200078e0217 */
[----:B------:R-:W-:Y:S01]  /*f4d0*/  IABS R11, R69 ;  /* 0x00000045000b7213 */ /* 0x000fe20000000000 */
[----:B------:R-:W-:-:S03]  /*f4e0*/  IMAD.HI.U32 R14, R21, R31, RZ ;  /* 0x0000001f150e7227 */ /* 0x000fc600078e00ff */
[----:B------:R-:W-:Y:S01]  /*f4f0*/  STL [R1+0x1e80], R23 ;  /* 0x001e801701007387 */ /* 0x000fe20000100800 */
[----:B------:R-:W-:-:S03]  /*f500*/  IMAD.HI.U32 R38, R21, R12, RZ ;  /* 0x0000000c15267227 */ /* 0x000fc600078e00ff */
[----:B------:R-:W-:Y:S01]  /*f510*/  STL [R1+0x220c], R23 ;  /* 0x00220c1701007387 */ /* 0x000fe20000100800 */
[----:B------:R-:W-:Y:S02]  /*f520*/  IMAD.MOV R13, RZ, RZ, -R14 ;  /* 0x000000ffff0d7224 */ /* 0x000fe400078e0a0e */
[C---:B------:R-:W-:Y:S01]  /*f530*/  IMAD.HI.U32 R50, R21.reuse, R11, RZ ;  /* 0x0000000b15327227 */ /* 0x040fe200078e00ff */
[----:B------:R-:W-:Y:S04]  /*f540*/  STL [R1+0x1d1c], R21 ;  /* 0x001d1c1501007387 */ /* 0x000fe80000100800 */
[----:B------:R-:W-:Y:S01]  /*f550*/  STL [R1+0x1e84], R21 ;  /* 0x001e841501007387 */ /* 0x000fe20000100800 */
[----:B------:R-:W-:Y:S02]  /*f560*/  IMAD.MOV R38, RZ, RZ, -R38 ;  /* 0x000000ffff267224 */ /* 0x000fe400078e0a26 */
[----:B------:R-:W-:Y:S01]  /*f570*/  IMAD.HI.U32 R63, R21, R10, RZ ;  /* 0x0000000a153f7227 */ /* 0x000fe200078e00ff */
[----:B------:R-:W-:Y:S03]  /*f580*/  STL [R1+0x2210], R21 ;  /* 0x0022101501007387 */ /* 0x000fe60000100800 */
[----:B------:R-:W-:Y:S01]  /*f590*/  IMAD R31, R22, R13, R31 ;  /* 0x0000000d161f7224 */ /* 0x000fe200078e021f */
[----:B------:R-:W-:Y:S01]  /*f5a0*/  STL [R1+0x2218], R21 ;  /* 0x0022181501007387 */ /* 0x000fe20000100800 */
[----:B------:R-:W-:-:S03]  /*f5b0*/  IMAD.MOV R50, RZ, RZ, -R50 ;  /* 0x000000ffff327224 */ /* 0x000fc600078e0a32 */
[----:B------:R-:W-:Y:S01]  /*f5c0*/  STL [R1+0x221c], R21 ;  /* 0x00221c1501007387 */ /* 0x000fe20000100800 */
[----:B------:R-:W-:-:S03]  /*f5d0*/  IMAD R38, R22, R38, R12 ;  /* 0x0000002616267224 */ /* 0x000fc600078e020c */
[----:B------:R-:W-:Y:S01]  /*f5e0*/  STL [R1+0x2228], R21 ;  /* 0x0022281501007387 */ /* 0x000fe20000100800 */
[----:B------:R-:W-:-:S03]  /*f5f0*/  IMAD.MOV R63, RZ, RZ, -R63 ;  /* 0x000000ffff3f7224 */ /* 0x000fc600078e0a3f */
[----:B------:R-:W-:Y:S01]  /*f600*/  STL [R1+0x222c], R21 ;  /* 0x00222c1501007387 */ /* 0x000fe20000100800 */
[----:B------:R-:W-:-:S03]  /*f610*/  IMAD R50, R22, R50, R11 ;  /* 0x0000003216327224 */ /* 0x000fc600078e020b */
[----:B------:R-:W-:Y:S01]  /*f620*/  STL [R1+0x2234], R21 ;  /* 0x0022341501007387 */ /* 0x000fe20000100800 */
[----:B------:R-:W-:-:S03]  /*f630*/  IMAD R63, R22, R63, R10 ;  /* 0x0000003f163f7224 */ /* 0x000fc600078e020a */
[----:B------:R-:W-:Y:S04]  /*f640*/  STL [R1+0x2238], R21 ;  /* 0x0022381501007387 */ /* 0x000fe80000100800 */
[----:B------:R-:W-:Y:S04]  /*f650*/  STL [R1+0x1e88], R31 ;  /* 0x001e881f01007387 */ /* 0x000fe80000100800 */
[----:B------:R-:W-:Y:S01]  /*f660*/  STL [R1+0x2214], R31 ;  /* 0x0022141f01007387 */ /* 0x000fe20000100800 */
[----:B0-----:R-:W-:-:S03]  /*f670*/  LOP3.LUT R0, R0, 0x7f, RZ, 0xc0, !PT ;  /* 0x0000007f00007812 */ /* 0x001fc600078ec0ff */
[----:B------:R-:W-:Y:S04]  /*f680*/  STL [R1+0x2220], R31 ;  /* 0x0022201f01007387 */ /* 0x000fe80000100800 */
[----:B------:R-:W-:Y:S04]  /*f690*/  STL [R1+0x1e8c], R38 ;  /* 0x001e8c2601007387 */ /* 0x000fe80000100800 */
[----:B------:R-:W-:Y:S04]  /*f6a0*/  STL [R1+0x224c], R38 ;  /* 0x00224c2601007387 */ /* 0x000fe80000100800 */
[----:B------:R-:W-:Y:S04]  /*f6b0*/  STL [R1+0x1e90], R50 ;  /* 0x001e903201007387 */ /* 0x000fe80000100800 */
[----:B------:R-:W-:Y:S01]  /*f6c0*/  STL [R1+0x2250], R50 ;  /* 0x0022503201007387 */ /* 0x000fe20000100800 */
[----:B----4-:R-:W-:-:S03]  /*f6d0*/  IMAD R17, R0, R19, RZ ;  /* 0x0000001300117224 */ /* 0x010fc600078e02ff */
[----:B------:R-:W-:Y:S04]  /*f6e0*/  STL [R1+0x1e98], R63 ;  /* 0x001e983f01007387 */ /* 0x000fe80000100800 */
[----:B------:R-:W-:Y:S04]  /*f6f0*/  STL [R1+0x2254], R63 ;  /* 0x0022543f01007387 */ /* 0x000fe80000100800 */
[----:B------:R-:W-:Y:S04]  /*f700*/  STL [R1+0x2260], R63 ;  /* 0x0022603f01007387 */ /* 0x000fe80000100800 */
[----:B------:R-:W-:Y:S04]  /*f710*/  STL [R1+0x2264], R63 ;  /* 0x0022643f01007387 */ /* 0x000fe80000100800 */
[----:B------:R-:W-:Y:S01]  /*f720*/  STL [R1+0x226c], R63 ;  /* 0x00226c3f01007387 */ /* 0x000fe20000100800 */
[----:B------:R-:W-:Y:S01]  /*f730*/  IADD3 R20, P2, PT, R17, UR18, RZ ;  /* 0x0000001211147c10 */ /* 0x000fe2000ff5e0ff */
[----:B------:R-:W-:-:S04]  /*f740*/  @!UP1 UIADD3 UR8, UPT, UPT, -UR10, 0x100000, URZ ;  /* 0x001000000a089890 */ /* 0x000fc8000fffe1ff */
[----:B------:R-:W-:Y:S02]  /*f750*/  @!UP1 USHF.L.U32 UR9, UR8, 0xb, URZ ;  /* 0x0000000b08099899 */ /* 0x000fe400080006ff */
[----:B------:R-:W-:Y:S01]  /*f760*/  @!UP1 USHF.L.U32 UR8, UR8, 0x1, URZ ;  /* 0x0000000108089899 */ /* 0x000fe200080006ff */
[----:B------:R-:W-:Y:S01]  /*f770*/  STL [R1+0x2270], R63 ;  /* 0x0022703f01007387 */ /* 0x000fe20000100800 */
[----:B------:R-:W-:Y:S01]  /*f780*/  LEA.HI.X.SX32 R17, R17, UR19, 0x1, P2 ;  /* 0x0000001311117c11 */ /* 0x000fe200090f0eff */
[----:B------:R-:W-:Y:S01]  /*f790*/  VOTEU.ALL UP1, P3 ;  /* 0x0000000000ff7886 */ /* 0x000fe20001820000 */
[----:B------:R-:W-:Y:S01]  /*f7a0*/  LOP3.LUT R10, R0, 0x10, RZ, 0x3c, !PT ;  /* 0x00000010000a7812 */ /* 0x000fe200078e3cff */
[----:B------:R-:W-:Y:S01]  /*f7b0*/  STL [R1+0x2278], R63 ;  /* 0x0022783f01007387 */ /* 0x000fe20000100800 */
[C---:B------:R-:W-:Y:S01]  /*f7c0*/  VIADD R11, R35.reuse, 0xffffff80 ;  /* 0xffffff80230b7836 */ /* 0x040fe20000000000 */
[----:B------:R-:W0:Y:S02]  /*f7d0*/  LDCU UR10, c[0x0][0x3b0] ;  /* 0x00007600ff0a77ac */ /* 0x000e240008000800 */
[----:B------:R-:W-:Y:S01]  /*f7e0*/  STL [R1+0x227c], R63 ;  /* 0x00227c3f01007387 */ /* 0x000fe20000100800 */
[----:B------:R-:W-:Y:S01]  /*f7f0*/  VIADD R12, R35, 0xfffffffb ;  /* 0xfffffffb230c7836 */ /* 0x000fe20000000000 */
[----:B------:R-:W4:Y:S01]  /*f800*/  LDCU UR18, c[0x0][0x3b0] ;  /* 0x00007600ff1277ac */ /* 0x000f220008000800 */
[----:B------:R0:W1:Y:S01]  /*f810*/  @!UP1 SYNCS.EXCH.64 URZ, [UR4+0x28008], UR8 ;  /* 0x0280080804ff95b2 */ /* 0x0000620008000100 */
[----:B------:R-:W-:Y:S01]  /*f820*/  STL [R1+0x1e94], R22 ;  /* 0x001e941601007387 */ /* 0x000fe20000100800 */
[----:B------:R-:W1:Y:S03]  /*f830*/  LDCU UR19, c[0x0][0x3b0] ;  /* 0x00007600ff1377ac */ /* 0x000e660008000800 */
[----:B------:R-:W-:Y:S04]  /*f840*/  STL [R1+0x2258], R22 ;  /* 0x0022581601007387 */ /* 0x000fe80000100800 */
[----:B------:R-:W-:Y:S01]  /*f850*/  STL [R1+0x1ce4], R19 ;  /* 0x001ce41301007387 */ /* 0x000fe20000100800 */
[----:B------:R-:W-:-:S02]  /*f860*/  ISETP.GE.U32.AND P1, PT, R11, 0x7fffff01, PT ;  /* 0x7fffff010b00780c */ /* 0x000fc40003f26070 */
[----:B------:R-:W-:Y:S01]  /*f870*/  ISETP.GE.U32.AND P0, PT, R12, 0x7fffff7c, PT ;  /* 0x7fffff7c0c00780c */ /* 0x000fe20003f06070 */
[----:B------:R-:W-:Y:S01]  /*f880*/  STL [R1+0x1e9c], R19 ;  /* 0x001e9c1301007387 */ /* 0x000fe20000100800 */
[----:B0-----:R-:W0:Y:S03]  /*f890*/  LDCU UR8, c[0x0][0x3b0] ;  /* 0x00007600ff0877ac */ /* 0x001e260008000800 */
[----:B------:R-:W-:Y:S01]  /*f8a0*/  STL [R1+0x2290], R19 ;  /* 0x0022901301007387 */ /* 0x000fe20000100800 */
[----:B------:R-:W0:Y:S03]  /*f8b0*/  LDCU UR9, c[0x0][0x3b0] ;  /* 0x00007600ff0977ac */ /* 0x000e260008000800 */
[----:B------:R-:W-:Y:S04]  /*f8c0*/  STL [R1+0x1ea0], R20 ;  /* 0x001ea01401007387 */ /* 0x000fe80000100800 */
[----:B------:R-:W-:Y:S04]  /*f8d0*/  STL [R1+0x2294], R20 ;  /* 0x0022941401007387 */ /* 0x000fe80000100800 */
[----:B------:R-:W4:Y:S04]  /*f8e0*/  LDL.LU R43, [R1+0x3b4] ;  /* 0x0003b400012b7983 */ /* 0x000f280000300800 */
[----:B------:R-:W4:Y:S04]  /*f8f0*/  LDL.LU R91, [R1+0x3b0] ;  /* 0x0003b000015b7983 */ /* 0x000f280000300800 */
[----:B-1----:R-:W4:Y:S04]  /*f900*/  LDL.LU R69, [R1+0x3ac] ;  /* 0x0003ac0001457983 */ /* 0x002f280000300800 */
[----:B------:R-:W4:Y:S04]  /*f910*/  LDL.LU R93, [R1+0x3a8] ;  /* 0x0003a800015d7983 */ /* 0x000f280000300800 */
        /* <DEDUP_REMOVED lines=13> */
[----:B--2---:R1:W-:Y:S04]  /*f9f0*/  STS.U8 [R0+UR4], R7 ;  /* 0x0000000700007988 */ /* 0x0043e80008000004 */
[----:B---3--:R2:W-:Y:S04]  /*fa00*/  STS.U8 [R0+UR4+0x4000], R5 ;  /* 0x0040000500007988 */ /* 0x0085e80008000004 */
[----:B-1----:R-:W3:Y:S04]  /*fa10*/  LDL.LU R7, [R1+0x370] ;  /* 0x0003700001077983 */ /* 0x002ee80000300800 */
[----:B--2---:R-:W2:Y:S04]  /*fa20*/  LDL.LU R5, [R1+0x36c] ;  /* 0x00036c0001057983 */ /* 0x004ea80000300800 */
[----:B------:R1:W-:Y:S04]  /*fa30*/  STS.U8 [R0+UR4+0x8000], R6 ;  /* 0x0080000600007988 */ /* 0x0003e80008000004 */
[----:B------:R0:W-:Y:S04]  /*fa40*/  STS.U8 [R0+UR4+0xc000], R4 ;  /* 0x00c0000400007988 */ /* 0x0001e80008000004 */
[----:B-1----:R-:W2:Y:S04]  /*fa50*/  LDL.LU R6, [R1+0x368] ;  /* 0x0003680001067983 */ /* 0x002ea80000300800 */
[----:B0-----:R-:W2:Y:S04]  /*fa60*/  LDL.LU R4, [R1+0x364] ;  /* 0x0003640001047983 */ /* 0x001ea80000300800 */
        /* <DEDUP_REMOVED lines=8> */
[----:B----4-:R0:W-:Y:S04]  /*faf0*/  STS.U8 [R0+UR4+0x400], R43 ;  /* 0x0004002b00007988 */ /* 0x0101e80008000004 */
[----:B------:R1:W-:Y:S04]  /*fb00*/  STS.U8 [R0+UR4+0x4400], R91 ;  /* 0x0044005b00007988 */ /* 0x0003e80008000004 */
[----:B0-----:R-:W4:Y:S04]  /*fb10*/  LDL.LU R43, [R1+0x360] ;  /* 0x00036000012b7983 */ /* 0x001f280000300800 */
[----:B-1----:R-:W4:Y:S04]  /*fb20*/  LDL.LU R91, [R1+0x35c] ;  /* 0x00035c00015b7983 */ /* 0x002f280000300800 */
[----:B------:R-:W4:Y:S04]  /*fb30*/  LDL.LU R38, [R1+0x358] ;  /* 0x0003580001267983 */ /* 0x000f280000300800 */
[----:B------:R-:W4:Y:S04]  /*fb40*/  LDL.LU R31, [R1+0x354] ;  /* 0x00035400011f7983 */ /* 0x000f280000300800 */
[----:B------:R-:W4:Y:S04]  /*fb50*/  LDL.LU R13, [R1+0x350] ;  /* 0x00035000010d7983 */ /* 0x000f280000300800 */
[----:B------:R-:W4:Y:S04]  /*fb60*/  LDL.LU R21, [R1+0x34c] ;  /* 0x00034c0001157983 */ /* 0x000f280000300800 */
[----:B------:R-:W4:Y:S04]  /*fb70*/  LDL.LU R14, [R1+0x348] ;  /* 0x00034800010e7983 */ /* 0x000f280000300800 */
[----:B---3--:R0:W-:Y:S04]  /*fb80*/  STS.U8 [R0+UR4+0x5400], R7 ;  /* 0x0054000700007988 */ /* 0x0081e80008000004 */
[----:B--2---:R1:W-:Y:S04]  /*fb90*/  STS.U8 [R0+UR4+0x9400], R5 ;  /* 0x0094000500007988 */ /* 0x0043e80008000004 */
[----:B0-----:R-:W2:Y:S04]  /*fba0*/  LDL.LU R7, [R1+0x344] ;  /* 0x0003440001077983 */ /* 0x001ea80000300800 */
[----:B-1----:R-:W3:Y:S04]  /*fbb0*/  LDL.LU R5, [R1+0x340] ;  /* 0x0003400001057983 */ /* 0x002ee80000300800 */
[----:B------:R0:W-:Y:S04]  /*fbc0*/  STS.U8 [R0+UR4+0xd400], R6 ;  /* 0x00d4000600007988 */ /* 0x0001e80008000004 */
[----:B------:R-:W3:Y:S04]  /*fbd0*/  LDL.LU R23, [R1+0x33c] ;  /* 0x00033c0001177983 */ /* 0x000ee80000300800 */
[----:B------:R1:W-:Y:S04]  /*fbe0*/  STS.U8 [R0+UR4+0x1800], R4 ;  /* 0x0018000400007988 */ /* 0x0003e80008000004 */
[----:B0-----:R-:W3:Y:S04]  /*fbf0*/  LDL.LU R6, [R1+0x338] ;  /* 0x0003380001067983 */ /* 0x001ee80000300800 */
[----:B-1----:R-:W3:Y:S04]  /*fc00*/  LDL.LU R4, [R1+0x334] ;  /* 0x0003340001047983 */ /* 0x002ee80000300800 */
[----:B------:R0:W-:Y:S04]  /*fc10*/  STS.U8 [R0+UR4+0x8400], R69 ;  /* 0x0084004500007988 */ /* 0x0001e80008000004 */
[----:B------:R1:W-:Y:S04]  /*fc20*/  STS.U8 [R0+UR4+0xc400], R93 ;  /* 0x00c4005d00007988 */ /* 0x0003e80008000004 */
[----:B------:R1:W-:Y:S04]  /*fc30*/  STS.U8 [R0+UR4+0x800], R90 ;  /* 0x0008005a00007988 */ /* 0x0003e80008000004 */
[----:B0-----:R-:W3:Y:S04]  /*fc40*/  LDL.LU R69, [R1+0x330] ;  /* 0x0003300001457983 */ /* 0x001ee80000300800 */
[----:B-1----:R-:W3:Y:S04]  /*fc50*/  LDL.LU R93, [R1+0x32c] ;  /* 0x00032c00015d7983 */ /* 0x002ee80000300800 */
[----:B------:R0:W-:Y:S04]  /*fc60*/  STS.U8 [R0+UR4+0x4800], R84 ;  /* 0x0048005400007988 */ /* 0x0001e80008000004 */
[----:B------:R-:W3:Y:S04]  /*fc70*/  LDL.LU R90, [R1+0x328] ;  /* 0x00032800015a7983 */ /* 0x000ee80000300800 */
[----:B------:R1:W-:Y:S04]  /*fc80*/  STS.U8 [R0+UR4+0x8800], R65 ;  /* 0x0088004100007988 */ /* 0x0003e80008000004 */
[----:B0-----:R-:W3:Y:S04]  /*fc90*/  LDL.LU R84, [R1+0x324] ;  /* 0x0003240001547983 */ /* 0x001ee80000300800 */
[----:B------:R0:W-:Y:S04]  /*fca0*/  STS.U8 [R0+UR4+0xc800], R53 ;  /* 0x00c8003500007988 */ /* 0x0001e80008000004 */
[----:B-1----:R-:W3:Y:S04]  /*fcb0*/  LDL.LU R65, [R1+0x320] ;  /* 0x0003200001417983 */ /* 0x002ee80000300800 */
        /* <DEDUP_REMOVED lines=18> */
[----:B-1----:R-:W3:Y:S04]  /*fde0*/  LDL.LU R56, [R1+0x2f8] ;  /* 0x0002f80001387983 */ /* 0x002ee80000300800 */
[----:B----4-:R0:W-:Y:S04]  /*fdf0*/  STS.U8 [R0+UR4+0x5800], R43 ;  /* 0x0058002b00007988 */ /* 0x0101e80008000004 */
[----:B------:R1:W-:Y:S04]  /*fe00*/  STS.U8 [R0+UR4+0x9800], R91 ;  /* 0x0098005b00007988 */ /* 0x0003e80008000004 */
[----:B0-----:R-:W4:Y:S04]  /*fe10*/  LDL.LU R43, [R1+0x2f4] ;  /* 0x0002f400012b7983 */ /* 0x001f280000300800 */
[----:B-1----:R-:W4:Y:S04]  /*fe20*/  LDL.LU R91, [R1+0x2f0] ;  /* 0x0002f000015b7983 */ /* 0x002f280000300800 */
[----:B--2---:R0:W-:Y:S04]  /*fe30*/  STS.U8 [R0+UR4+0x2000], R7 ;  /* 0x0020000700007988 */ /* 0x0041e80008000004 */
[----:B---3--:R1:W-:Y:S04]  /*fe40*/  STS.U8 [R0+UR4+0x6000], R5 ;  /* 0x0060000500007988 */ /* 0x0083e80008000004 */
[----:B0-----:R-:W2:Y:S04]  /*fe50*/  LDL.LU R7, [R1+0x18] ;  /* 0x0000180001077983 */ /* 0x001ea80000300800 */
[----:B-1----:R-:W3:Y:S04]  /*fe60*/  LDL.LU R5, [R1+0xc] ;  /* 0x00000c0001057983 */ /* 0x002ee80000300800 */
[----:B------:R0:W-:Y:S04]  /*fe70*/  STS.U8 [R0+UR4+0xe000], R6 ;  /* 0x00e0000600007988 */ /* 0x0001e80008000004 */
[----:B------:R1:W-:Y:S04]  /*fe80*/  STS.U8 [R0+UR4+0x2400], R4 ;  /* 0x0024000400007988 */ /* 0x0003e80008000004 */
[----:B0-----:R-:W3:Y:S04]  /*fe90*/  LDL.LU R6, [R1+0x8] ;  /* 0x0000080001067983 */ /* 0x001ee80000300800 */
[----:B-1----:R-:W3:Y:S04]  /*fea0*/  LDL.LU R4, [R1+0x4] ;  /* 0x0000040001047983 */ /* 0x002ee80000300800 */
[----:B------:R-:W3:Y:S04]  /*feb0*/  LDL.LU R63, [R1+0x3c4] ;  /* 0x0003c400013f7983 */ /* 0x000ee80000300800 */
[----:B------:R-:W-:Y:S04]  /*fec0*/  STS.U8 [R0+UR4+0xd800], R38 ;  /* 0x00d8002600007988 */ /* 0x000fe80008000004 */
        /* <DEDUP_REMOVED lines=20> */
[----:B----4-:R-:W-:Y:S04]  /*10010*/  STS.U8 [R0+UR4+0x3400], R43 ;  /* 0x0034002b00007988 */ /* 0x010fe80008000004 */
[----:B------:R-:W-:Y:S04]  /*10020*/  STS.U8 [R0+UR4+0x7400], R91 ;  /* 0x0074005b00007988 */ /* 0x000fe80008000004 */
[----:B--2---:R0:W-:Y:S04]  /*10030*/  STS.U8 [R0+UR4+0x3c00], R7 ;  /* 0x003c000700007988 */ /* 0x0041e80008000004 */
[----:B---3--:R1:W-:Y:S04]  /*10040*/  STS.U8 [R0+UR4+0x7c00], R5 ;  /* 0x007c000500007988 */ /* 0x0083e80008000004 */
[----:B0-----:R-:W2:Y:S04]  /*10050*/  LDL.LU R7, [R1+0x3c0] ;  /* 0x0003c00001077983 */ /* 0x001ea80000300800 */
[----:B-1----:R-:W3:Y:S04]  /*10060*/  LDL.LU R5, [R1+0x3bc] ;  /* 0x0003bc0001057983 */ /* 0x002ee80000300800 */
        /* <DEDUP_REMOVED lines=23> */
[----:B------:R0:W-:Y:S04]  /*101e0*/  STS.U8 [R0+UR4+0xbc00], R6 ;  /* 0x00bc000600007988 */ /* 0x0001e80008000004 */
[----:B------:R-:W4:Y:S04]  /*101f0*/  LDL.LU R91, [R1+0xf8] ;  /* 0x0000f800015b7983 */ /* 0x000f280000300800 */
[----:B------:R1:W-:Y:S04]  /*10200*/  STS.U8 [R0+UR4+0xfc00], R4 ;  /* 0x00fc000400007988 */ /* 0x0003e80008000004 */
[----:B0-----:R-:W4:Y:S04]  /*10210*/  LDL.LU R6, [R1+0xf4] ;  /* 0x0000f40001067983 */ /* 0x001f280000300800 */
[----:B-1----:R-:W4:Y:S04]  /*10220*/  LDL.LU R4, [R1+0xf0] ;  /* 0x0000f00001047983 */ /* 0x002f280000300800 */
[----:B------:R-:W-:Y:S04]  /*10230*/  STS.U8 [R0+UR4+0xb400], R81 ;  /* 0x00b4005100007988 */ /* 0x000fe80008000004 */
[----:B------:R-:W-:Y:S04]  /*10240*/  STS.U8 [R0+UR4+0xf400], R80 ;  /* 0x00f4005000007988 */ /* 0x000fe80008000004 */
[----:B------:R-:W-:Y:S04]  /*10250*/  STS.U8 [R0+UR4+0x3800], R78 ;  /* 0x0038004e00007988 */ /* 0x000fe80008000004 */
[----:B------:R-:W-:Y:S04]  /*10260*/  STS.U8 [R0+UR4+0x7800], R67 ;  /* 0x0078004300007988 */ /* 0x000fe80008000004 */
[----:B------:R-:W-:Y:S04]  /*10270*/  STS.U8 [R0+UR4+0xb800], R61 ;  /* 0x00b8003d00007988 */ /* 0x000fe80008000004 */
[----:B------:R-:W-:Y:S04]  /*10280*/  STS.U8 [R0+UR4+0xf800], R15 ;  /* 0x00f8000f00007988 */ /* 0x000fe80008000004 */
[----:B------:R-:W-:Y:S04]  /*10290*/  STS.U8 [R10+UR4+0x80], R63 ;  /* 0x0000803f0a007988 */ /* 0x000fe80008000004 */
[----:B--2---:R0:W-:Y:S04]  /*102a0*/  STS.U8 [R10+UR4+0x4080], R7 ;  /* 0x004080070a007988 */ /* 0x0041e80008000004 */
[----:B---3--:R1:W-:Y:S04]  /*102b0*/  STS.U8 [R10+UR4+0x8080], R5 ;  /* 0x008080050a007988 */ /* 0x0083e80008000004 */
[----:B0-----:R-:W2:Y:S04]  /*102c0*/  LDL.LU R7, [R1+0xe8] ;  /* 0x0000e80001077983 */ /* 0x001ea80000300800 */
[----:B-1----:R-:W3:Y:S04]  /*102d0*/  LDL.LU R5, [R1+0xe4] ;  /* 0x0000e40001057983 */ /* 0x002ee80000300800 */
[----:B------:R-:W3:Y:S04]  /*102e0*/  LDL.LU R63, [R1+0xe0] ;  /* 0x0000e000013f7983 */ /* 0x000ee80000300800 */
[----:B----4-:R-:W-:Y:S04]  /*102f0*/  STS.U8 [R10+UR4+0xc080], R50 ;  /* 0x00c080320a007988 */ /* 0x010fe80008000004 */
[----:B------:R-:W-:Y:S04]  /*10300*/  STS.U8 [R10+UR4+0x480], R38 ;  /* 0x000480260a007988 */ /* 0x000fe80008000004 */
[----:B------:R0:W-:Y:S04]  /*10310*/  STS.U8 [R10+UR4+0xd880], R6 ;  /* 0x00d880060a007988 */ /* 0x0001e80008000004 */
[----:B------:R1:W-:Y:S04]  /*10320*/  STS.U8 [R10+UR4+0x1c80], R4 ;  /* 0x001c80040a007988 */ /* 0x0003e80008000004 */
[----:B0-----:R-:W4:Y:S04]  /*10330*/  LDL.LU R6, [R1+0xd8] ;  /* 0x0000d80001067983 */ /* 0x001f280000300800 */
[----:B-1----:R-:W4:Y:S04]  /*10340*/  LDL.LU R4, [R1+0xcc] ;  /* 0x0000cc0001047983 */ /* 0x002f280000300800 */
[----:B------:R-:W4:Y:S04]  /*10350*/  LDL.LU R50, [R1+0xc8] ;  /* 0x0000c80001327983 */ /* 0x000f280000300800 */
[----:B------:R-:W4:Y:S04]  /*10360*/  LDL.LU R38, [R1+0xc4] ;  /* 0x0000c40001267983 */ /* 0x000f280000300800 */
[----:B------:R0:W-:Y:S04]  /*10370*/  STS.U8 [R10+UR4+0x4480], R31 ;  /* 0x0044801f0a007988 */ /* 0x0001e80008000004 */
[----:B------:R1:W-:Y:S04]  /*10380*/  STS.U8 [R10+UR4+0x8480], R13 ;  /* 0x0084800d0a007988 */ /* 0x0003e80008000004 */
[----:B------:R1:W-:Y:S04]  /*10390*/  STS.U8 [R10+UR4+0xc480], R21 ;  /* 0x00c480150a007988 */ /* 0x0003e80008000004 */
[----:B0-----:R-:W4:Y:S04]  /*103a0*/  LDL.LU R31, [R1+0xbc] ;  /* 0x0000bc00011f7983 */ /* 0x001f280000300800 */
[----:B-1----:R-:W4:Y:S04]  /*103b0*/  LDL.LU R13, [R1+0xb8] ;  /* 0x0000b800010d7983 */ /* 0x002f280000300800 */
[----:B------:R0:W-:Y:S04]  /*103c0*/  STS.U8 [R10+UR4+0x880], R14 ;  /* 0x0008800e0a007988 */ /* 0x0001e80008000004 */
[----:B------:R-:W4:Y:S04]  /*103d0*/  LDL.LU R21, [R1+0xb4] ;  /* 0x0000b40001157983 */ /* 0x000f280000300800 */
[----:B------:R1:W-:Y:S04]  /*103e0*/  STS.U8 [R10+UR4+0x4880], R23 ;  /* 0x004880170a007988 */ /* 0x0003e80008000004 */
[----:B0-----:R-:W4:Y:S04]  /*103f0*/  LDL.LU R14, [R1+0xb0] ;  /* 0x0000b000010e7983 */ /* 0x001f280000300800 */
[----:B------:R0:W-:Y:S04]  /*10400*/  STS.U8 [R10+UR4+0x8880], R69 ;  /* 0x008880450a007988 */ /* 0x0001e80008000004 */
[----:B-1----:R-:W4:Y:S04]  /*10410*/  LDL.LU R23, [R1+0xac] ;  /* 0x0000ac0001177983 */ /* 0x002f280000300800 */
        /* <DEDUP_REMOVED lines=32> */
[----:B--2---:R1:W-:Y:S04]  /*10620*/  STS.U8 [R10+UR4+0x5c80], R7 ;  /* 0x005c80070a007988 */ /* 0x0043e80008000004 */
[----:B0-----:R-:W2:Y:S04]  /*10630*/  LDL.LU R91, [R1+0x28] ;  /* 0x00002800015b7983 */ /* 0x001ea80000300800 */
[----:B---3--:R0:W-:Y:S04]  /*10640*/  STS.U8 [R10+UR4+0x9c80], R5 ;  /* 0x009c80050a007988 */ /* 0x0081e80008000004 */
[----:B-1----:R-:W3:Y:S04]  /*10650*/  LDL.LU R7, [R1+0x20] ;  /* 0x0000200001077983 */ /* 0x002ee80000300800 */
[----:B0-----:R-:W3:Y:S04]  /*10660*/  LDL.LU R5, [R1+0x1c] ;  /* 0x00001c0001057983 */ /* 0x001ee80000300800 */
[----:B----4-:R0:W-:Y:S04]  /*10670*/  STS.U8 [R10+UR4+0x2080], R6 ;  /* 0x002080060a007988 */ /* 0x0101e80008000004 */
[----:B------:R1:W-:Y:S04]  /*10680*/  STS.U8 [R10+UR4+0x6080], R4 ;  /* 0x006080040a007988 */ /* 0x0003e80008000004 */
[----:B0-----:R-:W4:Y:S04]  /*10690*/  LDL.LU R6, [R1+0x1a4] ;  /* 0x0001a40001067983 */ /* 0x001f280000300800 */
[----:B------:R0:W-:Y:S04]  /*106a0*/  STS.U8 [R10+UR4+0xa080], R50 ;  /* 0x00a080320a007988 */ /* 0x0001e80008000004 */
[----:B-1----:R-:W4:Y:S04]  /*106b0*/  LDL.LU R4, [R1+0x1a0] ;  /* 0x0001a00001047983 */ /* 0x002f280000300800 */
[----:B------:R1:W-:Y:S04]  /*106c0*/  STS.U8 [R10+UR4+0xe080], R38 ;  /* 0x00e080260a007988 */ /* 0x0003e80008000004 */
[----:B0-----:R-:W4:Y:S04]  /*106d0*/  LDL.LU R50, [R1+0x19c] ;  /* 0x00019c0001327983 */ /* 0x001f280000300800 */
[----:B-1----:R-:W4:Y:S04]  /*106e0*/  LDL.LU R38, [R1+0x198] ;  /* 0x0001980001267983 */ /* 0x002f280000300800 */
        /* <DEDUP_REMOVED lines=40> */
[----:B0-----:R-:W4:Y:S01]  /*10970*/  LDL.LU R56, [R1+0x284] ;  /* 0x0002840001387983 */ /* 0x001f220000300800 */
[----:B------:R-:W-:-:S03]  /*10980*/  LOP3.LUT R11, R0, 0x20, RZ, 0x3c, !PT ;  /* 0x00000020000b7812 */ /* 0x000fc600078e3cff */
[----:B--2---:R0:W-:Y:S04]  /*10990*/  STS.U8 [R10+UR4+0x7880], R91 ;  /* 0x0078805b0a007988 */ /* 0x0041e80008000004 */
[----:B-1----:R-:W2:Y:S04]  /*109a0*/  LDL.LU R43, [R1+0x280] ;  /* 0x00028000012b7983 */ /* 0x002ea80000300800 */
[----:B---3--:R1:W-:Y:S04]  /*109b0*/  STS.U8 [R10+UR4+0xb880], R7 ;  /* 0x00b880070a007988 */ /* 0x0083e80008000004 */
[----:B0-----:R-:W3:Y:S04]  /*109c0*/  LDL.LU R91, [R1+0x27c] ;  /* 0x00027c00015b7983 */ /* 0x001ee80000300800 */
[----:B------:R0:W-:Y:S04]  /*109d0*/  STS.U8 [R10+UR4+0xf880], R5 ;  /* 0x00f880050a007988 */ /* 0x0001e80008000004 */
[----:B-1----:R-:W3:Y:S04]  /*109e0*/  LDL.LU R7, [R1+0x278] ;  /* 0x0002780001077983 */ /* 0x002ee80000300800 */
[----:B0-----:R-:W3:Y:S04]  /*109f0*/  LDL.LU R5, [R1+0x274] ;  /* 0x0002740001057983 */ /* 0x001ee80000300800 */
[----:B------:R-:W-:Y:S04]  /*10a00*/  STS.U8 [R10+UR4+0xdc80], R63 ;  /* 0x00dc803f0a007988 */ /* 0x000fe80008000004 */
[----:B----4-:R0:W-:Y:S04]  /*10a10*/  STS.U8 [R10+UR4+0x3c80], R6 ;  /* 0x003c80060a007988 */ /* 0x0101e80008000004 */
[----:B------:R1:W-:Y:S04]  /*10a20*/  STS.U8 [R10+UR4+0x7c80], R4 ;  /* 0x007c80040a007988 */ /* 0x0003e80008000004 */
[----:B0-----:R-:W4:Y:S04]  /*10a30*/  LDL.LU R6, [R1+0x270] ;  /* 0x0002700001067983 */ /* 0x001f280000300800 */
[----:B------:R-:W-:Y:S04]  /*10a40*/  STS.U8 [R10+UR4+0xbc80], R50 ;  /* 0x00bc80320a007988 */ /* 0x000fe80008000004 */
[----:B-1----:R-:W4:Y:S04]  /*10a50*/  LDL.LU R4, [R1+0x26c] ;  /* 0x00026c0001047983 */ /* 0x002f280000300800 */
[----:B------:R-:W-:Y:S04]  /*10a60*/  STL [R1+0x1ea8], R10 ;  /* 0x001ea80a01007387 */ /* 0x000fe80000100800 */
[----:B------:R-:W-:Y:S04]  /*10a70*/  STS.U8 [R10+UR4+0xfc80], R38 ;  /* 0x00fc80260a007988 */ /* 0x000fe80008000004 */
[----:B------:R-:W-:Y:S04]  /*10a80*/  STL [R1+0x229c], R10 ;  /* 0x00229c0a01007387 */ /* 0x000fe80000100800 */
[----:B------:R-:W-:Y:S04]  /*10a90*/  STL [R1+0x22a8], R10 ;  /* 0x0022a80a01007387 */ /* 0x000fe80000100800 */
[----:B------:R0:W-:Y:S04]  /*10aa0*/  STS.U8 [R11+UR4+0x9900], R3 ;  /* 0x009900030b007988 */ /* 0x0001e80008000004 */
[----:B------:R1:W-:Y:S04]  /*10ab0*/  STS.U8 [R11+UR4+0xd900], R2 ;  /* 0x00d900020b007988 */ /* 0x0003e80008000004 */
[----:B------:R1:W-:Y:S04]  /*10ac0*/  STS.U8 [R11+UR4+0x1d00], R18 ;  /* 0x001d00120b007988 */ /* 0x0003e80008000004 */
[----:B0-----:R-:W4:Y:S04]  /*10ad0*/  LDL.LU R3, [R1+0x2380] ;  /* 0x0023800001037983 */ /* 0x001f280000300800 */
[----:B-1----:R-:W4:Y:S04]  /*10ae0*/  LDL.LU R2, [R1+0x237c] ;  /* 0x00237c0001027983 */ /* 0x002f280000300800 */
[----:B------:R-:W4:Y:S04]  /*10af0*/  LDL.LU R18, [R1+0x2378] ;  /* 0x0023780001127983 */ /* 0x000f280000300800 */
[----:B------:R0:W-:Y:S04]  /*10b00*/  STS.U8 [R11+UR4+0x5d00], R41 ;  /* 0x005d00290b007988 */ /* 0x0001e80008000004 */
[----:B0-----:R-:W4:Y:S01]  /*10b10*/  LDL.LU R41, [R1+0x2374] ;  /* 0x0023740001297983 */ /* 0x001f220000300800 */
[----:B------:R-:W-:-:S02]  /*10b20*/  LOP3.LUT R12, R0, 0x30, RZ, 0x3c, !PT ;  /* 0x00000030000c7812 */ /* 0x000fc400078e3cff */
[----:B------:R-:W-:Y:S01]  /*10b30*/  IADD3 R0, P2, PT, R33, R8, RZ ;  /* 0x0000000821007210 */ /* 0x000fe20007f5e0ff */
[----:B------:R0:W-:Y:S04]  /*10b40*/  STS.U8 [R11+UR4+0xc100], R14 ;  /* 0x00c1000e0b007988 */ /* 0x0001e80008000004 */
[----:B------:R-:W-:Y:S01]  /*10b50*/  STS.U8 [R11+UR4+0x100], R31 ;  /* 0x0001001f0b007988 */ /* 0x000fe20008000004 */
[----:B0-----:R-:W-:-:S03]  /*10b60*/  @!P6 IMAD.MOV.U32 R14, RZ, RZ, R0 ;  /* 0x000000ffff0ee224 */ /* 0x001fc600078e0000 */
        /* <DEDUP_REMOVED lines=27> */
[----:B--2---:R-:W-:Y:S04]  /*10d20*/  STS.U8 [R11+UR4+0x1500], R43 ;  /* 0x0015002b0b007988 */ /* 0x004fe80008000004 */
[----:B------:R-:W-:Y:S04]  /*10d30*/  STS.U8 [R11+UR4+0xe500], R72 ;  /* 0x00e500480b007988 */ /* 0x000fe80008000004 */
[----:B---3--:R-:W-:Y:S04]  /*10d40*/  STS.U8 [R11+UR4+0x5500], R91 ;  /* 0x0055005b0b007988 */ /* 0x008fe80008000004 */
        /* <DEDUP_REMOVED lines=26> */
[----:B----4-:R0:W-:Y:S02]  /*10ef0*/  STS.U8 [R11+UR4+0x5900], R4 ;  /* 0x005900040b007988 */ /* 0x0101e40008000004 */
[----:B0-----:R-:W-:-:S02]  /*10f00*/  IMAD.X R4, R28, 0x1, R9, P2 ;  /* 0x000000011c047824 */ /* 0x001fc400010e0609 */
[----:B------:R-:W-:Y:S02]  /*10f10*/  STS.U8 [R11+UR4+0x1900], R6 ;  /* 0x001900060b007988 */ /* 0x000fe40008000004 */
[----:B------:R-:W-:Y:S02]  /*10f20*/  @!P6 IMAD.MOV.U32 R15, RZ, RZ, R4 ;  /* 0x000000ffff0fe224 */ /* 0x000fe400078e0004 */
[----:B------:R-:W-:Y:S04]  /*10f30*/  STS.U8 [R12+UR4+0x180], R34 ;  /* 0x000180220c007988 */ /* 0x000fe80008000004 */
[----:B------:R0:W-:Y:S04]  /*10f40*/  STS.U8 [R12+UR4+0x4180], R32 ;  /* 0x004180200c007988 */ /* 0x0001e80008000004 */
[----:B------:R-:W-:Y:S04]  /*10f50*/  STS.U8 [R12+UR4+0x8180], R30 ;  /* 0x0081801e0c007988 */ /* 0x000fe80008000004 */
[----:B------:R1:W-:Y:S04]  /*10f60*/  STS.U8 [R12+UR4+0xc180], R29 ;  /* 0x00c1801d0c007988 */ /* 0x0003e80008000004 */
[----:B------:R-:W-:Y:S04]  /*10f70*/  STS.U8 [R12+UR4+0x580], R27 ;  /* 0x0005801b0c007988 */ /* 0x000fe80008000004 */
[----:B------:R-:W-:Y:S04]  /*10f80*/  STS.U8 [R12+UR4+0x4580], R26 ;  /* 0x0045801a0c007988 */ /* 0x000fe80008000004 */
[----:B------:R-:W-:Y:S01]  /*10f90*/  STS.U8 [R12+UR4+0x8580], R25 ;  /* 0x008580190c007988 */ /* 0x000fe20008000004 */
[----:B------:R-:W-:-:S06]  /*10fa0*/  PRMT R41, RZ, 0x7610, R41 ;  /* 0x00007610ff297816 */ /* 0x000fcc0000000029 */
[----:B------:R-:W2:Y:S04]  /*10fb0*/  @!P6 LDG.E.U8 R41, desc[UR14][R14.64] ;  /* 0x0000000e0e29e981 */ /* 0x000ea8000c1e1100 */
[----:B------:R-:W-:Y:S01]  /*10fc0*/  STL [R1+0x1eac], R11 ;  /* 0x001eac0b01007387 */ /* 0x000fe20000100800 */
[----:B------:R-:W-:-:S03]  /*10fd0*/  VIADD R36, R35, 0xffffff82 ;  /* 0xffffff8223247836 */ /* 0x000fc60000000000 */
[----:B------:R-:W-:Y:S04]  /*10fe0*/  STL [R1+0x22d4], R11 ;  /* 0x0022d40b01007387 */ /* 0x000fe80000100800 */
[----:B------:R-:W-:Y:S01]  /*10ff0*/  STL [R1+0x2334], R8 ;  /* 0x0023340801007387 */ /* 0x000fe20000100800 */
[----:B------:R-:W-:-:S03]  /*11000*/  IMAD R50, R18, 0x16, RZ ;  /* 0x0000001612327824 */ /* 0x000fc600078e02ff */
[----:B------:R-:W-:Y:S01]  /*11010*/  STL [R1+0xc48], R0 ;  /* 0x000c480001007387 */ /* 0x000fe20000100800 */
[----:B------:R-:W-:-:S03]  /*11020*/  IMAD R69, R18, 0x1e, RZ ;  /* 0x0000001e12457824 */ /* 0x000fc600078e02ff */
[----:B------:R-:W-:Y:S01]  /*11030*/  STL [R1+0x2338], R9 ;  /* 0x0023380901007387 */ /* 0x000fe20000100800 */
[----:B------:R-:W-:-:S03]  /*11040*/  IMAD R23, R18, 0x23, RZ ;  /* 0x0000002312177824 */ /* 0x000fc600078e02ff */
[----:B------:R-:W-:Y:S01]  /*11050*/  STL [R1+0xc44], R4 ;  /* 0x000c440401007387 */ /* 0x000fe20000100800 */
[----:B------:R-:W-:-:S03]  /*11060*/  IMAD R76, R18, 0x26, RZ ;  /* 0x00000026124c7824 */ /* 0x000fc600078e02ff */
[----:B------:R3:W-:Y:S01]  /*11070*/  STL [R1+0x2314], R12 ;  /* 0x0023140c01007387 */ /* 0x0007e20000100800 */
[C---:B------:R-:W-:Y:S02]  /*11080*/  IMAD R65, R18.reuse, 0x2b, RZ ;  /* 0x0000002b12417824 */ /* 0x040fe400078e02ff */
[C---:B------:R-:W-:Y:S02]  /*11090*/  IMAD R75, R18.reuse, 0x2d, RZ ;  /* 0x0000002d124b7824 */ /* 0x040fe400078e02ff */
[C---:B------:R-:W-:Y:S02]  /*110a0*/  IMAD R72, R18.reuse, 0x2e, RZ ;  /* 0x0000002e12487824 */ /* 0x040fe400078e02ff */
[C---:B------:R-:W-:Y:S02]  /*110b0*/  IMAD R24, R18.reuse, 0x33, RZ ;  /* 0x0000003312187824 */ /* 0x040fe400078e02ff */
[C---:B------:R-:W-:Y:S02]  /*110c0*/  IMAD R68, R18.reuse, 0x35, RZ ;  /* 0x0000003512447824 */ /* 0x040fe400078e02ff */
[----:B------:R-:W-:-:S02]  /*110d0*/  IMAD R66, R18, 0x36, RZ ;  /* 0x0000003612427824 */ /* 0x000fc400078e02ff */
[C---:B------:R-:W-:Y:S02]  /*110e0*/  IMAD R58, R18.reuse, 0x37, RZ ;  /* 0x00000037123a7824 */ /* 0x040fe400078e02ff */
[C---:B------:R-:W-:Y:S02]  /*110f0*/  IMAD R49, R18.reuse, 0x3d, RZ ;  /* 0x0000003d12317824 */ /* 0x040fe400078e02ff */
[C---:B------:R-:W-:Y:S02]  /*11100*/  IMAD R46, R18.reuse, 0x3e, RZ ;  /* 0x0000003e122e7824 */ /* 0x040fe400078e02ff */
[C---:B------:R-:W-:Y:S02]  /*11110*/  IMAD R43, R18.reuse, 0x3f, RZ ;  /* 0x0000003f122b7824 */ /* 0x040fe400078e02ff */
[C---:B------:R-:W-:Y:S02]  /*11120*/  IMAD R42, R18.reuse, 0x45, RZ ;  /* 0x00000045122a7824 */ /* 0x040fe400078e02ff */
[----:B------:R-:W-:-:S02]  /*11130*/  IMAD R33, R18, 0x46, RZ ;  /* 0x0000004612217824 */ /* 0x000fc400078e02ff */
[C---:B0-----:R-:W-:Y:S02]  /*11140*/  IMAD R32, R18.reuse, 0x47, RZ ;  /* 0x0000004712207824 */ /* 0x041fe400078e02ff */
[C---:B-1----:R-:W-:Y:S02]  /*11150*/  IMAD R29, R18.reuse, 0x4d, RZ ;  /* 0x0000004d121d7824 */ /* 0x042fe400078e02ff */
[C---:B---3--:R-:W-:Y:S02]  /*11160*/  IMAD R12, R18.reuse, 0x4e, RZ ;  /* 0x0000004e120c7824 */ /* 0x048fe400078e02ff */
        /* <DEDUP_REMOVED lines=9> */
[C---:B------:R-:W-:Y:S02]  /*11200*/  IMAD.SHL.U32 R39, R18.reuse, 0x4, RZ ;  /* 0x0000000412277824 */ /* 0x040fe400078e00ff */
        /* <DEDUP_REMOVED lines=37> */
[C---:B------:R-:W-:Y:S01]  /*11460*/  IMAD R28, R18.reuse, 0x7b, RZ ;  /* 0x0000007b121c7824 */ /* 0x040fe200078e02ff */
[----:B------:R-:W-:Y:S02]  /*11470*/  SHF.R.S32.HI R87, RZ, 0x1f, R46 ;  /* 0x0000001fff577819 */ /* 0x000fe4000001142e */
[----:B------:R-:W-:Y:S02]  /*11480*/  SHF.R.S32.HI R89, RZ, 0x1f, R33 ;  /* 0x0000001fff597819 */ /* 0x000fe40000011421 */
[----:B------:R-:W-:Y:S01]  /*11490*/  SHF.R.S32.HI R85, RZ, 0x1f, R79 ;  /* 0x0000001fff557819 */ /* 0x000fe2000001144f */
[----:B--2---:R-:W-:Y:S04]  /*114a0*/  STL [R1+0x230c], R41 ;  /* 0x00230c2901007387 */ /* 0x004fe80000100800 */
        /* <DEDUP_REMOVED lines=28> */
[----:B0-----:R-:W-:-:S03]  /*11670*/  IMAD R35, R18, 0x67, RZ ;  /* 0x0000006712237824 */ /* 0x001fc600078e02ff */
[----:B------:R-:W-:Y:S04]  /*11680*/  STL [R1+0x2bc], R4 ;  /* 0x0002bc0401007387 */ /* 0x000fe80000100800 */
[----:B------:R-:W-:Y:S04]  /*11690*/  STL [R1+0x2c8], R48 ;  /* 0x0002c83001007387 */ /* 0x000fe80000100800 */
[----:B------:R-:W-:Y:S04]  /*116a0*/  STL [R1+0x2cc], R30 ;  /* 0x0002cc1e01007387 */ /* 0x000fe80000100800 */
[----:B------:R0:W-:Y:S01]  /*116b0*/  STL [R1+0x203c], R18 ;  /* 0x00203c1201007387 */ /* 0x0001e20000100800 */
[----:B------:R-:W-:-:S02]  /*116c0*/  SHF.R.S32.HI R36, RZ, 0x1f, R69 ;  /* 0x0000001fff247819 */ /* 0x000fc40000011445 */
[----:B0-----:R-:W-:-:S05]  /*116d0*/  SHF.R.S32.HI R18, RZ, 0x1f, R50 ;  /* 0x0000001fff127819 */ /* 0x001fca0000011432 */
[----:B------:R0:W-:Y:S01]  /*116e0*/  STL [R1+0x18], R18 ;  /* 0x0000181201007387 */ /* 0x0001e20000100800 */
[----:B------:R-:W-:-:S03]  /*116f0*/  SHF.R.S32.HI R41, RZ, 0x1f, R90 ;  /* 0x0000001fff297819 */ /* 0x000fc6000001145a */
[----:B------:R1:W-:Y:S01]  /*11700*/  STL [R1+0x48], R36 ;  /* 0x0000482401007387 */ /* 0x0003e20000100800 */
[----:B------:R-:W-:Y:S02]  /*11710*/  SHF.R.S32.HI R65, RZ, 0x1f, R65 ;  /* 0x0000001fff417819 */ /* 0x000fe40000011441 */
[----:B0-----:R-:W-:Y:S02]  /*11720*/  SHF.R.S32.HI R18, RZ, 0x1f, R31 ;  /* 0x0000001fff127819 */ /* 0x001fe4000001141f */
[----:B-1----:R-:W-:-:S03]  /*11730*/  SHF.R.S32.HI R36, RZ, 0x1f, R76 ;  /* 0x0000001fff247819 */ /* 0x002fc6000001144c */
[----:B------:R0:W-:Y:S04]  /*11740*/  STL [R1+0x50], R18 ;  /* 0x0000501201007387 */ /* 0x0001e80000100800 */
[----:B------:R1:W-:Y:S01]  /*11750*/  STL [R1+0x74], R41 ;  /* 0x0000742901007387 */ /* 0x0003e20000100800 */
[----:B0-----:R-:W-:-:S03]  /*11760*/  SHF.R.S32.HI R18, RZ, 0x1f, R93 ;  /* 0x0000001fff127819 */ /* 0x001fc6000001145d */
[----:B------:R0:W-:Y:S04]  /*11770*/  STL [R1+0x78], R36 ;  /* 0x0000782401007387 */ /* 0x0001e80000100800 */
[----:B------:R-:W-:Y:S04]  /*11780*/  STL [R1+0x2370], R65 ;  /* 0x0023704101007387 */ /* 0x000fe80000100800 */
[----:B------:R2:W-:Y:S01]  /*11790*/  STL [R1+0x7c], R18 ;  /* 0x00007c1201007387 */ /* 0x0005e20000100800 */
[----:B-1----:R-:W-:Y:S02]  /*117a0*/  SHF.R.S32.HI R41, RZ, 0x1f, R72 ;  /* 0x0000001fff297819 */ /* 0x002fe40000011448 */
[----:B0-----:R-:W-:-:S02]  /*117b0*/  SHF.R.S32.HI R36, RZ, 0x1f, R53 ;  /* 0x0000001fff247819 */ /* 0x001fc40000011435 */
[----:B--2---:R-:W-:-:S05]  /*117c0*/  SHF.R.S32.HI R18, RZ, 0x1f, R75 ;  /* 0x0000001fff127819 */ /* 0x004fca000001144b */
[----:B------:R0:W-:Y:S04]  /*117d0*/  STL [R1+0x94], R18 ;  /* 0x0000941201007387 */ /* 0x0001e80000100800 */
[----:B------:R-:W-:Y:S01]  /*117e0*/  STL [R1+0x98], R41 ;  /* 0x0000982901007387 */ /* 0x000fe20000100800 */
[----:B0-----:R-:W-:-:S03]  /*117f0*/  SHF.R.S32.HI R18, RZ, 0x1f, R24 ;  /* 0x0000001fff127819 */ /* 0x001fc60000011418 */
[----:B------:R0:W-:Y:S04]  /*11800*/  STL [R1+0x9c], R36 ;  /* 0x00009c2401007387 */ /* 0x0001e80000100800 */
[----:B------:R1:W-:Y:S01]  /*11810*/  STL [R1+0xa0], R18 ;  /* 0x0000a01201007387 */ /* 0x0003e20000100800 */
[----:B0-----:R-:W-:Y:S02]  /*11820*/  SHF.R.S32.HI R36, RZ, 0x1f, R68 ;  /* 0x0000001fff247819 */ /* 0x001fe40000011444 */
[----:B-1----:R-:W-:-:S03]  /*11830*/  SHF.R.S32.HI R18, RZ, 0x1f, R66 ;  /* 0x0000001fff127819 */ /* 0x002fc60000011442 */
        /* <DEDUP_REMOVED lines=8> */
[----:B------:R-:W-:Y:S01]  /*118c0*/  STL [R1+0xc8], R36 ;  /* 0x0000c82401007387 */ /* 0x000fe20000100800 */
[----:B------:R-:W-:-:S03]  /*118d0*/  SHF.R.S32.HI R43, RZ, 0x1f, R91 ;  /* 0x0000001fff2b7819 */ /* 0x000fc6000001145b */
[----:B------:R-:W-:Y:S04]  /*118e0*/  STL [R1+0xc4], R87 ;  /* 0x0000c45701007387 */ /* 0x000fe80000100800 */
[----:B------:R0:W-:Y:S01]  /*118f0*/  STL [R1+0xcc], R18 ;  /* 0x0000cc1201007387 */ /* 0x0001e20000100800 */
[----:B------:R-:W-:-:S03]  /*11900*/  SHF.R.S32.HI R32, RZ, 0x1f, R32 ;  /* 0x0000001fff207819 */ /* 0x000fc60000011420 */
[----:B------:R-:W-:Y:S01]  /*11910*/  STL [R1+0x2364], R43 ;  /* 0x0023642b01007387 */ /* 0x000fe20000100800 */
[----:B0-----:R-:W-:-:S05]  /*11920*/  SHF.R.S32.HI R18, RZ, 0x1f, R42 ;  /* 0x0000001fff127819 */ /* 0x001fca000001142a */
[----:B------:R0:W-:Y:S04]  /*11930*/  STL [R1+0xe0], R18 ;  /* 0x0000e01201007387 */ /* 0x0001e80000100800 */
[----:B------:R-:W-:Y:S01]  /*11940*/  STL [R1+0x235c], R82 ;  /* 0x00235c5201007387 */ /* 0x000fe20000100800 */
[----:B0-----:R-:W-:-:S03]  /*11950*/  SHF.R.S32.HI R18, RZ, 0x1f, R82 ;  /* 0x0000001fff127819 */ /* 0x001fc60000011452 */
[----:B------:R-:W-:Y:S01]  /*11960*/  STL [R1+0xe8], R32 ;  /* 0x0000e82001007387 */ /* 0x000fe20000100800 */
[----:B------:R-:W-:-:S03]  /*11970*/  SHF.R.S32.HI R76, RZ, 0x1f, R12 ;  /* 0x0000001fff4c7819 */ /* 0x000fc6000001140c */
[----:B------:R0:W-:Y:S01]  /*11980*/  STL [R1+0xf0], R18 ;  /* 0x0000f01201007387 */ /* 0x0001e20000100800 */
[----:B------:R-:W-:-:S03]  /*11990*/  SHF.R.S32.HI R12, RZ, 0x1f, R9 ;  /* 0x0000001fff0c7819 */ /* 0x000fc60000011409 */
[----:B------:R-:W-:Y:S01]  /*119a0*/  STL [R1+0x2360], R79 ;  /* 0x0023604f01007387 */ /* 0x000fe20000100800 */
[----:B------:R-:W-:-:S03]  /*119b0*/  SHF.R.S32.HI R9, RZ, 0x1f, R77 ;  /* 0x0000001fff097819 */ /* 0x000fc6000001144d */
[----:B------:R-:W-:Y:S01]  /*119c0*/  STL [R1+0xe4], R89 ;  /* 0x0000e45901007387 */ /* 0x000fe20000100800 */
[----:B0-----:R-:W-:-:S03]  /*119d0*/  SHF.R.S32.HI R18, RZ, 0x1f, R29 ;  /* 0x0000001fff127819 */ /* 0x001fc6000001141d */
[----:B------:R-:W-:Y:S01]  /*119e0*/  STL [R1+0x2368], R89 ;  /* 0x0023685901007387 */ /* 0x000fe20000100800 */
[----:B------:R-:W-:-:S03]  /*119f0*/  SHF.R.S32.HI R75, RZ, 0x1f, R73 ;  /* 0x0000001fff4b7819 */ /* 0x000fc60000011449 */
[----:B------:R0:W-:Y:S04]  /*11a00*/  STL [R1+0x2350], R85 ;  /* 0x0023505501007387 */ /* 0x0001e80000100800 */
[----:B------:R-:W-:Y:S04]  /*11a10*/  STL [R1+0xf8], R18 ;  /* 0x0000f81201007387 */ /* 0x000fe80000100800 */
[----:B------:R-:W-:Y:S04]  /*11a20*/  STL [R1+0x2348], R77 ;  /* 0x0023484d01007387 */ /* 0x000fe80000100800 */
[----:B------:R-:W-:Y:S04]  /*11a30*/  STL [R1+0x100], R12 ;  /* 0x0001000c01007387 */ /* 0x000fe80000100800 */
[----:B------:R1:W-:Y:S04]  /*11a40*/  STL [R1+0x10c], R9 ;  /* 0x00010c0901007387 */ /* 0x0003e80000100800 */
[----:B------:R-:W-:Y:S04]  /*11a50*/  STL [R1+0x234c], R73 ;  /* 0x00234c4901007387 */ /* 0x000fe80000100800 */
[----:B------:R-:W-:Y:S04]  /*11a60*/  STL [R1+0xfc], R76 ;  /* 0x0000fc4c01007387 */ /* 0x000fe80000100800 */
[----:B------:R-:W-:Y:S04]  /*11a70*/  STL [R1+0x2354], R76 ;  /* 0x0023544c01007387 */ /* 0x000fe80000100800 */
[----:B------:R-:W-:Y:S04]  /*11a80*/  STL [R1+0x233c], R75 ;  /* 0x00233c4b01007387 */ /* 0x000fe80000100800 */
[----:B0-----:R-:W2:Y:S04]  /*11a90*/  LDL R85, [R1+0x1d4] ;  /* 0x0001d40001557983 */ /* 0x001ea80000100800 */
[----:B------:R-:W3:Y:S01]  /*11aa0*/  LDL R65, [R1+0x18] ;  /* 0x0000180001417983 */ /* 0x000ee20000100800 */
[----:B-1----:R-:W-:-:S02]  /*11ab0*/  SHF.R.S32.HI R9, RZ, 0x1f, R8 ;  /* 0x0000001fff097819 */ /* 0x002fc40000011408 */
[----:B------:R-:W-:Y:S01]  /*11ac0*/  SHF.R.S32.HI R68, RZ, 0x1f, R27 ;  /* 0x0000001fff447819 */ /* 0x000fe2000001141b */
[----:B------:R-:W-:Y:S01]  /*11ad0*/  STL [R1+0x2340], R71 ;  /* 0x0023404701007387 */ /* 0x000fe20000100800 */
[----:B------:R-:W-:Y:S02]  /*11ae0*/  SHF.R.S32.HI R72, RZ, 0x1f, R5 ;  /* 0x0000001fff487819 */ /* 0x000fe40000011405 */
[----:B------:R-:W-:Y:S01]  /*11af0*/  SHF.R.S32.HI R8, RZ, 0x1f, R0 ;  /* 0x0000001fff087819 */ /* 0x000fe20000011400 */
[----:B------:R-:W-:Y:S01]  /*11b00*/  STL [R1+0x114], R9 ;  /* 0x0001140901007387 */ /* 0x000fe20000100800 */
[----:B------:R-:W-:Y:S02]  /*11b10*/  SHF.R.S32.HI R5, RZ, 0x1f, R71 ;  /* 0x0000001fff057819 */ /* 0x000fe40000011447 */
[----:B------:R-:W-:Y:S01]  /*11b20*/  SHF.R.S32.HI R18, RZ, 0x1f, R7 ;  /* 0x0000001fff127819 */ /* 0x000fe20000011407 */
[----:B------:R0:W-:Y:S01]  /*11b30*/  STL [R1+0x2344], R9 ;  /* 0x0023440901007387 */ /* 0x0001e20000100800 */
[----:B------:R-:W-:-:S03]  /*11b40*/  SHF.R.S32.HI R66, RZ, 0x1f, R6 ;  /* 0x0000001fff427819 */ /* 0x000fc60000011406 */
[----:B------:R-:W-:Y:S01]  /*11b50*/  STL [R1+0x236c], R68 ;  /* 0x00236c4401007387 */ /* 0x000fe20000100800 */
[----:B------:R-:W-:-:S03]  /*11b60*/  SHF.R.S32.HI R49, RZ, 0x1f, R4 ;  /* 0x0000001fff317819 */ /* 0x000fc60000011404 */
[----:B------:R1:W-:Y:S01]  /*11b70*/  STL [R1+0x2358], R27 ;  /* 0x0023581b01007387 */ /* 0x0003e20000100800 */
[----:B------:R-:W-:-:S03]  /*11b80*/  SHF.R.S32.HI R46, RZ, 0x1f, R64 ;  /* 0x0000001fff2e7819 */ /* 0x000fc60000011440 */
[----:B------:R-:W-:Y:S01]  /*11b90*/  STL [R1+0x11c], R72 ;  /* 0x00011c4801007387 */ /* 0x000fe20000100800 */
[----:B------:R-:W-:-:S03]  /*11ba0*/  SHF.R.S32.HI R29, RZ, 0x1f, R48 ;  /* 0x0000001fff1d7819 */ /* 0x000fc60000011430 */
[----:B------:R-:W-:Y:S01]  /*11bb0*/  STL [R1+0x120], R8 ;  /* 0x0001200801007387 */ /* 0x000fe20000100800 */
[----:B0-----:R-:W-:-:S03]  /*11bc0*/  IADD3 R9, P4, PT, R39, R2, RZ ;  /* 0x0000000227097210 */ /* 0x001fc60007f9e0ff */
[----:B------:R-:W-:Y:S01]  /*11bd0*/  STL [R1+0x124], R5 ;  /* 0x0001240501007387 */ /* 0x000fe20000100800 */
[----:B------:R-:W-:-:S03]  /*11be0*/  SHF.R.S32.HI R13, RZ, 0x1f, R39 ;  /* 0x0000001fff0d7819 */ /* 0x000fc60000011427 */
[----:B------:R-:W-:Y:S01]  /*11bf0*/  STL [R1+0x12c], R18 ;  /* 0x00012c1201007387 */ /* 0x000fe20000100800 */
[----:B-1----:R-:W-:-:S03]  /*11c00*/  IADD3 R27, P5, PT, R44, R2, RZ ;  /* 0x000000022c1b7210 */ /* 0x002fc60007fbe0ff */
[----:B------:R-:W-:Y:S04]  /*11c10*/  STL [R1+0x130], R66 ;  /* 0x0001304201007387 */ /* 0x000fe80000100800 */
[----:B------:R-:W-:Y:S04]  /*11c20*/  STL [R1+0x158], R49 ;  /* 0x0001583101007387 */ /* 0x000fe80000100800 */
[----:B------:R-:W-:Y:S01]  /*11c30*/  STL [R1+0x15c], R46 ;  /* 0x00015c2e01007387 */ /* 0x000fe20000100800 */
[----:B------:R-:W-:-:S03]  /*11c40*/  SHF.R.S32.HI R14, RZ, 0x1f, R44 ;  /* 0x0000001fff0e7819 */ /* 0x000fc6000001142c */
[----:B------:R-:W-:Y:S01]  /*11c50*/  STL [R1+0x164], R29 ;  /* 0x0001641d01007387 */ /* 0x000fe20000100800 */
[----:B------:R-:W-:-:S03]  /*11c60*/  IMAD.X R43, R13, 0x1, R3, P4 ;  /* 0x000000010d2b7824 */ /* 0x000fc600020e0603 */
[----:B------:R0:W-:Y:S01]  /*11c70*/  STL [R1+0xb50], R9 ;  /* 0x000b500901007387 */ /* 0x0001e20000100800 */
[----:B------:R-:W-:-:S03]  /*11c80*/  SHF.R.S32.HI R15, RZ, 0x1f, R47 ;  /* 0x0000001fff0f7819 */ /* 0x000fc6000001142f */
[----:B------:R1:W-:Y:S01]  /*11c90*/  STL [R1+0xb70], R27 ;  /* 0x000b701b01007387 */ /* 0x0003e20000100800 */
[-C--:B0-----:R-:W-:Y:S02]  /*11ca0*/  IADD3 R9, P2, PT, R47, R2.reuse, RZ ;  /* 0x000000022f097210 */ /* 0x081fe40007f5e0ff */
[----:B-1----:R-:W-:-:S03]  /*11cb0*/  IADD3 R27, P6, PT, R45, R2, RZ ;  /* 0x000000022d1b7210 */ /* 0x002fc60007fde0ff */
[----:B------:R0:W-:Y:S04]  /*11cc0*/  STL [R1+0xb90], R9 ;  /* 0x000b900901007387 */ /* 0x0001e80000100800 */
[----:B------:R1:W-:Y:S01]  /*11cd0*/  STL [R1+0xb4c], R43 ;  /* 0x000b4c2b01007387 */ /* 0x0003e20000100800 */
[--C-:B------:R-:W-:Y:S02]  /*11ce0*/  IMAD.X R68, R15, 0x1, R3.reuse, P2 ;  /* 0x000000010f447824 */ /* 0x100fe400010e0603 */
[----:B0-----:R-:W-:Y:S01]  /*11cf0*/  IMAD.X R9, R14, 0x1, R3, P5 ;  /* 0x000000010e097824 */ /* 0x001fe200028e0603 */
[----:B-1----:R-:W4:Y:S01]  /*11d00*/  LDL R43, [R1+0x1fc] ;  /* 0x0001fc00012b7983 */ /* 0x002f220000100800 */
[----:B------:R-:W-:-:S03]  /*11d10*/  SHF.R.S32.HI R61, RZ, 0x1f, R45 ;  /* 0x0000001fff3d7819 */ /* 0x000fc6000001142d */
[----:B------:R0:W-:Y:S04]  /*11d20*/  STL [R1+0xbb0], R27 ;  /* 0x000bb01b01007387 */ /* 0x0001e80000100800 */
[----:B------:R1:W-:Y:S01]  /*11d30*/  STL [R1+0xb6c], R9 ;  /* 0x000b6c0901007387 */ /* 0x0003e20000100800 */
[-C--:B0-----:R-:W-:Y:S02]  /*11d40*/  IADD3 R27, P4, PT, R11, R2.reuse, RZ ;  /* 0x000000020b1b7210 */ /* 0x081fe40007f9e0ff */
[----:B-1----:R-:W-:-:S03]  /*11d50*/  IADD3 R9, P5, PT, R17, R2, RZ ;  /* 0x0000000211097210 */ /* 0x002fc60007fbe0ff */
[----:B------:R0:W-:Y:S01]  /*11d60*/  STL [R1+0xc50], R27 ;  /* 0x000c501b01007387 */ /* 0x0001e20000100800 */
[----:B------:R-:W-:-:S03]  /*11d70*/  SHF.R.S32.HI R67, RZ, 0x1f, R11 ;  /* 0x0000001fff437819 */ /* 0x000fc6000001140b */
[----:B------:R1:W-:Y:S04]  /*11d80*/  STL [R1+0xb8c], R68 ;  /* 0x000b8c4401007387 */ /* 0x0003e80000100800 */
[----:B------:R-:W4:Y:S01]  /*11d90*/  LDL R89, [R1+0x204] ;  /* 0x0002040001597983 */ /* 0x000f220000100800 */
[----:B0-----:R-:W-:-:S03]  /*11da0*/  IMAD.X R27, R61, 0x1, R3, P6 ;  /* 0x000000013d1b7824 */ /* 0x001fc600030e0603 */
[----:B------:R0:W-:Y:S01]  /*11db0*/  STL [R1+0xc70], R9 ;  /* 0x000c700901007387 */ /* 0x0001e20000100800 */
[----:B------:R-:W-:Y:S01]  /*11dc0*/  SHF.R.S32.HI R78, RZ, 0x1f, R17 ;  /* 0x0000001fff4e7819 */ /* 0x000fe20000011411 */
[----:B-1----:R-:W-:Y:S02]  /*11dd0*/  IMAD.X R68, R67, 0x1, R3, P4 ;  /* 0x0000000143447824 */ /* 0x002fe400020e0603 */
[----:B------:R1:W-:Y:S01]  /*11de0*/  STL [R1+0xbac], R27 ;  /* 0x000bac1b01007387 */ /* 0x0003e20000100800 */
[----:B------:R-:W-:-:S03]  /*11df0*/  SHF.R.S32.HI R80, RZ, 0x1f, R63 ;  /* 0x0000001fff507819 */ /* 0x000fc6000001143f */
[----:B------:R-:W4:Y:S01]  /*11e00*/  LDL R79, [R1+0x48] ;  /* 0x00004800014f7983 */ /* 0x000f220000100800 */
[----:B0-----:R-:W-:-:S05]  /*11e10*/  IADD3 R9, P2, PT, R63, R2, RZ ;  /* 0x000000023f097210 */ /* 0x001fca0007f5e0ff */
[----:B------:R0:W-:Y:S01]  /*11e20*/  STL [R1+0xc90], R9 ;  /* 0x000c900901007387 */ /* 0x0001e20000100800 */
[----:B-1----:R-:W-:Y:S01]  /*11e30*/  IMAD.X R27, R78, 0x1, R3, P5 ;  /* 0x000000014e1b7824 */ /* 0x002fe200028e0603 */
[----:B------:R-:W-:Y:S02]  /*11e40*/  SHF.R.S32.HI R81, RZ, 0x1f, R10 ;  /* 0x0000001fff517819 */ /* 0x000fe4000001140a */
[----:B------:R1:W-:Y:S01]  /*11e50*/  STL [R1+0xc4c], R68 ;  /* 0x000c4c4401007387 */ /* 0x0003e20000100800 */
[-C--:B0-----:R-:W-:Y:S02]  /*11e60*/  IADD3 R9, P6, PT, R10, R2.reuse, RZ ;  /* 0x000000020a097210 */ /* 0x081fe40007fde0ff */
[----:B-1----:R-:W-:-:S03]  /*11e70*/  IADD3 R68, P4, PT, R52, R2, RZ ;  /* 0x0000000234447210 */ /* 0x002fc60007f9e0ff */
[----:B------:R0:W-:Y:S04]  /*11e80*/  STL [R1+0xcb0], R9 ;  /* 0x000cb00901007387 */ /* 0x0001e80000100800 */
[----:B------:R1:W-:Y:S01]  /*11e90*/  STL [R1+0xc6c], R27 ;  /* 0x000c6c1b01007387 */ /* 0x0003e20000100800 */
[----:B0-----:R-:W-:-:S03]  /*11ea0*/  IMAD.X R9, R80, 0x1, R3, P2 ;  /* 0x0000000150097824 */ /* 0x001fc600010e0603 */
[----:B------:R0:W-:Y:S01]  /*11eb0*/  STL [R1+0xd30], R68 ;  /* 0x000d304401007387 */ /* 0x0001e20000100800 */
[----:B-1----:R-:W-:-:S03]  /*11ec0*/  IADD3 R27, P5, PT, R19, R2, RZ ;  /* 0x00000002131b7210 */ /* 0x002fc60007fbe0ff */
[----:B------:R1:W-:Y:S01]  /*11ed0*/  STL [R1+0xc8c], R9 ;  /* 0x000c8c0901007387 */ /* 0x0003e20000100800 */
[----:B------:R-:W-:Y:S01]  /*11ee0*/  SHF.R.S32.HI R51, RZ, 0x1f, R52 ;  /* 0x0000001fff337819 */ /* 0x000fe20000011434 */
[----:B0-----:R-:W-:Y:S01]  /*11ef0*/  IMAD.X R68, R81, 0x1, R3, P6 ;  /* 0x0000000151447824 */ /* 0x001fe200030e0603 */
[----:B------:R-:W-:Y:S01]  /*11f00*/  SHF.R.S32.HI R20, RZ, 0x1f, R19 ;  /* 0x0000001fff147819 */ /* 0x000fe20000011413 */
[----:B------:R0:W-:Y:S01]  /*11f10*/  STL [R1+0xd50], R27 ;  /* 0x000d501b01007387 */ /* 0x0001e20000100800 */
[----:B-1----:R-:W-:-:S03]  /*11f20*/  IADD3 R9, P2, PT, R54, R2, RZ ;  /* 0x0000000236097210 */ /* 0x002fc60007f5e0ff */
[----:B------:R1:W-:Y:S01]  /*11f30*/  STL [R1+0xcac], R68 ;  /* 0x000cac4401007387 */ /* 0x0003e20000100800 */
[----:B------:R-:W-:-:S03]  /*11f40*/  SHF.R.S32.HI R74, RZ, 0x1f, R54 ;  /* 0x0000001fff4a7819 */ /* 0x000fc60000011436 */
[----:B------:R-:W4:Y:S01]  /*11f50*/  LDL R82, [R1+0x220] ;  /* 0x0002200001527983 */ /* 0x000f220000100800 */
[----:B0-----:R-:W-:-:S03]  /*11f60*/  IMAD.X R27, R51, 0x1, R3, P4 ;  /* 0x00000001331b7824 */ /* 0x001fc600020e0603 */
[----:B------:R-:W-:Y:S01]  /*11f70*/  STL [R1+0xd70], R9 ;  /* 0x000d700901007387 */ /* 0x000fe20000100800 */
[----:B-1----:R-:W-:-:S03]  /*11f80*/  IMAD.X R68, R20, 0x1, R3, P5 ;  /* 0x0000000114447824 */ /* 0x002fc600028e0603 */
[----:B------:R0:W-:Y:S02]  /*11f90*/  STL [R1+0xd2c], R27 ;  /* 0x000d2c1b01007387 */ /* 0x0001e40000100800 */
[-C--:B0-----:R-:W-:Y:S02]  /*11fa0*/  IADD3 R27, P4, PT, R59, R2.reuse, RZ ;  /* 0x000000023b1b7210 */ /* 0x081fe40007f9e0ff */
[----:B--2---:R-:W-:-:S05]  /*11fb0*/  IADD3 R9, P6, PT, R85, R2, RZ ;  /* 0x0000000255097210 */ /* 0x004fca0007fde0ff */
[----:B------:R0:W-:Y:S04]  /*11fc0*/  STL [R1+0xd90], R9 ;  /* 0x000d900901007387 */ /* 0x0001e80000100800 */
[----:B------:R1:W-:Y:S01]  /*11fd0*/  STL [R1+0xd4c], R68 ;  /* 0x000d4c4401007387 */ /* 0x0003e20000100800 */
[----:B0-----:R-:W-:-:S03]  /*11fe0*/  IMAD.X R9, R74, 0x1, R3, P2 ;  /* 0x000000014a097824 */ /* 0x001fc600010e0603 */
[----:B------:R3:W-:Y:S01]  /*11ff0*/  STL [R1+0xdb0], R27 ;  /* 0x000db01b01007387 */ /* 0x0007e20000100800 */
[----:B-1----:R-:W-:-:S03]  /*12000*/  IADD3 R68, P5, PT, R22, R2, RZ ;  /* 0x0000000216447210 */ /* 0x002fc60007fbe0ff */
[----:B------:R0:W-:Y:S04]  /*12010*/  STL [R1+0xd6c], R9 ;  /* 0x000d6c0901007387 */ /* 0x0001e80000100800 */
[----:B------:R1:W-:Y:S01]  /*12020*/  STL [R1+0xdd0], R68 ;  /* 0x000dd04401007387 */ /* 0x0003e20000100800 */
[----:B---3--:R-:W-:-:S03]  /*12030*/  IMAD.X R27, R65, 0x1, R3, P6 ;  /* 0x00000001411b7824 */ /* 0x008fc600030e0603 */
[----:B------:R-:W2:Y:S01]  /*12040*/  LDL R65, [R1+0x22c] ;  /* 0x00022c0001417983 */ /* 0x000ea20000100800 */
[----:B------:R-:W-:Y:S02]  /*12050*/  SHF.R.S32.HI R57, RZ, 0x1f, R59 ;  /* 0x0000001fff397819 */ /* 0x000fe4000001143b */
[----:B0-----:R-:W-:Y:S01]  /*12060*/  IADD3 R9, P2, PT, R38, R2, RZ ;  /* 0x0000000226097210 */ /* 0x001fe20007f5e0ff */
[----:B------:R0:W-:Y:S01]  /*12070*/  STL [R1+0xd8c], R27 ;  /* 0x000d8c1b01007387 */ /* 0x0001e20000100800 */
[----:B------:R-:W-:-:S03]  /*12080*/  SHF.R.S32.HI R55, RZ, 0x1f, R22 ;  /* 0x0000001fff377819 */ /* 0x000fc60000011416 */
[----:B------:R-:W3:Y:S04]  /*12090*/  LDL R71, [R1+0x78] ;  /* 0x0000780001477983 */ /* 0x000ee80000100800 */
[----:B------:R0:W-:Y:S01]  /*120a0*/  STL [R1+0xdf0], R9 ;  /* 0x000df00901007387 */ /* 0x0001e20000100800 */
[----:B-1----:R-:W-:Y:S01]  /*120b0*/  IADD3 R68, P6, PT, R21, R2, RZ ;  /* 0x0000000215447210 */ /* 0x002fe20007fde0ff */
[--C-:B0-----:R-:W-:Y:S02]  /*120c0*/  IMAD.X R27, R55, 0x1, R3.reuse, P5 ;  /* 0x00000001371b7824 */ /* 0x101fe400028e0603 */
[----:B------:R-:W3:Y:S01]  /*120d0*/  LDL R77, [R1+0x234] ;  /* 0x00023400014d7983 */ /* 0x000ee20000100800 */
[----:B------:R-:W-:Y:S01]  /*120e0*/  IMAD.X R9, R57, 0x1, R3, P4 ;  /* 0x0000000139097824 */ /* 0x000fe200020e0603 */
[----:B------:R-:W-:-:S04]  /*120f0*/  SHF.R.S32.HI R50, RZ, 0x1f, R38 ;  /* 0x0000001fff327819 */ /* 0x000fc80000011426 */
[----:B------:R-:W-:Y:S01]  /*12100*/  STL [R1+0xdac], R9 ;  /* 0x000dac0901007387 */ /* 0x000fe20000100800 */
[----:B------:R-:W-:-:S03]  /*12110*/  SHF.R.S32.HI R62, RZ, 0x1f, R21 ;  /* 0x0000001fff3e7819 */ /* 0x000fc60000011415 */
[----:B------:R0:W-:Y:S02]  /*12120*/  STL [R1+0xe10], R68 ;  /* 0x000e104401007387 */ /* 0x0001e40000100800 */
[--C-:B0-----:R-:W-:Y:S01]  /*12130*/  IMAD.X R68, R62, 0x1, R3.reuse, P6 ;  /* 0x000000013e447824 */ /* 0x101fe200030e0603 */
[-C--:B------:R-:W-:Y:S02]  /*12140*/  IADD3 R73, P6, PT, R60, R2.reuse, RZ ;  /* 0x000000023c497210 */ /* 0x080fe40007fde0ff */
[-C--:B----4-:R-:W-:Y:S02]  /*12150*/  IADD3 R9, P4, PT, R43, R2.reuse, RZ ;  /* 0x000000022b097210 */ /* 0x090fe40007f9e0ff */
[----:B------:R-:W4:Y:S04]  /*12160*/  LDL R43, [R1+0x238] ;  /* 0x00023800012b7983 */ /* 0x000f280000100800 */
[----:B------:R0:W-:Y:S04]  /*12170*/  STL [R1+0xdcc], R27 ;  /* 0x000dcc1b01007387 */ /* 0x0001e80000100800 */
[----:B------:R1:W-:Y:S01]  /*12180*/  STL [R1+0xe30], R9 ;  /* 0x000e300901007387 */ /* 0x0003e20000100800 */
[----:B0-----:R-:W-:Y:S01]  /*12190*/  IMAD.X R27, R50, 0x1, R3, P2 ;  /* 0x00000001321b7824 */ /* 0x001fe200010e0603 */
[----:B-1----:R-:W-:-:S04]  /*121a0*/  IADD3 R9, P5, PT, R31, R2, RZ ;  /* 0x000000021f097210 */ /* 0x002fc80007fbe0ff */
[----:B------:R0:W-:Y:S04]  /*121b0*/  STL [R1+0xdec], R27 ;  /* 0x000dec1b01007387 */ /* 0x0001e80000100800 */
[----:B------:R1:W-:Y:S01]  /*121c0*/  STL [R1+0xe50], R9 ;  /* 0x000e500901007387 */ /* 0x0003e20000100800 */
[----:B0-----:R-:W-:-:S03]  /*121d0*/  IADD3 R27, P2, PT, R89, R2, RZ ;  /* 0x00000002591b7210 */ /* 0x001fc60007f5e0ff */
[----:B-1----:R-:W4:Y:S04]  /*121e0*/  LDL R9, [R1+0x94] ;  /* 0x0000940001097983 */ /* 0x002f280000100800 */
[----:B------:R0:W-:Y:S04]  /*121f0*/  STL [R1+0xe0c], R68 ;  /* 0x000e0c4401007387 */ /* 0x0001e80000100800 */
[----:B------:R1:W-:Y:S01]  /*12200*/  STL [R1+0xe70], R27 ;  /* 0x000e701b01007387 */ /* 0x0003e20000100800 */
[----:B0-----:R-:W-:Y:S01]  /*12210*/  IMAD.X R68, R79, 0x1, R3, P4 ;  /* 0x000000014f447824 */ /* 0x001fe200020e0603 */
[----:B------:R-:W-:-:S02]  /*12220*/  SHF.R.S32.HI R79, RZ, 0x1f, R31 ;  /* 0x0000001fff4f7819 */ /* 0x000fc4000001141f */
[----:B-1----:R-:W4:Y:S03]  /*12230*/  LDL R27, [R1+0x240] ;  /* 0x00024000011b7983 */ /* 0x002f260000100800 */
[----:B------:R-:W-:Y:S01]  /*12240*/  IMAD.X R75, R79, 0x1, R3, P5 ;  /* 0x000000014f4b7824 */ /* 0x000fe200028e0603 */
[----:B------:R0:W-:Y:S01]  /*12250*/  STL [R1+0xe2c], R68 ;  /* 0x000e2c4401007387 */ /* 0x0001e20000100800 */
[----:B------:R-:W-:-:S03]  /*12260*/  SHF.R.S32.HI R69, RZ, 0x1f, R23 ;  /* 0x0000001fff457819 */ /* 0x000fc60000011417 */
[----:B------:R-:W4:Y:S04]  /*12270*/  LDL R89, [R1+0x248] ;  /* 0x0002480001597983 */ /* 0x000f280000100800 */
[----:B0-----:R-:W4:Y:S04]  /*12280*/  LDL R68, [R1+0x98] ;  /* 0x0000980001447983 */ /* 0x001f280000100800 */
[----:B------:R0:W-:Y:S04]  /*12290*/  STL [R1+0xe90], R73 ;  /* 0x000e904901007387 */ /* 0x0001e80000100800 */
[----:B------:R-:W4:Y:S01]  /*122a0*/  LDL R85, [R1+0xa0] ;  /* 0x0000a00001557983 */ /* 0x000f220000100800 */
[----:B0-----:R-:W-:-:S03]  /*122b0*/  IADD3 R73, P4, PT, R90, R2, RZ ;  /* 0x000000025a497210 */ /* 0x001fc60007f9e0ff */
[----:B------:R0:W-:Y:S01]  /*122c0*/  STL [R1+0xe4c], R75 ;  /* 0x000e4c4b01007387 */ /* 0x0001e20000100800 */
[----:B------:R-:W-:-:S03]  /*122d0*/  SHF.R.S32.HI R23, RZ, 0x1f, R60 ;  /* 0x0000001fff177819 */ /* 0x000fc6000001143c */
[----:B------:R-:W4:Y:S04]  /*122e0*/  LDL R79, [R1+0x24c] ;  /* 0x00024c00014f7983 */ /* 0x000f280000100800 */
[----:B------:R1:W-:Y:S01]  /*122f0*/  STL [R1+0xeb0], R73 ;  /* 0x000eb04901007387 */ /* 0x0003e20000100800 */
[----:B0-----:R-:W-:Y:S01]  /*12300*/  IADD3 R75, P5, PT, R82, R2, RZ ;  /* 0x00000002524b7210 */ /* 0x001fe20007fbe0ff */
[--C-:B------:R-:W-:Y:S02]  /*12310*/  IMAD.X R76, R23, 0x1, R3.reuse, P6 ;  /* 0x00000001174c7824 */ /* 0x100fe400030e0603 */
[----:B------:R-:W4:Y:S01]  /*12320*/  LDL R82, [R1+0x250] ;  /* 0x0002500001527983 */ /* 0x000f220000100800 */
[----:B-1----:R-:W-:-:S05]  /*12330*/  IMAD.X R73, R69, 0x1, R3, P2 ;  /* 0x0000000145497824 */ /* 0x002fca00010e0603 */
[----:B------:R0:W-:Y:S04]  /*12340*/  STL [R1+0xe6c], R73 ;  /* 0x000e6c4901007387 */ /* 0x0001e80000100800 */
[----:B------:R1:W-:Y:S04]  /*12350*/  STL [R1+0xed0], R75 ;  /* 0x000ed04b01007387 */ /* 0x0003e80000100800 */
[----:B------:R1:W-:Y:S01]  /*12360*/  STL [R1+0xe8c], R76 ;  /* 0x000e8c4c01007387 */ /* 0x0003e20000100800 */
[----:B0-----:R-:W-:Y:S02]  /*12370*/  SHF.R.S32.HI R73, RZ, 0x1f, R90 ;  /* 0x0000001fff497819 */ /* 0x001fe4000001145a */
[----:B-1----:R-:W-:Y:S01]  /*12380*/  IADD3 R75, P2, PT, R93, R2, RZ ;  /* 0x000000025d4b7210 */ /* 0x002fe20007f5e0ff */
[----:B------:R-:W4:Y:S04]  /*12390*/  LDL R76, [R1+0xa8] ;  /* 0x0000a800014c7983 */ /* 0x000f280000100800 */
[----:B------:R0:W-:Y:S02]  /*123a0*/  STL [R1+0xef0], R75 ;  /* 0x000ef04b01007387 */ /* 0x0001e40000100800 */
[----:B0-----:R-:W-:-:S02]  /*123b0*/  IMAD.X R75, R73, 0x1, R3, P4 ;  /* 0x00000001494b7824 */ /* 0x001fc400020e0603 */
[----:B------:R-:W4:Y:S04]  /*123c0*/  LDL R73, [R1+0xac] ;  /* 0x0000ac0001497983 */ /* 0x000f280000100800 */
[----:B------:R-:W-:Y:S01]  /*123d0*/  STL [R1+0xeac], R75 ;  /* 0x000eac4b01007387 */ /* 0x000fe20000100800 */
[----:B--2---:R-:W-:-:S05]  /*123e0*/  IADD3 R65, P6, PT, R65, R2, RZ ;  /* 0x0000000241417210 */ /* 0x004fca0007fde0ff */
[----:B------:R0:W-:Y:S04]  /*123f0*/  STL [R1+0xf10], R65 ;  /* 0x000f104101007387 */ /* 0x0001e80000100800 */
[----:B0-----:R-:W2:Y:S01]  /*12400*/  LDL.LU R65, [R1+0x2370] ;  /* 0x0023700001417983 */ /* 0x001ea20000300800 */
[----:B---3--:R-:W-:Y:S01]  /*12410*/  IMAD.X R71, R71, 0x1, R3, P5 ;  /* 0x0000000147477824 */ /* 0x008fe200028e0603 */
[----:B------:R-:W-:-:S04]  /*12420*/  SHF.R.S32.HI R75, RZ, 0x1f, R93 ;  /* 0x0000001fff4b7819 */ /* 0x000fc8000001145d */
[----:B------:R0:W-:Y:S02]  /*12430*/  STL [R1+0xecc], R71 ;  /* 0x000ecc4701007387 */ /* 0x0001e40000100800 */
[----:B0-----:R-:W-:-:S05]  /*12440*/  IADD3 R71, P4, PT, R40, R2, RZ ;  /* 0x0000000228477210 */ /* 0x001fca0007f9e0ff */
[----:B------:R0:W-:Y:S01]  /*12450*/  STL [R1+0xf30], R71 ;  /* 0x000f304701007387 */ /* 0x0001e20000100800 */
[-C--:B------:R-:W-:Y:S02]  /*12460*/  IADD3 R77, P5, PT, R77, R2.reuse, RZ ;  /* 0x000000024d4d7210 */ /* 0x080fe40007fbe0ff */
[----:B------:R-:W-:Y:S01]  /*12470*/  SHF.R.S32.HI R84, RZ, 0x1f, R40 ;  /* 0x0000001fff547819 */ /* 0x000fe20000011428 */
[----:B0-----:R-:W-:Y:S02]  /*12480*/  IMAD.X R71, R75, 0x1, R3, P2 ;  /* 0x000000014b477824 */ /* 0x001fe400010e0603 */
[----:B------:R-:W3:Y:S04]  /*12490*/  LDL R75, [R1+0x260] ;  /* 0x00026000014b7983 */ /* 0x000ee80000100800 */
[----:B------:R-:W-:Y:S04]  /*124a0*/  STL [R1+0xeec], R71 ;  /* 0x000eec4701007387 */ /* 0x000fe80000100800 */
[----:B------:R0:W-:Y:S01]  /*124b0*/  STL [R1+0xf50], R77 ;  /* 0x000f504d01007387 */ /* 0x0001e20000100800 */
[----:B----4-:R-:W-:-:S03]  /*124c0*/  IADD3 R43, P2, PT, R43, R2, RZ ;  /* 0x000000022b2b7210 */ /* 0x010fc60007f5e0ff */
[----:B0-----:R-:W4:Y:S01]  /*124d0*/  LDL R77, [R1+0x264] ;  /* 0x00026400014d7983 */ /* 0x001f220000100800 */
[--C-:B------:R-:W-:Y:S02]  /*124e0*/  IMAD.X R9, R9, 0x1, R3.reuse, P5 ;  /* 0x0000000109097824 */ /* 0x100fe400028e0603 */
[----:B--2---:R-:W-:-:S05]  /*124f0*/  IMAD.X R71, R65, 0x1, R3, P6 ;  /* 0x0000000141477824 */ /* 0x004fca00030e0603 */
[----:B------:R0:W-:Y:S04]  /*12500*/  STL [R1+0xf0c], R71 ;  /* 0x000f0c4701007387 */ /* 0x0001e80000100800 */
[----:B------:R1:W-:Y:S01]  /*12510*/  STL [R1+0xf70], R43 ;  /* 0x000f702b01007387 */ /* 0x0003e20000100800 */
[----:B0-----:R-:W-:Y:S01]  /*12520*/  IMAD.X R71, R84, 0x1, R3, P4 ;  /* 0x0000000154477824 */ /* 0x001fe200020e0603 */
[-C--:B------:R-:W-:Y:S02]  /*12530*/  IADD3 R27, P4, PT, R27, R2.reuse, RZ ;  /* 0x000000021b1b7210 */ /* 0x080fe40007f9e0ff */
[-C--:B-1----:R-:W-:Y:S02]  /*12540*/  IADD3 R43, P6, PT, R53, R2.reuse, RZ ;  /* 0x00000002352b7210 */ /* 0x082fe40007fde0ff */
[----:B------:R0:W-:Y:S04]  /*12550*/  STL [R1+0xf2c], R71 ;  /* 0x000f2c4701007387 */ /* 0x0001e80000100800 */
[----:B0-----:R-:W2:Y:S04]  /*12560*/  LDL R71, [R1+0x268] ;  /* 0x0002680001477983 */ /* 0x001ea80000100800 */
[----:B------:R0:W-:Y:S04]  /*12570*/  STL [R1+0xf90], R43 ;  /* 0x000f902b01007387 */ /* 0x0001e80000100800 */
[----:B0-----:R-:W2:Y:S04]  /*12580*/  LDL R43, [R1+0xbc] ;  /* 0x0000bc00012b7983 */ /* 0x001ea80000100800 */
[----:B------:R0:W-:Y:S04]  /*12590*/  STL [R1+0xf4c], R9 ;  /* 0x000f4c0901007387 */ /* 0x0001e80000100800 */
[----:B------:R1:W-:Y:S01]  /*125a0*/  STL [R1+0xfb8], R27 ;  /* 0x000fb81b01007387 */ /* 0x0003e20000100800 */
[----:B0-----:R-:W-:Y:S01]  /*125b0*/  SHF.R.S32.HI R9, RZ, 0x1f, R53 ;  /* 0x0000001fff097819 */ /* 0x001fe20000011435 */
[----:B-1----:R-:W-:Y:S01]  /*125c0*/  IMAD.X R27, R68, 0x1, R3, P2 ;  /* 0x00000001441b7824 */ /* 0x002fe200010e0603 */
[----:B------:R-:W-:-:S04]  /*125d0*/  IADD3 R68, P5, PT, R16, R2, RZ ;  /* 0x0000000210447210 */ /* 0x000fc80007fbe0ff */
[----:B------:R0:W-:Y:S04]  /*125e0*/  STL [R1+0xf6c], R27 ;  /* 0x000f6c1b01007387 */ /* 0x0001e80000100800 */
[----:B------:R1:W-:Y:S01]  /*125f0*/  STL [R1+0xfd8], R68 ;  /* 0x000fd84401007387 */ /* 0x0003e20000100800 */
[--C-:B0-----:R-:W-:Y:S01]  /*12600*/  IMAD.X R27, R9, 0x1, R3.reuse, P6 ;  /* 0x00000001091b7824 */ /* 0x101fe200030e0603 */
[----:B------:R-:W-:Y:S02]  /*12610*/  IADD3 R9, P2, PT, R89, R2, RZ ;  /* 0x0000000259097210 */ /* 0x000fe40007f5e0ff */
[----:B-1----:R-:W2:Y:S04]  /*12620*/  LDL R68, [R1+0xc8] ;  /* 0x0000c80001447983 */ /* 0x002ea80000100800 */
[----:B------:R0:W-:Y:S04]  /*12630*/  STL [R1+0xf8c], R27 ;  /* 0x000f8c1b01007387 */ /* 0x0001e80000100800 */
[----:B------:R-:W2:Y:S01]  /*12640*/  LDL R89, [R1+0x274] ;  /* 0x0002740001597983 */ /* 0x000ea20000100800 */
[----:B------:R-:W-:Y:S01]  /*12650*/  IMAD.X R85, R85, 0x1, R3, P4 ;  /* 0x0000000155557824 */ /* 0x000fe200020e0603 */
[----:B------:R-:W-:-:S02]  /*12660*/  SHF.R.S32.HI R24, RZ, 0x1f, R16 ;  /* 0x0000001fff187819 */ /* 0x000fc40000011410 */
[----:B------:R1:W-:Y:S03]  /*12670*/  STL [R1+0xff8], R9 ;  /* 0x000ff80901007387 */ /* 0x0003e60000100800 */
[----:B0-----:R-:W-:Y:S01]  /*12680*/  IMAD.X R27, R24, 0x1, R3, P5 ;  /* 0x00000001181b7824 */ /* 0x001fe200028e0603 */
[----:B------:R0:W-:Y:S01]  /*12690*/  STL [R1+0xfb4], R85 ;  /* 0x000fb45501007387 */ /* 0x0001e20000100800 */
[----:B-1----:R-:W-:-:S03]  /*126a0*/  IADD3 R9, P6, PT, R79, R2, RZ ;  /* 0x000000024f097210 */ /* 0x002fc60007fde0ff */
[----:B------:R-:W2:Y:S04]  /*126b0*/  LDL R79, [R1+0x278] ;  /* 0x00027800014f7983 */ /* 0x000ea80000100800 */
[----:B------:R1:W-:Y:S04]  /*126c0*/  STL [R1+0x1018], R9 ;  /* 0x0010180901007387 */ /* 0x0003e80000100800 */
[----:B------:R3:W-:Y:S04]  /*126d0*/  STL [R1+0xfd4], R27 ;  /* 0x000fd41b01007387 */ /* 0x0007e80000100800 */
[----:B0-----:R-:W2:Y:S01]  /*126e0*/  LDL R85, [R1+0xe0] ;  /* 0x0000e00001557983 */ /* 0x001ea20000100800 */
[----:B-1----:R-:W-:-:S03]  /*126f0*/  IADD3 R9, P4, PT, R82, R2, RZ ;  /* 0x0000000252097210 */ /* 0x002fc60007f9e0ff */
[----:B------:R-:W2:Y:S04]  /*12700*/  LDL R82, [R1+0x27c] ;  /* 0x00027c0001527983 */ /* 0x000ea80000100800 */
[----:B------:R0:W-:Y:S01]  /*12710*/  STL [R1+0x1038], R9 ;  /* 0x0010380901007387 */ /* 0x0001e20000100800 */
[----:B---3--:R-:W-:Y:S01]  /*12720*/  IADD3 R27, P5, PT, R88, R2, RZ ;  /* 0x00000002581b7210 */ /* 0x008fe20007fbe0ff */
[--C-:B------:R-:W-:Y:S01]  /*12730*/  IMAD.X R73, R73, 0x1, R3.reuse, P6 ;  /* 0x0000000149497824 */ /* 0x100fe200030e0603 */
[----:B------:R-:W-:Y:S01]  /*12740*/  SHF.R.S32.HI R92, RZ, 0x1f, R58 ;  /* 0x0000001fff5c7819 */ /* 0x000fe2000001143a */
[----:B0-----:R-:W-:-:S05]  /*12750*/  IMAD.X R9, R76, 0x1, R3, P2 ;  /* 0x000000014c097824 */ /* 0x001fca00010e0603 */
[----:B------:R0:W-:Y:S04]  /*12760*/  STL [R1+0xff4], R9 ;  /* 0x000ff40901007387 */ /* 0x0001e80000100800 */
[----:B------:R1:W-:Y:S01]  /*12770*/  STL [R1+0x10b4], R27 ;  /* 0x0010b41b01007387 */ /* 0x0003e20000100800 */
[----:B0-----:R-:W-:-:S03]  /*12780*/  IADD3 R9, P2, PT, R86, R2, RZ ;  /* 0x0000000256097210 */ /* 0x001fc60007f5e0ff */
[----:B-1----:R-:W3:Y:S04]  /*12790*/  LDL R27, [R1+0xe8] ;  /* 0x0000e800011b7983 */ /* 0x002ee80000100800 */
[----:B------:R0:W-:Y:S04]  /*127a0*/  STL [R1+0x1014], R73 ;  /* 0x0010144901007387 */ /* 0x0001e80000100800 */
[----:B------:R1:W-:Y:S04]  /*127b0*/  STL [R1+0x10d4], R9 ;  /* 0x0010d40901007387 */ /* 0x0003e80000100800 */
[----:B------:R-:W3:Y:S01]  /*127c0*/  LDL R76, [R1+0x288] ;  /* 0x00028800014c7983 */ /* 0x000ee20000100800 */
[----:B0-----:R-:W-:Y:S01]  /*127d0*/  SHF.R.S32.HI R73, RZ, 0x1f, R88 ;  /* 0x0000001fff497819 */ /* 0x001fe20000011458 */
[----:B-1----:R-:W-:-:S05]  /*127e0*/  IMAD.X R9, R92, 0x1, R3, P4 ;  /* 0x000000015c097824 */ /* 0x002fca00020e0603 */
[----:B------:R0:W-:Y:S01]  /*127f0*/  STL [R1+0x1034], R9 ;  /* 0x0010340901007387 */ /* 0x0001e20000100800 */
[----:B------:R-:W-:Y:S02]  /*12800*/  SHF.R.S32.HI R83, RZ, 0x1f, R86 ;  /* 0x0000001fff537819 */ /* 0x000fe40000011456 */
[-C--:B0-----:R-:W-:Y:S01]  /*12810*/  IADD3 R9, P6, PT, R75, R2.reuse, RZ ;  /* 0x000000024b097210 */ /* 0x081fe20007fde0ff */
[----:B------:R-:W-:Y:S02]  /*12820*/  IMAD.X R75, R73, 0x1, R3, P5 ;  /* 0x00000001494b7824 */ /* 0x000fe400028e0603 */
[----:B------:R-:W3:Y:S04]  /*12830*/  LDL R73, [R1+0x28c] ;  /* 0x00028c0001497983 */ /* 0x000ee80000100800 */
[----:B------:R4:W-:Y:S04]  /*12840*/  STL [R1+0x10f4], R9 ;  /* 0x0010f40901007387 */ /* 0x0009e80000100800 */
[----:B------:R0:W-:Y:S01]  /*12850*/  STL [R1+0x10b0], R75 ;  /* 0x0010b04b01007387 */ /* 0x0001e20000100800 */
[----:B----4-:R-:W-:-:S03]  /*12860*/  IADD3 R9, P4, PT, R77, R2, RZ ;  /* 0x000000024d097210 */ /* 0x010fc60007f9e0ff */
[----:B------:R-:W4:Y:S04]  /*12870*/  LDL R77, [R1+0x290] ;  /* 0x00029000014d7983 */ /* 0x000f280000100800 */
[----:B0-----:R-:W3:Y:S04]  /*12880*/  LDL R75, [R1+0xf8] ;  /* 0x0000f800014b7983 */ /* 0x001ee80000100800 */
[----:B------:R0:W-:Y:S02]  /*12890*/  STL [R1+0x1114], R9 ;  /* 0x0011140901007387 */ /* 0x0001e40000100800 */
[----:B0-----:R-:W-:-:S05]  /*128a0*/  IMAD.X R9, R83, 0x1, R3, P2 ;  /* 0x0000000153097824 */ /* 0x001fca00010e0603 */
[----:B------:R2:W-:Y:S01]  /*128b0*/  STL [R1+0x10d0], R9 ;  /* 0x0010d00901007387 */ /* 0x0005e20000100800 */
[----:B------:R-:W-:Y:S01]  /*128c0*/  IMAD.X R87, R87, 0x1, R3, P4 ;  /* 0x0000000157577824 */ /* 0x000fe200020e0603 */
[----:B--2---:R-:W-:-:S05]  /*128d0*/  IADD3 R9, P5, PT, R71, R2, RZ ;  /* 0x0000000247097210 */ /* 0x004fca0007fbe0ff */
[----:B------:R0:W-:Y:S01]  /*128e0*/  STL [R1+0x1134], R9 ;  /* 0x0011340901007387 */ /* 0x0001e20000100800 */
[--C-:B------:R-:W-:Y:S01]  /*128f0*/  IMAD.X R71, R43, 0x1, R3.reuse, P6 ;  /* 0x000000012b477824 */ /* 0x100fe200030e0603 */
[----:B------:R-:W-:Y:S02]  /*12900*/  IADD3 R43, P2, PT, R56, R2, RZ ;  /* 0x00000002382b7210 */ /* 0x000fe40007f5e0ff */
[----:B0-----:R-:W2:Y:S04]  /*12910*/  LDL R9, [R1+0x100] ;  /* 0x0001000001097983 */ /* 0x001ea80000100800 */
[----:B------:R0:W-:Y:S04]  /*12920*/  STL [R1+0x10f0], R71 ;  /* 0x0010f04701007387 */ /* 0x0001e80000100800 */
[----:B0-----:R-:W2:Y:S04]  /*12930*/  LDL R71, [R1+0x29c] ;  /* 0x00029c0001477983 */ /* 0x001ea80000100800 */
[----:B------:R0:W-:Y:S04]  /*12940*/  STL [R1+0x11b4], R43 ;  /* 0x0011b42b01007387 */ /* 0x0001e80000100800 */
[----:B------:R-:W-:Y:S01]  /*12950*/  STL [R1+0x1110], R87 ;  /* 0x0011105701007387 */ /* 0x000fe20000100800 */
[----:B0-----:R-:W-:Y:S01]  /*12960*/  SHF.R.S32.HI R43, RZ, 0x1f, R56 ;  /* 0x0000001fff2b7819 */ /* 0x001fe20000011438 */
[----:B------:R-:W-:-:S04]  /*12970*/  IMAD.X R68, R68, 0x1, R3, P5 ;  /* 0x0000000144447824 */ /* 0x000fc800028e0603 */
[----:B------:R-:W-:Y:S01]  /*12980*/  IMAD.X R43, R43, 0x1, R3, P2 ;  /* 0x000000012b2b7824 */ /* 0x000fe200010e0603 */
[----:B------:R0:W-:Y:S01]  /*12990*/  STL [R1+0x1130], R68 ;  /* 0x0011304401007387 */ /* 0x0001e20000100800 */
[----:B------:R-:W-:-:S03]  /*129a0*/  IADD3 R89, P4, PT, R89, R2, RZ ;  /* 0x0000000259597210 */ /* 0x000fc60007f9e0ff */
[----:B0-----:R-:W2:Y:S04]  /*129b0*/  LDL.LU R68, [R1+0x236c] ;  /* 0x00236c0001447983 */ /* 0x001ea80000300800 */
[----:B------:R0:W-:Y:S04]  /*129c0*/  STL [R1+0x11f4], R89 ;  /* 0x0011f45901007387 */ /* 0x0001e80000100800 */
[----:B0-----:R-:W2:Y:S04]  /*129d0*/  LDL.LU R89, [R1+0x2368] ;  /* 0x0023680001597983 */ /* 0x001ea80000300800 */
[----:B------:R0:W-:Y:S04]  /*129e0*/  STL [R1+0x11b0], R43 ;  /* 0x0011b02b01007387 */ /* 0x0001e80000100800 */
[----:B0-----:R-:W2:Y:S01]  /*129f0*/  LDL.LU R43, [R1+0x2364] ;  /* 0x00236400012b7983 */ /* 0x001ea20000300800 */
[----:B------:R-:W-:-:S02]  /*12a00*/  IADD3 R87, P6, PT, R91, R2, RZ ;  /* 0x000000025b577210 */ /* 0x000fc40007fde0ff */
[----:B------:R-:W-:-:S03]  /*12a10*/  IADD3 R79, P5, PT, R79, R2, RZ ;  /* 0x000000024f4f7210 */ /* 0x000fc60007fbe0ff */
[----:B------:R-:W-:Y:S04]  /*12a20*/  STL [R1+0x11d4], R87 ;  /* 0x0011d45701007387 */ /* 0x000fe80000100800 */
[----:B------:R0:W-:Y:S01]  /*12a30*/  STL [R1+0x2130], R87 ;  /* 0x0021305701007387 */ /* 0x0001e20000100800 */
[----:B------:R-:W-:-:S03]  /*12a40*/  IADD3 R82, P2, PT, R82, R2, RZ ;  /* 0x0000000252527210 */ /* 0x000fc60007f5e0ff */
[----:B0-----:R-:W3:Y:S04]  /*12a50*/  LDL R87, [R1+0x2a8] ;  /* 0x0002a80001577983 */ /* 0x001ee80000100800 */
[----:B------:R2:W-:Y:S02]  /*12a60*/  STL [R1+0x1214], R79 ;  /* 0x0012144f01007387 */ /* 0x0005e40000100800 */
[----:B--2---:R-:W-:-:S05]  /*12a70*/  IMAD.X R79, R43, 0x1, R3, P6 ;  /* 0x000000012b4f7824 */ /* 0x004fca00030e0603 */
[----:B------:R0:W-:Y:S04]  /*12a80*/  STL [R1+0x11d0], R79 ;  /* 0x0011d04f01007387 */ /* 0x0001e80000100800 */
[----:B0-----:R-:W2:Y:S04]  /*12a90*/  LDL.LU R79, [R1+0x2360] ;  /* 0x00236000014f7983 */ /* 0x001ea80000300800 */
[----:B------:R0:W-:Y:S04]  /*12aa0*/  STL [R1+0x1234], R82 ;  /* 0x0012345201007387 */ /* 0x0001e80000100800 */
[----:B0-----:R-:W2:Y:S01]  /*12ab0*/  LDL.LU R82, [R1+0x235c] ;  /* 0x00235c0001527983 */ /* 0x001ea20000300800 */
[----:B------:R-:W-:-:S05]  /*12ac0*/  IMAD.X R85, R85, 0x1, R3, P4 ;  /* 0x0000000155557824 */ /* 0x000fca00020e0603 */
[----:B------:R2:W-:Y:S01]  /*12ad0*/  STL [R1+0x11f0], R85 ;  /* 0x0011f05501007387 */ /* 0x0005e20000100800 */
[--C-:B------:R-:W-:Y:S02]  /*12ae0*/  IMAD.X R89, R89, 0x1, R3.reuse, P5 ;  /* 0x0000000159597824 */ /* 0x100fe400028e0603 */
[----:B---3--:R-:W-:Y:S01]  /*12af0*/  IMAD.X R27, R27, 0x1, R3, P2 ;  /* 0x000000011b1b7824 */ /* 0x008fe200010e0603 */
[-C--:B------:R-:W-:Y:S02]  /*12b00*/  IADD3 R76, P5, PT, R76, R2.reuse, RZ ;  /* 0x000000024c4c7210 */ /* 0x080fe40007fbe0ff */
[----:B--2---:R-:W-:-:S05]  /*12b10*/  IADD3 R85, P6, PT, R82, R2, RZ ;  /* 0x0000000252557210 */ /* 0x004fca0007fde0ff */
[----:B------:R0:W-:Y:S04]  /*12b20*/  STL [R1+0x12b4], R85 ;  /* 0x0012b45501007387 */ /* 0x0001e80000100800 */
[----:B------:R-:W-:Y:S01]  /*12b30*/  STL [R1+0x1210], R89 ;  /* 0x0012105901007387 */ /* 0x000fe20000100800 */
[----:B0-----:R-:W-:-:S03]  /*12b40*/  SHF.R.S32.HI R85, RZ, 0x1f, R82 ;  /* 0x0000001fff557819 */ /* 0x001fc60000011452 */
[----:B------:R0:W-:Y:S02]  /*12b50*/  STL [R1+0x1230], R27 ;  /* 0x0012301b01007387 */ /* 0x0001e40000100800 */
[----:B------:R-:W-:Y:S02]  /*12b60*/  IMAD.X R85, R85, 0x1, R3, P6 ;  /* 0x0000000155557824 */ /* 0x000fe400030e0603 */
[----:B0-----:R-:W2:Y:S04]  /*12b70*/  LDL.LU R27, [R1+0x2358] ;  /* 0x00235800011b7983 */ /* 0x001ea80000300800 */
[----:B------:R0:W-:Y:S04]  /*12b80*/  STL [R1+0x12f4], R76 ;  /* 0x0012f44c01007387 */ /* 0x0001e80000100800 */
[----:B0-----:R-:W3:Y:S04]  /*12b90*/  LDL.LU R76, [R1+0x2354] ;  /* 0x00235400014c7983 */ /* 0x001ee80000300800 */
[----:B------:R0:W-:Y:S04]  /*12ba0*/  STL [R1+0x12b0], R85 ;  /* 0x0012b05501007387 */ /* 0x0001e80000100800 */
[----:B0-----:R-:W2:Y:S01]  /*12bb0*/  LDL.LU R85, [R1+0x2350] ;  /* 0x0023500001557983 */ /* 0x001ea20000300800 */
[----:B------:R-:W-:-:S02]  /*12bc0*/  IADD3 R89, P4, PT, R79, R2, RZ ;  /* 0x000000024f597210 */ /* 0x000fc40007f9e0ff */
[----:B------:R-:W-:-:S03]  /*12bd0*/  IADD3 R73, P2, PT, R73, R2, RZ ;  /* 0x0000000249497210 */ /* 0x000fc60007f5e0ff */
[----:B------:R-:W-:Y:S04]  /*12be0*/  STL [R1+0x12d4], R89 ;  /* 0x0012d45901007387 */ /* 0x000fe80000100800 */
[----:B------:R0:W-:Y:S01]  /*12bf0*/  STL [R1+0x210c], R89 ;  /* 0x00210c5901007387 */ /* 0x0001e20000100800 */
[----:B----4-:R-:W-:-:S03]  /*12c00*/  IADD3 R77, P6, PT, R77, R2, RZ ;  /* 0x000000024d4d7210 */ /* 0x010fc60007fde0ff */
[----:B0-----:R-:W4:Y:S04]  /*12c10*/  LDL R89, [R1+0x2a0] ;  /* 0x0002a00001597983 */ /* 0x001f280000100800 */
        /* <DEDUP_REMOVED lines=8> */
[--C-:B---3--:R-:W-:Y:S02]  /*12ca0*/  IMAD.X R76, R76, 0x1, R3.reuse, P2 ;  /* 0x000000014c4c7824 */ /* 0x108fe400010e0603 */
[----:B------:R-:W-:Y:S01]  /*12cb0*/  IMAD.X R9, R9, 0x1, R3, P6 ;  /* 0x0000000109097824 */ /* 0x000fe200030e0603 */
        /* <DEDUP_REMOVED lines=12> */
[----:B------:R-:W-:-:S05]  /*12d80*/  IADD3 R76, P5, PT, R73, R2, RZ ;  /* 0x00000002494c7210 */ /* 0x000fca0007fbe0ff */
[----:B------:R-:W-:Y:S04]  /*12d90*/  STL [R1+0x13d4], R76 ;  /* 0x0013d44c01007387 */ /* 0x000fe80000100800 */
[----:B------:R4:W-:Y:S02]  /*12da0*/  STL [R1+0x20e4], R76 ;  /* 0x0020e44c01007387 */ /* 0x0009e40000100800 */
[----:B----4-:R-:W-:-:S05]  /*12db0*/  IADD3 R76, P6, PT, R89, R2, RZ ;  /* 0x00000002594c7210 */ /* 0x010fca0007fde0ff */
[----:B------:R0:W-:Y:S02]  /*12dc0*/  STL [R1+0x1414], R76 ;  /* 0x0014144c01007387 */ /* 0x0001e40000100800 */
[----:B0-----:R-:W-:Y:S01]  /*12dd0*/  IADD3 R76, P4, PT, R87, R2, RZ ;  /* 0x00000002574c7210 */ /* 0x001fe20007f9e0ff */
[--C-:B------:R-:W-:Y:S02]  /*12de0*/  IMAD.X R87, R72, 0x1, R3.reuse, P6 ;  /* 0x0000000148577824 */ /* 0x100fe400030e0603 */
[----:B--2---:R-:W-:-:S05]  /*12df0*/  IMAD.X R89, R75, 0x1, R3, P5 ;  /* 0x000000014b597824 */ /* 0x004fca00028e0603 */
[----:B------:R0:W-:Y:S02]  /*12e00*/  STL [R1+0x13d0], R89 ;  /* 0x0013d05901007387 */ /* 0x0001e40000100800 */
[----:B0-----:R-:W-:Y:S02]  /*12e10*/  IMAD.X R89, R9, 0x1, R3, P2 ;  /* 0x0000000109597824 */ /* 0x001fe400010e0603 */
[----:B------:R-:W2:Y:S04]  /*12e20*/  LDL.LU R9, [R1+0x2338] ;  /* 0x0023380001097983 */ /* 0x000ea80000300800 */
[----:B------:R3:W-:Y:S04]  /*12e30*/  STL [R1+0x1434], R76 ;  /* 0x0014344c01007387 */ /* 0x0007e80000100800 */
[----:B------:R-:W-:Y:S01]  /*12e40*/  STL [R1+0x13f0], R89 ;  /* 0x0013f05901007387 */ /* 0x000fe20000100800 */
[----:B---3--:R-:W-:-:S05]  /*12e50*/  IADD3 R76, P5, PT, R71, R2, RZ ;  /* 0x00000002474c7210 */ /* 0x008fca0007fbe0ff */
[----:B------:R0:W-:Y:S01]  /*12e60*/  STL [R1+0x14b4], R76 ;  /* 0x0014b44c01007387 */ /* 0x0001e20000100800 */
[----:B------:R-:W-:-:S03]  /*12e70*/  IADD3 R72, P2, PT, R27, R2, RZ ;  /* 0x000000021b487210 */ /* 0x000fc60007f5e0ff */
[----:B------:R1:W-:Y:S01]  /*12e80*/  STL [R1+0x1410], R87 ;  /* 0x0014105701007387 */ /* 0x0003e20000100800 */
[----:B0-----:R-:W-:-:S03]  /*12e90*/  IMAD.X R76, R8, 0x1, R3, P4 ;  /* 0x00000001084c7824 */ /* 0x001fc600020e0603 */
[----:B------:R-:W3:Y:S01]  /*12ea0*/  LDL.LU R8, [R1+0x2334] ;  /* 0x0023340001087983 */ /* 0x000ee20000300800 */
[----:B-1----:R-:W-:-:S03]  /*12eb0*/  IADD3 R87, P6, PT, R7, R2, RZ ;  /* 0x0000000207577210 */ /* 0x002fc60007fde0ff */
[----:B------:R-:W4:Y:S04]  /*12ec0*/  LDL.LU R7, [R1+0x2330] ;  /* 0x0023300001077983 */ /* 0x000f280000300800 */
[----:B------:R0:W-:Y:S02]  /*12ed0*/  STL [R1+0x1430], R76 ;  /* 0x0014304c01007387 */ /* 0x0001e40000100800 */
[----:B0-----:R-:W-:Y:S02]  /*12ee0*/  IMAD.X R76, R5, 0x1, R3, P5 ;  /* 0x00000001054c7824 */ /* 0x001fe400028e0603 */
[----:B------:R-:W2:Y:S04]  /*12ef0*/  LDL.LU R5, [R1+0x232c] ;  /* 0x00232c0001057983 */ /* 0x000ea80000300800 */
[----:B------:R0:W-:Y:S04]  /*12f00*/  STL [R1+0x14f4], R87 ;  /* 0x0014f45701007387 */ /* 0x0001e80000100800 */
[----:B------:R-:W-:Y:S04]  /*12f10*/  STL [R1+0x14d4], R72 ;  /* 0x0014d44801007387 */ /* 0x000fe80000100800 */
[----:B------:R-:W-:Y:S04]  /*12f20*/  STL [R1+0x20bc], R72 ;  /* 0x0020bc4801007387 */ /* 0x000fe80000100800 */
[----:B------:R1:W-:Y:S01]  /*12f30*/  STL [R1+0x14b0], R76 ;  /* 0x0014b04c01007387 */ /* 0x0003e20000100800 */
[----:B0-----:R-:W-:-:S02]  /*12f40*/  IADD3 R87, P5, PT, R4, R2, RZ ;  /* 0x0000000204577210 */ /* 0x001fc40007fbe0ff */
[----:B-1----:R-:W-:Y:S02]  /*12f50*/  IADD3 R76, P4, PT, R6, R2, RZ ;  /* 0x00000002064c7210 */ /* 0x002fe40007f9e0ff */
[----:B------:R-:W2:Y:S04]  /*12f60*/  LDL.LU R6, [R1+0x2328] ;  /* 0x0023280001067983 */ /* 0x000ea80000300800 */
[----:B------:R0:W-:Y:S04]  /*12f70*/  STL [R1+0x1514], R76 ;  /* 0x0015144c01007387 */ /* 0x0001e80000100800 */
[----:B------:R-:W2:Y:S01]  /*12f80*/  LDL.LU R4, [R1+0x2324] ;  /* 0x0023240001047983 */ /* 0x000ea20000300800 */
[----:B------:R-:W-:-:S05]  /*12f90*/  IMAD.X R72, R68, 0x1, R3, P2 ;  /* 0x0000000144487824 */ /* 0x000fca00010e0603 */
[----:B------:R1:W-:Y:S01]  /*12fa0*/  STL [R1+0x14d0], R72 ;  /* 0x0014d04801007387 */ /* 0x0003e20000100800 */
[--C-:B0-----:R-:W-:Y:S02]  /*12fb0*/  IMAD.X R76, R18, 0x1, R3.reuse, P6 ;  /* 0x00000001124c7824 */ /* 0x101fe400030e0603 */
[--C-:B------:R-:W-:Y:S01]  /*12fc0*/  IMAD.X R18, R66, 0x1, R3.reuse, P4 ;  /* 0x0000000142127824 */ /* 0x100fe200020e0603 */
[----:B------:R-:W-:Y:S01]  /*12fd0*/  STL [R1+0x1534], R87 ;  /* 0x0015345701007387 */ /* 0x000fe20000100800 */
[----:B------:R-:W-:Y:S01]  /*12fe0*/  IMAD.X R49, R49, 0x1, R3, P5 ;  /* 0x0000000131317824 */ /* 0x000fe200028e0603 */
[-C--:B------:R-:W-:Y:S02]  /*12ff0*/  IADD3 R66, P6, PT, R26, R2.reuse, RZ ;  /* 0x000000021a427210 */ /* 0x080fe40007fde0ff */
[-C--:B-1----:R-:W-:Y:S01]  /*13000*/  IADD3 R72, P2, PT, R64, R2.reuse, RZ ;  /* 0x0000000240487210 */ /* 0x082fe20007f5e0ff */
[----:B------:R-:W-:Y:S01]  /*13010*/  STL [R1+0x14f0], R76 ;  /* 0x0014f04c01007387 */ /* 0x000fe20000100800 */
[----:B------:R-:W-:-:S03]  /*13020*/  IADD3 R48, P4, PT, R48, R2, RZ ;  /* 0x0000000230307210 */ /* 0x000fc60007f9e0ff */
[----:B------:R-:W-:Y:S01]  /*13030*/  STL [R1+0x15b4], R72 ;  /* 0x0015b44801007387 */ /* 0x000fe20000100800 */
[----:B------:R-:W-:-:S03]  /*13040*/  SHF.R.S32.HI R58, RZ, 0x1f, R26 ;  /* 0x0000001fff3a7819 */ /* 0x000fc6000001141a */
[----:B------:R0:W-:Y:S01]  /*13050*/  STL [R1+0x1510], R18 ;  /* 0x0015101201007387 */ /* 0x0001e20000100800 */
[----:B------:R-:W-:Y:S02]  /*13060*/  SHF.R.S32.HI R36, RZ, 0x1f, R30 ;  /* 0x0000001fff247819 */ /* 0x000fe4000001141e */
[----:B------:R-:W-:Y:S01]  /*13070*/  IADD3 R30, P5, PT, R30, R2, RZ ;  /* 0x000000021e1e7210 */ /* 0x000fe20007fbe0ff */
[----:B------:R-:W-:Y:S04]  /*13080*/  STL [R1+0x1530], R49 ;  /* 0x0015303101007387 */ /* 0x000fe80000100800 */
[----:B------:R-:W-:Y:S01]  /*13090*/  STL [R1+0x15d4], R66 ;  /* 0x0015d44201007387 */ /* 0x000fe20000100800 */
[----:B0-----:R-:W-:-:S03]  /*130a0*/  IMAD.X R18, R46, 0x1, R3, P2 ;  /* 0x000000012e127824 */ /* 0x001fc600010e0603 */
[----:B------:R-:W-:Y:S01]  /*130b0*/  STL [R1+0x15f4], R48 ;  /* 0x0015f43001007387 */ /* 0x000fe20000100800 */
[----:B------:R-:W-:-:S03]  /*130c0*/  IMAD.X R46, R58, 0x1, R3, P6 ;  /* 0x000000013a2e7824 */ /* 0x000fc600030e0603 */
[----:B------:R-:W-:Y:S01]  /*130d0*/  STL [R1+0x2098], R66 ;  /* 0x0020984201007387 */ /* 0x000fe20000100800 */
[----:B------:R-:W-:-:S03]  /*130e0*/  SHF.R.S32.HI R41, RZ, 0x1f, R35 ;  /* 0x0000001fff297819 */ /* 0x000fc60000011423 */
[----:B------:R0:W-:Y:S04]  /*130f0*/  STL [R1+0x15b0], R18 ;  /* 0x0015b01201007387 */ /* 0x0001e80000100800 */
[----:B------:R1:W-:Y:S01]  /*13100*/  STL [R1+0x1614], R30 ;  /* 0x0016141e01007387 */ /* 0x0003e20000100800 */
[----:B0-----:R-:W-:-:S03]  /*13110*/  IADD3 R18, P2, PT, R35, R2, RZ ;  /* 0x0000000223127210 */ /* 0x001fc60007f5e0ff */
[----:B------:R0:W-:Y:S01]  /*13120*/  STL [R1+0x15d0], R46 ;  /* 0x0015d02e01007387 */ /* 0x0001e20000100800 */
[----:B-1----:R-:W-:Y:S01]  /*13130*/  IMAD.X R30, R29, 0x1, R3, P4 ;  /* 0x000000011d1e7824 */ /* 0x002fe200020e0603 */
[----:B------:R-:W-:Y:S02]  /*13140*/  IADD3 R29, P6, PT, R25, R2, RZ ;  /* 0x00000002191d7210 */ /* 0x000fe40007fde0ff */
[----:B------:R1:W-:Y:S01]  /*13150*/  STL [R1+0x1634], R18 ;  /* 0x0016341201007387 */ /* 0x0003e20000100800 */
[----:B------:R-:W-:-:S03]  /*13160*/  SHF.R.S32.HI R12, RZ, 0x1f, R25 ;  /* 0x0000001fff0c7819 */ /* 0x000fc60000011419 */
[----:B------:R1:W-:Y:S01]  /*13170*/  STL [R1+0x15f0], R30 ;  /* 0x0015f01e01007387 */ /* 0x0003e20000100800 */
[----:B0-----:R-:W-:-:S03]  /*13180*/  IMAD.X R46, R41, 0x1, R3, P2 ;  /* 0x00000001292e7824 */ /* 0x001fc600010e0603 */
[----:B------:R0:W-:Y:S01]  /*13190*/  STL [R1+0x16b4], R29 ;  /* 0x0016b41d01007387 */ /* 0x0001e20000100800 */
[----:B-1----:R-:W-:Y:S01]  /*131a0*/  IMAD.X R18, R36, 0x1, R3, P5 ;  /* 0x0000000124127824 */ /* 0x002fe200028e0603 */
[----:B------:R-:W-:-:S04]  /*131b0*/  IADD3 R30, P4, PT, R70, R2, RZ ;  /* 0x00000002461e7210 */ /* 0x000fc80007f9e0ff */
[----:B------:R1:W-:Y:S01]  /*131c0*/  STL [R1+0x1610], R18 ;  /* 0x0016101201007387 */ /* 0x0003e20000100800 */
[----:B0-----:R-:W-:-:S03]  /*131d0*/  IADD3 R29, P5, PT, R34, R2, RZ ;  /* 0x00000002221d7210 */ /* 0x001fc60007fbe0ff */
[----:B------:R-:W-:Y:S01]  /*131e0*/  STL [R1+0x1630], R46 ;  /* 0x0016302e01007387 */ /* 0x000fe20000100800 */
[----:B------:R-:W-:-:S03]  /*131f0*/  SHF.R.S32.HI R42, RZ, 0x1f, R70 ;  /* 0x0000001fff2a7819 */ /* 0x000fc60000011446 */
[----:B------:R-:W-:Y:S01]  /*13200*/  STL [R1+0x16d4], R30 ;  /* 0x0016d41e01007387 */ /* 0x000fe20000100800 */
[----:B-1----:R-:W-:-:S03]  /*13210*/  IMAD.X R18, R12, 0x1, R3, P6 ;  /* 0x000000010c127824 */ /* 0x002fc600030e0603 */
[----:B------:R-:W-:Y:S01]  /*13220*/  STL [R1+0x16f4], R29 ;  /* 0x0016f41d01007387 */ /* 0x000fe20000100800 */
[----:B------:R-:W-:-:S03]  /*13230*/  SHF.R.S32.HI R32, RZ, 0x1f, R34 ;  /* 0x0000001fff207819 */ /* 0x000fc60000011422 */
[----:B------:R0:W-:Y:S04]  /*13240*/  STL [R1+0x2068], R30 ;  /* 0x0020681e01007387 */ /* 0x0001e80000100800 */
[----:B------:R1:W-:Y:S01]  /*13250*/  STL [R1+0x16b0], R18 ;  /* 0x0016b01201007387 */ /* 0x0003e20000100800 */
[----:B------:R-:W-:Y:S02]  /*13260*/  SHF.R.S32.HI R0, RZ, 0x1f, R37 ;  /* 0x0000001fff007819 */ /* 0x000fe40000011425 */
[----:B0-----:R-:W-:Y:S01]  /*13270*/  IADD3 R30, P2, PT, R37, R2, RZ ;  /* 0x00000002251e7210 */ /* 0x001fe20007f5e0ff */
[----:B-1----:R-:W-:-:S04]  /*13280*/  IMAD.X R18, R42, 0x1, R3, P4 ;  /* 0x000000012a127824 */ /* 0x002fc800020e0603 */
[----:B------:R0:W-:Y:S01]  /*13290*/  STL [R1+0x17b4], R30 ;  /* 0x0017b41e01007387 */ /* 0x0001e20000100800 */
[----:B------:R-:W-:-:S03]  /*132a0*/  IADD3 R29, P6, PT, R28, R2, RZ ;  /* 0x000000021c1d7210 */ /* 0x000fc60007fde0ff */
[----:B------:R1:W-:Y:S04]  /*132b0*/  STL [R1+0x2040], R2 ;  /* 0x0020400201007387 */ /* 0x0003e80000100800 */
[----:B------:R2:W-:Y:S01]  /*132c0*/  STL [R1+0x16d0], R18 ;  /* 0x0016d01201007387 */ /* 0x0005e20000100800 */
[--C-:B0-----:R-:W-:Y:S02]  /*132d0*/  IMAD.X R30, R32, 0x1, R3.reuse, P5 ;  /* 0x00000001201e7824 */ /* 0x101fe400028e0603 */
[----:B-1----:R-:W-:-:S03]  /*132e0*/  IMAD.X R2, R0, 0x1, R3, P2 ;  /* 0x0000000100027824 */ /* 0x002fc600010e0603 */
[----:B------:R-:W-:Y:S01]  /*132f0*/  STL [R1+0x16f0], R30 ;  /* 0x0016f01e01007387 */ /* 0x000fe20000100800 */
[----:B------:R-:W-:-:S03]  /*13300*/  SHF.R.S32.HI R33, RZ, 0x1f, R28 ;  /* 0x0000001fff217819 */ /* 0x000fc6000001141c */
[----:B------:R-:W-:Y:S01]  /*13310*/  STL [R1+0x18b4], R29 ;  /* 0x0018b41d01007387 */ /* 0x000fe20000100800 */
[----:B--2---:R-:W-:-:S05]  /*13320*/  IADD3 R18, P4, PT, R39, R4, RZ ;  /* 0x0000000427127210 */ /* 0x004fca0007f9e0ff */
[----:B------:R0:W-:Y:S04]  /*13330*/  STL [R1+0xb58], R18 ;  /* 0x000b581201007387 */ /* 0x0001e80000100800 */
[----:B------:R3:W-:Y:S04]  /*13340*/  STL [R1+0x2048], R29 ;  /* 0x0020481d01007387 */ /* 0x0007e80000100800 */
[----:B------:R1:W-:Y:S01]  /*13350*/  STL [R1+0x17b0], R2 ;  /* 0x0017b00201007387 */ /* 0x0003e20000100800 */
[----:B0-----:R-:W-:-:S03]  /*13360*/  IMAD.X R18, R33, 0x1, R3, P6 ;  /* 0x0000000121127824 */ /* 0x001fc600030e0603 */
[----:B------:R0:W-:Y:S01]  /*13370*/  STL [R1+0x2044], R3 ;  /* 0x0020440301007387 */ /* 0x0001e20000100800 */
[C---:B---3--:R-:W-:Y:S02]  /*13380*/  IADD3 R29, P2, PT, R39.reuse, R8, RZ ;  /* 0x00000008271d7210 */ /* 0x048fe40007f5e0ff */
[----:B-1----:R-:W-:Y:S01]  /*13390*/  IADD3 R2, P5, PT, R39, R6, RZ ;  /* 0x0000000627027210 */ /* 0x002fe20007fbe0ff */
[----:B0-----:R-:W-:-:S04]  /*133a0*/  IMAD.X R3, R13, 0x1, R5, P4 ;  /* 0x000000010d037824 */ /* 0x001fc800020e0605 */
[----:B------:R0:W-:Y:S04]  /*133b0*/  STL [R1+0xb60], R2 ;  /* 0x000b600201007387 */ /* 0x0001e80000100800 */
[----:B------:R-:W-:Y:S04]  /*133c0*/  STL [R1+0xb68], R29 ;  /* 0x000b681d01007387 */ /* 0x000fe80000100800 */
[----:B------:R-:W-:Y:S01]  /*133d0*/  STL [R1+0x18b0], R18 ;  /* 0x0018b01201007387 */ /* 0x000fe20000100800 */
[----:B0-----:R-:W-:-:S03]  /*133e0*/  IADD3 R2, P6, PT, R44, R4, RZ ;  /* 0x000000042c027210 */ /* 0x001fc60007fde0ff */
[----:B------:R0:W-:Y:S04]  /*133f0*/  STL [R1+0xb54], R3 ;  /* 0x000b540301007387 */ /* 0x0001e80000100800 */
[----:B------:R-:W-:Y:S04]  /*13400*/  STL [R1+0x204c], R18 ;  /* 0x00204c1201007387 */ /* 0x000fe80000100800 */
[----:B------:R4:W-:Y:S01]  /*13410*/  STL [R1+0xb78], R2 ;  /* 0x000b780201007387 */ /* 0x0009e20000100800 */
[----:B------:R-:W-:Y:S01]  /*13420*/  IADD3 R39, P4, PT, R44, R6, RZ ;  /* 0x000000062c277210 */ /* 0x000fe20007f9e0ff */
[----:B0-----:R-:W-:-:S02]  /*13430*/  IMAD.X R3, R13, 0x1, R9, P2 ;  /* 0x000000010d037824 */ /* 0x001fc400010e0609 */
[----:B----4-:R-:W-:-:S05]  /*13440*/  IMAD.X R2, R13, 0x1, R7, P5 ;  /* 0x000000010d027824 */ /* 0x010fca00028e0607 */
[----:B------:R0:W-:Y:S01]  /*13450*/  STL [R1+0xb5c], R2 ;  /* 0x000b5c0201007387 */ /* 0x0001e20000100800 */
[----:B------:R-:W-:-:S03]  /*13460*/  IADD3 R44, P5, PT, R44, R8, RZ ;  /* 0x000000082c2c7210 */ /* 0x000fc60007fbe0ff */
[----:B------:R1:W-:Y:S01]  /*13470*/  STL [R1+0xb64], R3 ;  /* 0x000b640301007387 */ /* 0x0003e20000100800 */
[----:B0-----:R-:W-:-:S03]  /*13480*/  IMAD.X R2, R14, 0x1, R5, P6 ;  /* 0x000000010e027824 */ /* 0x001fc600030e0605 */
[----:B------:R-:W-:Y:S04]  /*13490*/  STL [R1+0xb80], R39 ;  /* 0x000b802701007387 */ /* 0x000fe80000100800 */
[----:B------:R-:W-:Y:S04]  /*134a0*/  STL [R1+0x2300], R39 ;  /* 0x0023002701007387 */ /* 0x000fe80000100800 */
[----:B------:R0:W-:Y:S01]  /*134b0*/  STL [R1+0xb74], R2 ;  /* 0x000b740201007387 */ /* 0x0001e20000100800 */
[----:B-1----:R-:W-:-:S03]  /*134c0*/  IMAD.X R3, R14, 0x1, R7, P4 ;  /* 0x000000010e037824 */ /* 0x002fc600020e0607 */
[----:B------:R-:W-:Y:S01]  /*134d0*/  STL [R1+0x2310], R39 ;  /* 0x0023102701007387 */ /* 0x000fe20000100800 */
[----:B0-----:R-:W-:-:S03]  /*134e0*/  IADD3 R2, P2, PT, R47, R4, RZ ;  /* 0x000000042f027210 */ /* 0x001fc60007f5e0ff */
[----:B------:R-:W-:Y:S01]  /*134f0*/  STL [R1+0xb88], R44 ;  /* 0x000b882c01007387 */ /* 0x000fe20000100800 */
[----:B------:R-:W-:-:S03]  /*13500*/  IADD3 R13, P4, PT, R47, R8, RZ ;  /* 0x000000082f0d7210 */ /* 0x000fc60007f9e0ff */
[----:B------:R0:W-:Y:S01]  /*13510*/  STL [R1+0xb98], R2 ;  /* 0x000b980201007387 */ /* 0x0001e20000100800 */
[----:B------:R-:W-:-:S03]  /*13520*/  IMAD.X R46, R14, 0x1, R9, P5 ;  /* 0x000000010e2e7824 */ /* 0x000fc600028e0609 */
[----:B------:R1:W-:Y:S01]  /*13530*/  STL [R1+0xb7c], R3 ;  /* 0x000b7c0301007387 */ /* 0x0003e20000100800 */
[----:B0-----:R-:W-:Y:S01]  /*13540*/  IADD3 R2, P6, PT, R47, R6, RZ ;  /* 0x000000062f027210 */ /* 0x001fe20007fde0ff */
[----:B-1----:R-:W-:-:S04]  /*13550*/  IMAD.X R3, R15, 0x1, R5, P2 ;  /* 0x000000010f037824 */ /* 0x002fc800010e0605 */
[----:B------:R0:W-:Y:S04]  /*13560*/  STL [R1+0xba0], R2 ;  /* 0x000ba00201007387 */ /* 0x0001e80000100800 */
[----:B------:R1:W-:Y:S04]  /*13570*/  STL [R1+0xba8], R13 ;  /* 0x000ba80d01007387 */ /* 0x0003e80000100800 */
[----:B------:R-:W-:Y:S01]  /*13580*/  STL [R1+0xb84], R46 ;  /* 0x000b842e01007387 */ /* 0x000fe20000100800 */
[----:B0-----:R-:W-:-:S03]  /*13590*/  IADD3 R2, P5, PT, R45, R4, RZ ;  /* 0x000000042d027210 */ /* 0x001fc60007fbe0ff */
[----:B------:R0:W-:Y:S01]  /*135a0*/  STL [R1+0xb94], R3 ;  /* 0x000b940301007387 */ /* 0x0001e20000100800 */
[----:B-1----:R-:W-:-:S03]  /*135b0*/  IMAD.X R13, R15, 0x1, R7, P6 ;  /* 0x000000010f0d7824 */ /* 0x002fc600030e0607 */
[----:B------:R1:W-:Y:S01]  /*135c0*/  STL [R1+0xbb8], R2 ;  /* 0x000bb80201007387 */ /* 0x0003e20000100800 */
[----:B0-----:R-:W-:-:S03]  /*135d0*/  IADD3 R3, P2, PT, R45, R6, RZ ;  /* 0x000000062d037210 */ /* 0x001fc60007f5e0ff */
[----:B------:R0:W-:Y:S01]  /*135e0*/  STL [R1+0xb9c], R13 ;  /* 0x000b9c0d01007387 */ /* 0x0001e20000100800 */
[----:B-1----:R-:W-:-:S03]  /*135f0*/  IMAD.X R2, R15, 0x1, R9, P4 ;  /* 0x000000010f027824 */ /* 0x002fc600020e0609 */
[----:B------:R1:W-:Y:S01]  /*13600*/  STL [R1+0xbc0], R3 ;  /* 0x000bc00301007387 */ /* 0x0003e20000100800 */
[----:B0-----:R-:W-:-:S03]  /*13610*/  IADD3 R13, P6, PT, R45, R8, RZ ;  /* 0x000000082d0d7210 */ /* 0x001fc60007fde0ff */
[----:B------:R0:W-:Y:S01]  /*13620*/  STL [R1+0xba4], R2 ;  /* 0x000ba40201007387 */ /* 0x0001e20000100800 */
[----:B-1----:R-:W-:-:S03]  /*13630*/  IMAD.X R3, R61, 0x1, R5, P5 ;  /* 0x000000013d037824 */ /* 0x002fc600028e0605 */
[----:B------:R1:W-:Y:S04]  /*13640*/  STL [R1+0xbc8], R13 ;  /* 0x000bc80d01007387 */ /* 0x0003e80000100800 */
[----:B------:R2:W-:Y:S01]  /*13650*/  STL [R1+0xbb4], R3 ;  /* 0x000bb40301007387 */ /* 0x0005e20000100800 */
[----:B0-----:R-:W-:Y:S01]  /*13660*/  IADD3 R2, P4, PT, R11, R4, RZ ;  /* 0x000000040b027210 */ /* 0x001fe20007f9e0ff */
[----:B-1----:R-:W-:-:S04]  /*13670*/  IMAD.X R13, R61, 0x1, R7, P2 ;  /* 0x000000013d0d7824 */ /* 0x002fc800010e0607 */
[----:B------:R0:W-:Y:S01]  /*13680*/  STL [R1+0xc58], R2 ;  /* 0x000c580201007387 */ /* 0x0001e20000100800 */
[----:B--2---:R-:W-:-:S03]  /*13690*/  IADD3 R3, P5, PT, R11, R6, RZ ;  /* 0x000000060b037210 */ /* 0x004fc60007fbe0ff */
[----:B------:R-:W-:Y:S01]  /*136a0*/  STL [R1+0xbbc], R13 ;  /* 0x000bbc0d01007387 */ /* 0x000fe20000100800 */
[----:B------:R-:W-:-:S03]  /*136b0*/  IADD3 R11, P2, PT, R11, R8, RZ ;  /* 0x000000080b0b7210 */ /* 0x000fc60007f5e0ff */
[----:B------:R-:W-:Y:S01]  /*136c0*/  STL [R1+0x2054], R61 ;  /* 0x0020543d01007387 */ /* 0x000fe20000100800 */
[----:B0-----:R-:W-:-:S03]  /*136d0*/  IMAD.X R2, R61, 0x1, R9, P6 ;  /* 0x000000013d027824 */ /* 0x001fc600030e0609 */
[----:B------:R0:W-:Y:S04]  /*136e0*/  STL [R1+0xc60], R3 ;  /* 0x000c600301007387 */ /* 0x0001e80000100800 */
[----:B------:R1:W-:Y:S01]  /*136f0*/  STL [R1+0xbc4], R2 ;  /* 0x000bc40201007387 */ /* 0x0003e20000100800 */
[C---:B0-----:R-:W-:Y:S02]  /*13700*/  IMAD.X R3, R67.reuse, 0x1, R5, P4 ;  /* 0x0000000143037824 */ /* 0x041fe400020e0605 */
[----:B-1----:R-:W-:-:S03]  /*13710*/  IMAD.X R2, R67, 0x1, R7, P5 ;  /* 0x0000000143027824 */ /* 0x002fc600028e0607 */
[----:B------:R-:W-:Y:S01]  /*13720*/  STL [R1+0xc54], R3 ;  /* 0x000c540301007387 */ /* 0x000fe20000100800 */
[----:B------:R-:W-:-:S03]  /*13730*/  IADD3 R45, P6, PT, R17, R4, RZ ;  /* 0x00000004112d7210 */ /* 0x000fc60007fde0ff */
[----:B------:R-:W-:Y:S04]  /*13740*/  STL [R1+0xc68], R11 ;  /* 0x000c680b01007387 */ /* 0x000fe80000100800 */
[----:B------:R-:W-:Y:S04]  /*13750*/  STL [R1+0x22d8], R11 ;  /* 0x0022d80b01007387 */ /* 0x000fe80000100800 */
[----:B------:R0:W-:Y:S04]  /*13760*/  STL [R1+0xc5c], R2 ;  /* 0x000c5c0201007387 */ /* 0x0001e80000100800 */
[----:B------:R-:W-:Y:S04]  /*13770*/  STL [R1+0x22e0], R11 ;  /* 0x0022e00b01007387 */ /* 0x000fe80000100800 */
[----:B------:R-:W-:Y:S01]  /*13780*/  STL [R1+0x22e4], R11 ;  /* 0x0022e40b01007387 */ /* 0x000fe20000100800 */
[----:B0-----:R-:W-:-:S03]  /*13790*/  IMAD.X R2, R67, 0x1, R9, P2 ;  /* 0x0000000143027824 */ /* 0x001fc600010e0609 */
[----:B------:R-:W-:Y:S01]  /*137a0*/  STL [R1+0x22ec], R11 ;  /* 0x0022ec0b01007387 */ /* 0x000fe20000100800 */
[----:B------:R-:W-:-:S03]  /*137b0*/  IADD3 R47, P4, PT, R17, R6, RZ ;  /* 0x00000006112f7210 */ /* 0x000fc60007f9e0ff */
[----:B------:R-:W-:Y:S04]  /*137c0*/  STL [R1+0xc78], R45 ;  /* 0x000c782d01007387 */ /* 0x000fe80000100800 */
[----:B------:R-:W-:Y:S04]  /*137d0*/  STL [R1+0x22dc], R45 ;  /* 0x0022dc2d01007387 */ /* 0x000fe80000100800 */
[----:B------:R0:W-:Y:S01]  /*137e0*/  STL [R1+0xc64], R2 ;  /* 0x000c640201007387 */ /* 0x0001e20000100800 */
[----:B------:R-:W-:Y:S01]  /*137f0*/  IADD3 R48, P5, PT, R17, R8, RZ ;  /* 0x0000000811307210 */ /* 0x000fe20007fbe0ff */
[----:B------:R-:W-:-:S02]  /*13800*/  IMAD.X R3, R78, 0x1, R7, P4 ;  /* 0x000000014e037824 */ /* 0x000fc400020e0607 */
[----:B------:R-:W-:Y:S01]  /*13810*/  STL [R1+0x22e8], R45 ;  /* 0x0022e82d01007387 */ /* 0x000fe20000100800 */
[----:B------:R-:W-:Y:S01]  /*13820*/  IADD3 R17, P2, PT, R63, R4, RZ ;  /* 0x000000043f117210 */ /* 0x000fe20007f5e0ff */
[C---:B0-----:R-:W-:Y:S02]  /*13830*/  IMAD.X R2, R78.reuse, 0x1, R5, P6 ;  /* 0x000000014e027824 */ /* 0x041fe400030e0605 */
[----:B------:R-:W-:Y:S04]  /*13840*/  STL [R1+0x2058], R67 ;  /* 0x0020584301007387 */ /* 0x000fe80000100800 */
[----:B------:R-:W-:Y:S04]  /*13850*/  STL [R1+0xc80], R47 ;  /* 0x000c802f01007387 */ /* 0x000fe80000100800 */
[----:B------:R0:W-:Y:S01]  /*13860*/  STL [R1+0xc74], R2 ;  /* 0x000c740201007387 */ /* 0x0001e20000100800 */
[----:B------:R-:W-:-:S03]  /*13870*/  IMAD.X R49, R78, 0x1, R9, P5 ;  /* 0x000000014e317824 */ /* 0x000fc600028e0609 */
[----:B------:R-:W-:Y:S01]  /*13880*/  STL [R1+0xc88], R48 ;  /* 0x000c883001007387 */ /* 0x000fe20000100800 */
[----:B0-----:R-:W-:-:S03]  /*13890*/  IADD3 R2, P6, PT, R63, R6, RZ ;  /* 0x000000063f027210 */ /* 0x001fc60007fde0ff */
[----:B------:R0:W-:Y:S04]  /*138a0*/  STL [R1+0xc7c], R3 ;  /* 0x000c7c0301007387 */ /* 0x0001e80000100800 */
[----:B------:R-:W-:Y:S04]  /*138b0*/  STL [R1+0xc98], R17 ;  /* 0x000c981101007387 */ /* 0x000fe80000100800 */
[----:B------:R1:W-:Y:S01]  /*138c0*/  STL [R1+0xca0], R2 ;  /* 0x000ca00201007387 */ /* 0x0003e20000100800 */
[----:B0-----:R-:W-:-:S03]  /*138d0*/  IMAD.X R3, R80, 0x1, R5, P2 ;  /* 0x0000000150037824 */ /* 0x001fc600010e0605 */
[----:B------:R-:W-:Y:S01]  /*138e0*/  STL [R1+0x205c], R78 ;  /* 0x00205c4e01007387 */ /* 0x000fe20000100800 */
[----:B-1----:R-:W-:-:S03]  /*138f0*/  IADD3 R2, P4, PT, R63, R8, RZ ;  /* 0x000000083f027210 */ /* 0x002fc60007f9e0ff */
[----:B------:R-:W-:Y:S01]  /*13900*/  STL [R1+0xc84], R49 ;  /* 0x000c843101007387 */ /* 0x000fe20000100800 */
[----:B------:R-:W-:-:S03]  /*13910*/  IMAD.X R13, R80, 0x1, R7, P6 ;  /* 0x00000001500d7824 */ /* 0x000fc600030e0607 */
[----:B------:R0:W-:Y:S04]  /*13920*/  STL [R1+0xca8], R2 ;  /* 0x000ca80201007387 */ /* 0x0001e80000100800 */
[----:B------:R1:W-:Y:S01]  /*13930*/  STL [R1+0xc94], R3 ;  /* 0x000c940301007387 */ /* 0x0003e20000100800 */
[C---:B0-----:R-:W-:Y:S02]  /*13940*/  IADD3 R2, P5, PT, R10.reuse, R4, RZ ;  /* 0x000000040a027210 */ /* 0x041fe40007fbe0ff */
[----:B-1----:R-:W-:-:S03]  /*13950*/  IADD3 R3, P2, PT, R10, R6, RZ ;  /* 0x000000060a037210 */ /* 0x002fc60007f5e0ff */
[----:B------:R0:W-:Y:S04]  /*13960*/  STL [R1+0xcb8], R2 ;  /* 0x000cb80201007387 */ /* 0x0001e80000100800 */
[----:B------:R-:W-:Y:S04]  /*13970*/  STL [R1+0xc9c], R13 ;  /* 0x000c9c0d01007387 */ /* 0x000fe80000100800 */
[----:B------:R-:W2:Y:S01]  /*13980*/  LDL.LU R89, [R1+0x1d4] ;  /* 0x0001d40001597983 */ /* 0x000ea20000300800 */
[----:B0-----:R-:W-:-:S03]  /*13990*/  IMAD.X R2, R80, 0x1, R9, P4 ;  /* 0x0000000150027824 */ /* 0x001fc600020e0609 */
[----:B------:R-:W-:Y:S04]  /*139a0*/  STL [R1+0xcc0], R3 ;  /* 0x000cc00301007387 */ /* 0x000fe80000100800 */
[----:B------:R-:W-:Y:S04]  /*139b0*/  STL [R1+0x206c], R80 ;  /* 0x00206c5001007387 */ /* 0x000fe80000100800 */
[----:B------:R0:W-:Y:S02]  /*139c0*/  STL [R1+0xca4], R2 ;  /* 0x000ca40201007387 */ /* 0x0001e40000100800 */
[----:B0-----:R-:W-:Y:S01]  /*139d0*/  IADD3 R2, P6, PT, R10, R8, RZ ;  /* 0x000000080a027210 */ /* 0x001fe20007fde0ff */
[----:B------:R-:W-:-:S04]  /*139e0*/  IMAD.X R10, R81, 0x1, R5, P5 ;  /* 0x00000001510a7824 */ /* 0x000fc800028e0605 */
[----:B------:R0:W-:Y:S04]  /*139f0*/  STL [R1+0xcc8], R2 ;  /* 0x000cc80201007387 */ /* 0x0001e80000100800 */
[----:B------:R1:W-:Y:S04]  /*13a00*/  STL [R1+0xcb4], R10 ;  /* 0x000cb40a01007387 */ /* 0x0003e80000100800 */
[----:B------:R-:W3:Y:S01]  /*13a10*/  LDL.LU R87, [R1+0x18] ;  /* 0x0000180001577983 */ /* 0x000ee20000300800 */
[----:B------:R-:W-:Y:S01]  /*13a20*/  IADD3 R3, P4, PT, R52, R4, RZ ;  /* 0x0000000434037210 */ /* 0x000fe20007f9e0ff */
[----:B0-----:R-:W-:-:S04]  /*13a30*/  IMAD.X R2, R81, 0x1, R7, P2 ;  /* 0x0000000151027824 */ /* 0x001fc800010e0607 */
[----:B------:R0:W-:Y:S01]  /*13a40*/  STL [R1+0xd38], R3 ;  /* 0x000d380301007387 */ /* 0x0001e20000100800 */
[----:B-1----:R-:W-:-:S03]  /*13a50*/  IADD3 R10, P5, PT, R52, R6, RZ ;  /* 0x00000006340a7210 */ /* 0x002fc60007fbe0ff */
[----:B------:R1:W-:Y:S01]  /*13a60*/  STL [R1+0xcbc], R2 ;  /* 0x000cbc0201007387 */ /* 0x0003e20000100800 */
[----:B0-----:R-:W-:-:S03]  /*13a70*/  IMAD.X R3, R81, 0x1, R9, P6 ;  /* 0x0000000151037824 */ /* 0x001fc600030e0609 */
[----:B------:R-:W-:Y:S01]  /*13a80*/  STL [R1+0x2070], R81 ;  /* 0x0020705101007387 */ /* 0x000fe20000100800 */
[----:B-1----:R-:W-:-:S03]  /*13a90*/  IADD3 R2, P2, PT, R52, R8, RZ ;  /* 0x0000000834027210 */ /* 0x002fc60007f5e0ff */
[----:B------:R0:W-:Y:S04]  /*13aa0*/  STL [R1+0xcc4], R3 ;  /* 0x000cc40301007387 */ /* 0x0001e80000100800 */
[----:B------:R-:W-:Y:S04]  /*13ab0*/  STL [R1+0xd40], R10 ;  /* 0x000d400a01007387 */ /* 0x000fe80000100800 */
[----:B------:R-:W-:Y:S01]  /*13ac0*/  STL [R1+0x22ac], R10 ;  /* 0x0022ac0a01007387 */ /* 0x000fe20000100800 */
[----:B0-----:R-:W-:-:S03]  /*13ad0*/  IMAD.X R3, R51, 0x1, R5, P4 ;  /* 0x0000000133037824 */ /* 0x001fc600020e0605 */
[----:B------:R0:W-:Y:S01]  /*13ae0*/  STL [R1+0xd48], R2 ;  /* 0x000d480201007387 */ /* 0x0001e20000100800 */
[----:B------:R-:W-:-:S03]  /*13af0*/  IMAD.X R13, R51, 0x1, R7, P5 ;  /* 0x00000001330d7824 */ /* 0x000fc600028e0607 */
[----:B------:R-:W-:Y:S01]  /*13b00*/  STL [R1+0x22b8], R10 ;  /* 0x0022b80a01007387 */ /* 0x000fe20000100800 */
[----:B0-----:R-:W-:-:S03]  /*13b10*/  IADD3 R2, P6, PT, R19, R4, RZ ;  /* 0x0000000413027210 */ /* 0x001fc60007fde0ff */
[----:B------:R0:W-:Y:S04]  /*13b20*/  STL [R1+0xd34], R3 ;  /* 0x000d340301007387 */ /* 0x0001e80000100800 */
[----:B------:R1:W-:Y:S01]  /*13b30*/  STL [R1+0xd58], R2 ;  /* 0x000d580201007387 */ /* 0x0003e20000100800 */
[----:B0-----:R-:W-:-:S03]  /*13b40*/  IADD3 R3, P4, PT, R19, R6, RZ ;  /* 0x0000000613037210 */ /* 0x001fc60007f9e0ff */
[----:B------:R-:W-:Y:S01]  /*13b50*/  STL [R1+0xd3c], R13 ;  /* 0x000d3c0d01007387 */ /* 0x000fe20000100800 */
[----:B-1----:R-:W-:-:S03]  /*13b60*/  IMAD.X R2, R51, 0x1, R9, P2 ;  /* 0x0000000133027824 */ /* 0x002fc600010e0609 */
[----:B------:R0:W-:Y:S01]  /*13b70*/  STL [R1+0xd60], R3 ;  /* 0x000d600301007387 */ /* 0x0001e20000100800 */
[----:B------:R-:W-:-:S03]  /*13b80*/  IADD3 R19, P5, PT, R19, R8, RZ ;  /* 0x0000000813137210 */ /* 0x000fc60007fbe0ff */
[----:B------:R1:W-:Y:S01]  /*13b90*/  STL [R1+0xd44], R2 ;  /* 0x000d440201007387 */ /* 0x0003e20000100800 */
[----:B------:R-:W-:Y:S01]  /*13ba0*/  IADD3 R51, P2, PT, R54, R4, RZ ;  /* 0x0000000436337210 */ /* 0x000fe20007f5e0ff */
[C---:B0-----:R-:W-:Y:S02]  /*13bb0*/  IMAD.X R3, R20.reuse, 0x1, R5, P6 ;  /* 0x0000000114037824 */ /* 0x041fe400030e0605 */
[----:B-1----:R-:W-:-:S03]  /*13bc0*/  IMAD.X R2, R20, 0x1, R7, P4 ;  /* 0x0000000114027824 */ /* 0x002fc600020e0607 */
[----:B------:R0:W-:Y:S01]  /*13bd0*/  STL [R1+0xd54], R3 ;  /* 0x000d540301007387 */ /* 0x0001e20000100800 */
[----:B------:R-:W-:Y:S01]  /*13be0*/  IMAD.X R20, R20, 0x1, R9, P5 ;  /* 0x0000000114147824 */ /* 0x000fe200028e0609 */
[C---:B------:R-:W-:Y:S02]  /*13bf0*/  IADD3 R52, P6, PT, R54.reuse, R6, RZ ;  /* 0x0000000636347210 */ /* 0x040fe40007fde0ff */
[----:B------:R-:W-:Y:S04]  /*13c00*/  STL [R1+0xd68], R19 ;  /* 0x000d681301007387 */ /* 0x000fe80000100800 */
[----:B------:R1:W-:Y:S01]  /*13c10*/  STL [R1+0xd5c], R2 ;  /* 0x000d5c0201007387 */ /* 0x0003e20000100800 */
[----:B------:R-:W-:Y:S01]  /*13c20*/  IADD3 R54, P4, PT, R54, R8, RZ ;  /* 0x0000000836367210 */ /* 0x000fe20007f9e0ff */
[----:B0-----:R-:W-:-:S02]  /*13c30*/  IMAD.X R3, R74, 0x1, R7, P6 ;  /* 0x000000014a037824 */ /* 0x001fc400030e0607 */
[----:B------:R-:W-:Y:S01]  /*13c40*/  STL [R1+0xd78], R51 ;  /* 0x000d783301007387 */ /* 0x000fe20000100800 */
[----:B-1----:R-:W-:-:S03]  /*13c50*/  IMAD.X R2, R74, 0x1, R5, P2 ;  /* 0x000000014a027824 */ /* 0x002fc600010e0605 */
[----:B------:R-:W-:Y:S04]  /*13c60*/  STL [R1+0xd64], R20 ;  /* 0x000d641401007387 */ /* 0x000fe80000100800 */
[----:B------:R-:W-:Y:S04]  /*13c70*/  STL [R1+0xd80], R52 ;  /* 0x000d803401007387 */ /* 0x000fe80000100800 */
[----:B------:R0:W-:Y:S01]  /*13c80*/  STL [R1+0xd74], R2 ;  /* 0x000d740201007387 */ /* 0x0001e20000100800 */
[----:B------:R-:W-:-:S03]  /*13c90*/  IMAD.X R74, R74, 0x1, R9, P4 ;  /* 0x000000014a4a7824 */ /* 0x000fc600020e0609 */
[----:B------:R-:W-:Y:S04]  /*13ca0*/  STL [R1+0xd88], R54 ;  /* 0x000d883601007387 */ /* 0x000fe80000100800 */
[----:B------:R1:W-:Y:S01]  /*13cb0*/  STL [R1+0xd7c], R3 ;  /* 0x000d7c0301007387 */ /* 0x0003e20000100800 */
[C---:B--2---:R-:W-:Y:S02]  /*13cc0*/  IADD3 R63, P5, PT, R89.reuse, R4, RZ ;  /* 0x00000004593f7210 */ /* 0x044fe40007fbe0ff */
[C---:B0-----:R-:W-:Y:S02]  /*13cd0*/  IADD3 R2, P2, PT, R89.reuse, R6, RZ ;  /* 0x0000000659027210 */ /* 0x041fe40007f5e0ff */
[----:B-1----:R-:W-:Y:S01]  /*13ce0*/  IADD3 R3, P6, PT, R89, R8, RZ ;  /* 0x0000000859037210 */ /* 0x002fe20007fde0ff */
[----:B------:R-:W-:Y:S04]  /*13cf0*/  STL [R1+0xd98], R63 ;  /* 0x000d983f01007387 */ /* 0x000fe80000100800 */
[----:B------:R-:W-:Y:S04]  /*13d00*/  STL [R1+0xda0], R2 ;  /* 0x000da00201007387 */ /* 0x000fe80000100800 */
[----:B------:R-:W-:Y:S04]  /*13d10*/  STL [R1+0xd84], R74 ;  /* 0x000d844a01007387 */ /* 0x000fe80000100800 */
[----:B------:R0:W-:Y:S02]  /*13d20*/  STL [R1+0xda8], R3 ;  /* 0x000da80301007387 */ /* 0x0001e40000100800 */
[----:B0-----:R-:W-:Y:S01]  /*13d30*/  IADD3 R3, P4, PT, R59, R4, RZ ;  /* 0x000000043b037210 */ /* 0x001fe20007f9e0ff */
[----:B---3--:R-:W-:Y:S01]  /*13d40*/  IMAD.X R2, R87, 0x1, R5, P5 ;  /* 0x0000000157027824 */ /* 0x008fe200028e0605 */
[----:B------:R-:W-:-:S04]  /*13d50*/  IADD3 R13, P5, PT, R59, R6, RZ ;  /* 0x000000063b0d7210 */ /* 0x000fc80007fbe0ff */
[----:B------:R0:W-:Y:S04]  /*13d60*/  STL [R1+0xd94], R2 ;  /* 0x000d940201007387 */ /* 0x0001e80000100800 */
[----:B------:R1:W-:Y:S01]  /*13d70*/  STL [R1+0xdb8], R3 ;  /* 0x000db80301007387 */ /* 0x0003e20000100800 */
[C---:B0-----:R-:W-:Y:S02]  /*13d80*/  IMAD.X R2, R87.reuse, 0x1, R7, P2 ;  /* 0x0000000157027824 */ /* 0x041fe400010e0607 */
[----:B-1----:R-:W-:-:S03]  /*13d90*/  IMAD.X R3, R87, 0x1, R9, P6 ;  /* 0x0000000157037824 */ /* 0x002fc600030e0609 */
[----:B------:R0:W-:Y:S04]  /*13da0*/  STL [R1+0xd9c], R2 ;  /* 0x000d9c0201007387 */ /* 0x0001e80000100800 */
[----:B------:R1:W-:Y:S04]  /*13db0*/  STL [R1+0xdc0], R13 ;  /* 0x000dc00d01007387 */ /* 0x0003e80000100800 */
[----:B------:R-:W2:Y:S01]  /*13dc0*/  LDL.LU R72, [R1+0x1fc] ;  /* 0x0001fc0001487983 */ /* 0x000ea20000300800 */
[----:B0-----:R-:W-:Y:S01]  /*13dd0*/  IADD3 R2, P2, PT, R59, R8, RZ ;  /* 0x000000083b027210 */ /* 0x001fe20007f5e0ff */
[----:B-1----:R-:W-:-:S02]  /*13de0*/  IMAD.X R13, R57, 0x1, R5, P4 ;  /* 0x00000001390d7824 */ /* 0x002fc400020e0605 */
[----:B------:R0:W-:Y:S04]  /*13df0*/  STL [R1+0xda4], R3 ;  /* 0x000da40301007387 */ /* 0x0001e80000100800 */
[----:B------:R1:W-:Y:S04]  /*13e00*/  STL [R1+0xdc8], R2 ;  /* 0x000dc80201007387 */ /* 0x0003e80000100800 */
[----:B------:R3:W-:Y:S01]  /*13e10*/  STL [R1+0xdb4], R13 ;  /* 0x000db40d01007387 */ /* 0x0007e20000100800 */
[----:B0-----:R-:W-:Y:S01]  /*13e20*/  IADD3 R3, P6, PT, R22, R4, RZ ;  /* 0x0000000416037210 */ /* 0x001fe20007fde0ff */
[----:B-1----:R-:W-:-:S04]  /*13e30*/  IMAD.X R2, R57, 0x1, R7, P5 ;  /* 0x0000000139027824 */ /* 0x002fc800028e0607 */
[----:B------:R0:W-:Y:S01]  /*13e40*/  STL [R1+0xdd8], R3 ;  /* 0x000dd80301007387 */ /* 0x0001e20000100800 */
[----:B---3--:R-:W-:-:S03]  /*13e50*/  IADD3 R13, P4, PT, R22, R6, RZ ;  /* 0x00000006160d7210 */ /* 0x008fc60007f9e0ff */
[----:B------:R1:W-:Y:S04]  /*13e60*/  STL [R1+0xdbc], R2 ;  /* 0x000dbc0201007387 */ /* 0x0003e80000100800 */
[----:B------:R3:W-:Y:S01]  /*13e70*/  STL [R1+0xde0], R13 ;  /* 0x000de00d01007387 */ /* 0x0007e20000100800 */
[----:B0-----:R-:W-:-:S03]  /*13e80*/  IMAD.X R3, R57, 0x1, R9, P2 ;  /* 0x0000000139037824 */ /* 0x001fc600010e0609 */
[----:B------:R-:W4:Y:S01]  /*13e90*/  LDL.LU R76, [R1+0x48] ;  /* 0x00004800014c7983 */ /* 0x000f220000300800 */
[----:B-1----:R-:W-:-:S03]  /*13ea0*/  IADD3 R2, P5, PT, R22, R8, RZ ;  /* 0x0000000816027210 */ /* 0x002fc60007fbe0ff */
[----:B------:R0:W-:Y:S01]  /*13eb0*/  STL [R1+0xdc4], R3 ;  /* 0x000dc40301007387 */ /* 0x0001e20000100800 */
[----:B---3--:R-:W-:-:S03]  /*13ec0*/  IMAD.X R13, R55, 0x1, R5, P6 ;  /* 0x00000001370d7824 */ /* 0x008fc600030e0605 */
[----:B------:R1:W-:Y:S01]  /*13ed0*/  STL [R1+0xde8], R2 ;  /* 0x000de80201007387 */ /* 0x0003e20000100800 */
[----:B0-----:R-:W-:-:S03]  /*13ee0*/  IADD3 R3, P2, PT, R38, R4, RZ ;  /* 0x0000000426037210 */ /* 0x001fc60007f5e0ff */
[----:B------:R-:W-:Y:S01]  /*13ef0*/  STL [R1+0xdd4], R13 ;  /* 0x000dd40d01007387 */ /* 0x000fe20000100800 */
[----:B-1----:R-:W-:-:S03]  /*13f00*/  IMAD.X R2, R55, 0x1, R7, P4 ;  /* 0x0000000137027824 */ /* 0x002fc600020e0607 */
[----:B------:R0:W-:Y:S04]  /*13f10*/  STL [R1+0xdf8], R3 ;  /* 0x000df80301007387 */ /* 0x0001e80000100800 */
[----:B------:R1:W-:Y:S01]  /*13f20*/  STL [R1+0xddc], R2 ;  /* 0x000ddc0201007387 */ /* 0x0003e20000100800 */
[----:B0-----:R-:W-:-:S05]  /*13f30*/  IMAD.X R3, R55, 0x1, R9, P5 ;  /* 0x0000000137037824 */ /* 0x001fca00028e0609 */
[----:B------:R-:W-:Y:S04]  /*13f40*/  STL [R1+0xde4], R3 ;  /* 0x000de40301007387 */ /* 0x000fe80000100800 */
[----:B------:R-:W3:Y:S04]  /*13f50*/  LDL.LU R89, [R1+0x50] ;  /* 0x0000500001597983 */ /* 0x000ee80000300800 */
[----:B------:R-:W3:Y:S01]  /*13f60*/  LDL.LU R87, [R1+0x204] ;  /* 0x0002040001577983 */ /* 0x000ee20000300800 */
[----:B-1----:R-:W-:Y:S01]  /*13f70*/  IMAD.X R2, R50, 0x1, R5, P2 ;  /* 0x0000000132027824 */ /* 0x002fe200010e0605 */
[----:B------:R-:W-:-:S02]  /*13f80*/  IADD3 R22, P6, PT, R38, R6, RZ ;  /* 0x0000000626167210 */ /* 0x000fc40007fde0ff */
[----:B------:R-:W-:Y:S02]  /*13f90*/  IADD3 R38, P4, PT, R38, R8, RZ ;  /* 0x0000000826267210 */ /* 0x000fe40007f9e0ff */
[----:B------:R0:W-:Y:S01]  /*13fa0*/  STL [R1+0xdf4], R2 ;  /* 0x000df40201007387 */ /* 0x0001e20000100800 */
[----:B------:R-:W-:-:S03]  /*13fb0*/  IADD3 R55, P5, PT, R21, R4, RZ ;  /* 0x0000000415377210 */ /* 0x000fc60007fbe0ff */
[----:B------:R-:W-:Y:S04]  /*13fc0*/  STL [R1+0xe00], R22 ;  /* 0x000e001601007387 */ /* 0x000fe80000100800 */
[----:B------:R-:W-:Y:S01]  /*13fd0*/  STL [R1+0x225c], R22 ;  /* 0x00225c1601007387 */ /* 0x000fe20000100800 */
[----:B0-----:R-:W-:-:S03]  /*13fe0*/  IMAD.X R2, R50, 0x1, R7, P6 ;  /* 0x0000000132027824 */ /* 0x001fc600030e0607 */
[----:B------:R-:W-:Y:S01]  /*13ff0*/  STL [R1+0x2268], R22 ;  /* 0x0022681601007387 */ /* 0x000fe20000100800 */
[----:B------:R-:W-:Y:S01]  /*14000*/  IMAD.X R50, R50, 0x1, R9, P4 ;  /* 0x0000000132327824 */ /* 0x000fe200020e0609 */
[C---:B------:R-:W-:Y:S02]  /*14010*/  IADD3 R57, P2, PT, R21.reuse, R6, RZ ;  /* 0x0000000615397210 */ /* 0x040fe40007f5e0ff */
[----:B------:R-:W-:Y:S04]  /*14020*/  STL [R1+0x2274], R22 ;  /* 0x0022741601007387 */ /* 0x000fe80000100800 */
[----:B------:R-:W-:Y:S04]  /*14030*/  STL [R1+0xe08], R38 ;  /* 0x000e082601007387 */ /* 0x000fe80000100800 */
[----:B------:R0:W-:Y:S01]  /*14040*/  STL [R1+0xdfc], R2 ;  /* 0x000dfc0201007387 */ /* 0x0001e20000100800 */
[----:B------:R-:W-:Y:S01]  /*14050*/  IADD3 R59, P6, PT, R21, R8, RZ ;  /* 0x00000008153b7210 */ /* 0x000fe20007fde0ff */
[----:B------:R-:W-:-:S02]  /*14060*/  IMAD.X R3, R62, 0x1, R7, P2 ;  /* 0x000000013e037824 */ /* 0x000fc400010e0607 */
[----:B------:R-:W-:Y:S01]  /*14070*/  STL [R1+0xe18], R55 ;  /* 0x000e183701007387 */ /* 0x000fe20000100800 */
[----:B0-----:R-:W-:-:S03]  /*14080*/  IMAD.X R2, R62, 0x1, R5, P5 ;  /* 0x000000013e027824 */ /* 0x001fc600028e0605 */
[----:B------:R-:W-:Y:S04]  /*14090*/  STL [R1+0xe04], R50 ;  /* 0x000e043201007387 */ /* 0x000fe80000100800 */
[----:B------:R-:W-:Y:S04]  /*140a0*/  STL [R1+0xe20], R57 ;  /* 0x000e203901007387 */ /* 0x000fe80000100800 */
[----:B------:R0:W-:Y:S01]  /*140b0*/  STL [R1+0xe14], R2 ;  /* 0x000e140201007387 */ /* 0x0001e20000100800 */
[----:B------:R-:W-:-:S03]  /*140c0*/  IMAD.X R62, R62, 0x1, R9, P6 ;  /* 0x000000013e3e7824 */ /* 0x000fc600030e0609 */
[----:B------:R-:W-:Y:S04]  /*140d0*/  STL [R1+0xe28], R59 ;  /* 0x000e283b01007387 */ /* 0x000fe80000100800 */
[----:B------:R-:W-:Y:S01]  /*140e0*/  STL [R1+0xe1c], R3 ;  /* 0x000e1c0301007387 */ /* 0x000fe20000100800 */
[C---:B--2---:R-:W-:Y:S02]  /*140f0*/  IADD3 R21, P4, PT, R72.reuse, R4, RZ ;  /* 0x0000000448157210 */ /* 0x044fe40007f9e0ff */
[----:B0-----:R-:W-:-:S03]  /*14100*/  IADD3 R2, P5, PT, R72, R6, RZ ;  /* 0x0000000648027210 */ /* 0x001fc60007fbe0ff */
[----:B------:R-:W-:Y:S04]  /*14110*/  STL [R1+0xe38], R21 ;  /* 0x000e381501007387 */ /* 0x000fe80000100800 */
[----:B------:R0:W-:Y:S04]  /*14120*/  STL [R1+0xe40], R2 ;  /* 0x000e400201007387 */ /* 0x0001e80000100800 */
[----:B------:R-:W-:Y:S01]  /*14130*/  STL [R1+0xe24], R62 ;  /* 0x000e243e01007387 */ /* 0x000fe20000100800 */
[----:B0-----:R-:W-:-:S05]  /*14140*/  IADD3 R2, P2, PT, R72, R8, RZ ;  /* 0x0000000848027210 */ /* 0x001fca0007f5e0ff */
[----:B------:R0:W-:Y:S01]  /*14150*/  STL [R1+0xe48], R2 ;  /* 0x000e480201007387 */ /* 0x0001e20000100800 */
[----:B----4-:R-:W-:Y:S01]  /*14160*/  IMAD.X R3, R76, 0x1, R5, P4 ;  /* 0x000000014c037824 */ /* 0x010fe200020e0605 */
[----:B0-----:R-:W-:-:S04]  /*14170*/  IADD3 R2, P6, PT, R31, R4, RZ ;  /* 0x000000041f027210 */ /* 0x001fc80007fde0ff */
[----:B------:R0:W-:Y:S04]  /*14180*/  STL [R1+0xe34], R3 ;  /* 0x000e340301007387 */ /* 0x0001e80000100800 */
[----:B------:R-:W2:Y:S01]  /*14190*/  LDL.LU R66, [R1+0x74] ;  /* 0x0000740001427983 */ /* 0x000ea20000300800 */
[----:B0-----:R-:W-:-:S03]  /*141a0*/  IMAD.X R3, R76, 0x1, R7, P5 ;  /* 0x000000014c037824 */ /* 0x001fc600028e0607 */
[----:B------:R0:W-:Y:S04]  /*141b0*/  STL [R1+0xe58], R2 ;  /* 0x000e580201007387 */ /* 0x0001e80000100800 */
[----:B------:R1:W-:Y:S04]  /*141c0*/  STL [R1+0xe3c], R3 ;  /* 0x000e3c0301007387 */ /* 0x0003e80000100800 */
[----:B------:R-:W4:Y:S01]  /*141d0*/  LDL.LU R72, [R1+0x220] ;  /* 0x0002200001487983 */ /* 0x000f220000300800 */
[----:B0-----:R-:W-:Y:S01]  /*141e0*/  IADD3 R2, P4, PT, R31, R6, RZ ;  /* 0x000000061f027210 */ /* 0x001fe20007f9e0ff */
[----:B-1----:R-:W-:-:S04]  /*141f0*/  IMAD.X R3, R76, 0x1, R9, P2 ;  /* 0x000000014c037824 */ /* 0x002fc800010e0609 */
[----:B------:R0:W-:Y:S04]  /*14200*/  STL [R1+0xe60], R2 ;  /* 0x000e600201007387 */ /* 0x0001e80000100800 */
[----:B------:R1:W-:Y:S01]  /*14210*/  STL [R1+0xe44], R3 ;  /* 0x000e440301007387 */ /* 0x0003e20000100800 */
[----:B---3--:R-:W-:Y:S01]  /*14220*/  IMAD.X R13, R89, 0x1, R5, P6 ;  /* 0x00000001590d7824 */ /* 0x008fe200030e0605 */
[----:B0-----:R-:W-:-:S05]  /*14230*/  IADD3 R2, P5, PT, R31, R8, RZ ;  /* 0x000000081f027210 */ /* 0x001fca0007fbe0ff */
[----:B------:R0:W-:Y:S01]  /*14240*/  STL [R1+0xe68], R2 ;  /* 0x000e680201007387 */ /* 0x0001e20000100800 */
[----:B-1----:R-:W-:-:S03]  /*14250*/  IADD3 R3, P2, PT, R87, R4, RZ ;  /* 0x0000000457037210 */ /* 0x002fc60007f5e0ff */
[----:B------:R1:W-:Y:S04]  /*14260*/  STL [R1+0xe54], R13 ;  /* 0x000e540d01007387 */ /* 0x0003e80000100800 */
[----:B------:R-:W3:Y:S01]  /*14270*/  LDL.LU R76, [R1+0x78] ;  /* 0x00007800014c7983 */ /* 0x000ee20000300800 */
[----:B0-----:R-:W-:Y:S01]  /*14280*/  IMAD.X R2, R89, 0x1, R7, P4 ;  /* 0x0000000159027824 */ /* 0x001fe200020e0607 */
[----:B------:R-:W-:Y:S02]  /*14290*/  IADD3 R31, P6, PT, R87, R6, RZ ;  /* 0x00000006571f7210 */ /* 0x000fe40007fde0ff */
[----:B------:R0:W-:Y:S01]  /*142a0*/  STL [R1+0xe78], R3 ;  /* 0x000e780301007387 */ /* 0x0001e20000100800 */
[----:B-1----:R-:W-:-:S03]  /*142b0*/  IMAD.X R13, R89, 0x1, R9, P5 ;  /* 0x00000001590d7824 */ /* 0x002fc600028e0609 */
[----:B------:R1:W-:Y:S01]  /*142c0*/  STL [R1+0xe5c], R2 ;  /* 0x000e5c0201007387 */ /* 0x0003e20000100800 */
[----:B0-----:R-:W-:-:S03]  /*142d0*/  IADD3 R3, P4, PT, R87, R8, RZ ;  /* 0x0000000857037210 */ /* 0x001fc60007f9e0ff */
[----:B------:R-:W-:Y:S01]  /*142e0*/  STL [R1+0xe64], R13 ;  /* 0x000e640d01007387 */ /* 0x000fe20000100800 */
[----:B-1----:R-:W-:-:S03]  /*142f0*/  IMAD.X R2, R69, 0x1, R5, P2 ;  /* 0x0000000145027824 */ /* 0x002fc600010e0605 */
[----:B------:R-:W-:Y:S04]  /*14300*/  STL [R1+0xe80], R31 ;  /* 0x000e801f01007387 */ /* 0x000fe80000100800 */
[----:B------:R-:W-:Y:S04]  /*14310*/  STL [R1+0xe88], R3 ;  /* 0x000e880301007387 */ /* 0x000fe80000100800 */
[----:B------:R-:W-:Y:S04]  /*14320*/  STL [R1+0x2224], R31 ;  /* 0x0022241f01007387 */ /* 0x000fe80000100800 */
[----:B------:R0:W-:Y:S04]  /*14330*/  STL [R1+0xe74], R2 ;  /* 0x000e740201007387 */ /* 0x0001e80000100800 */
[----:B------:R-:W-:Y:S04]  /*14340*/  STL [R1+0x2230], R31 ;  /* 0x0022301f01007387 */ /* 0x000fe80000100800 */
[----:B------:R-:W3:Y:S04]  /*14350*/  LDL.LU R87, [R1+0x7c] ;  /* 0x00007c0001577983 */ /* 0x000ee80000300800 */
[----:B------:R-:W3:Y:S01]  /*14360*/  LDL.LU R89, [R1+0x22c] ;  /* 0x00022c0001597983 */ /* 0x000ee20000300800 */
[----:B0-----:R-:W-:Y:S01]  /*14370*/  IADD3 R2, P5, PT, R60, R4, RZ ;  /* 0x000000043c027210 */ /* 0x001fe20007fbe0ff */
[----:B------:R-:W-:-:S04]  /*14380*/  IMAD.X R13, R69, 0x1, R7, P6 ;  /* 0x00000001450d7824 */ /* 0x000fc800030e0607 */
[----:B------:R0:W-:Y:S01]  /*14390*/  STL [R1+0xe98], R2 ;  /* 0x000e980201007387 */ /* 0x0001e20000100800 */
[----:B------:R-:W-:-:S03]  /*143a0*/  IMAD.X R3, R69, 0x1, R9, P4 ;  /* 0x0000000145037824 */ /* 0x000fc600020e0609 */
[----:B------:R-:W-:Y:S01]  /*143b0*/  STL [R1+0xe7c], R13 ;  /* 0x000e7c0d01007387 */ /* 0x000fe20000100800 */
[----:B0-----:R-:W-:-:S05]  /*143c0*/  IADD3 R2, P2, PT, R60, R6, RZ ;  /* 0x000000063c027210 */ /* 0x001fca0007f5e0ff */
[----:B------:R0:W-:Y:S01]  /*143d0*/  STL [R1+0xea0], R2 ;  /* 0x000ea00201007387 */ /* 0x0001e20000100800 */
[----:B------:R-:W-:-:S03]  /*143e0*/  IADD3 R69, P6, PT, R60, R8, RZ ;  /* 0x000000083c457210 */ /* 0x000fc60007fde0ff */
[----:B------:R1:W-:Y:S01]  /*143f0*/  STL [R1+0xe84], R3 ;  /* 0x000e840301007387 */ /* 0x0003e20000100800 */
[----:B------:R-:W-:Y:S01]  /*14400*/  IADD3 R60, P4, PT, R90, R4, RZ ;  /* 0x000000045a3c7210 */ /* 0x000fe20007f9e0ff */
[C---:B0-----:R-:W-:Y:S02]  /*14410*/  IMAD.X R2, R23.reuse, 0x1, R5, P5 ;  /* 0x0000000117027824 */ /* 0x041fe400028e0605 */
[----:B-1----:R-:W-:-:S03]  /*14420*/  IMAD.X R3, R23, 0x1, R7, P2 ;  /* 0x0000000117037824 */ /* 0x002fc600010e0607 */
[----:B------:R0:W-:Y:S01]  /*14430*/  STL [R1+0xe94], R2 ;  /* 0x000e940201007387 */ /* 0x0001e20000100800 */
[----:B------:R-:W-:-:S03]  /*14440*/  IMAD.X R23, R23, 0x1, R9, P6 ;  /* 0x0000000117177824 */ /* 0x000fc600030e0609 */
[----:B------:R-:W-:Y:S01]  /*14450*/  STL [R1+0xea8], R69 ;  /* 0x000ea84501007387 */ /* 0x000fe20000100800 */
[----:B0-----:R-:W-:-:S03]  /*14460*/  IADD3 R2, P5, PT, R90, R6, RZ ;  /* 0x000000065a027210 */ /* 0x001fc60007fbe0ff */
[----:B------:R-:W-:Y:S04]  /*14470*/  STL [R1+0xe9c], R3 ;  /* 0x000e9c0301007387 */ /* 0x000fe80000100800 */
[----:B------:R-:W-:Y:S04]  /*14480*/  STL [R1+0xeb8], R60 ;  /* 0x000eb83c01007387 */ /* 0x000fe80000100800 */
[----:B------:R2:W-:Y:S01]  /*14490*/  STL [R1+0xec0], R2 ;  /* 0x000ec00201007387 */ /* 0x0005e20000100800 */
[----:B------:R-:W-:-:S03]  /*144a0*/  IADD3 R90, P2, PT, R90, R8, RZ ;  /* 0x000000085a5a7210 */ /* 0x000fc60007f5e0ff */
[----:B------:R-:W-:Y:S01]  /*144b0*/  STL [R1+0xea4], R23 ;  /* 0x000ea41701007387 */ /* 0x000fe20000100800 */
[----:B--2---:R-:W-:-:S05]  /*144c0*/  IMAD.X R2, R66, 0x1, R5, P4 ;  /* 0x0000000142027824 */ /* 0x004fca00020e0605 */
[----:B------:R0:W-:Y:S04]  /*144d0*/  STL [R1+0xeb4], R2 ;  /* 0x000eb40201007387 */ /* 0x0001e80000100800 */
[----:B------:R-:W-:Y:S01]  /*144e0*/  STL [R1+0xec8], R90 ;  /* 0x000ec85a01007387 */ /* 0x000fe20000100800 */
[----:B----4-:R-:W-:Y:S01]  /*144f0*/  IADD3 R3, P6, PT, R72, R4, RZ ;  /* 0x0000000448037210 */ /* 0x010fe20007fde0ff */
[----:B0-----:R-:W-:-:S04]  /*14500*/  IMAD.X R2, R66, 0x1, R7, P5 ;  /* 0x0000000142027824 */ /* 0x001fc800028e0607 */
[----:B------:R0:W-:Y:S04]  /*14510*/  STL [R1+0xed8], R3 ;  /* 0x000ed80301007387 */ /* 0x0001e80000100800 */
[----:B------:R1:W-:Y:S01]  /*14520*/  STL [R1+0xebc], R2 ;  /* 0x000ebc0201007387 */ /* 0x0003e20000100800 */
[C---:B------:R-:W-:Y:S02]  /*14530*/  IADD3 R13, P5, PT, R72.reuse, R8, RZ ;  /* 0x00000008480d7210 */ /* 0x040fe40007fbe0ff */
[----:B0-----:R-:W-:Y:S01]  /*14540*/  IADD3 R3, P4, PT, R72, R6, RZ ;  /* 0x0000000648037210 */ /* 0x001fe20007f9e0ff */
[----:B-1----:R-:W-:Y:S02]  /*14550*/  IMAD.X R2, R66, 0x1, R9, P2 ;  /* 0x0000000142027824 */ /* 0x002fe400010e0609 */
[----:B------:R-:W2:Y:S04]  /*14560*/  LDL.LU R66, [R1+0x234] ;  /* 0x0002340001427983 */ /* 0x000ea80000300800 */
[----:B------:R0:W-:Y:S04]  /*14570*/  STL [R1+0xee0], R3 ;  /* 0x000ee00301007387 */ /* 0x0001e80000100800 */
[----:B------:R3:W-:Y:S04]  /*14580*/  STL [R1+0xec4], R2 ;  /* 0x000ec40201007387 */ /* 0x0007e80000100800 */
[----:B------:R1:W-:Y:S01]  /*14590*/  STL [R1+0xee8], R13 ;  /* 0x000ee80d01007387 */ /* 0x0003e20000100800 */
[----:B0-----:R-:W-:Y:S01]  /*145a0*/  IADD3 R3, P2, PT, R93, R4, RZ ;  /* 0x000000045d037210 */ /* 0x001fe20007f5e0ff */
[----:B---3--:R-:W-:-:S02]  /*145b0*/  IMAD.X R2, R76, 0x1, R5, P6 ;  /* 0x000000014c027824 */ /* 0x008fc400030e0605 */
[----:B-1----:R-:W-:-:S03]  /*145c0*/  IMAD.X R13, R76, 0x1, R7, P4 ;  /* 0x000000014c0d7824 */ /* 0x002fc600020e0607 */
[----:B------:R0:W-:Y:S04]  /*145d0*/  STL [R1+0xed4], R2 ;  /* 0x000ed40201007387 */ /* 0x0001e80000100800 */
[----:B------:R1:W-:Y:S01]  /*145e0*/  STL [R1+0xef8], R3 ;  /* 0x000ef80301007387 */ /* 0x0003e20000100800 */
[----:B0-----:R-:W-:-:S03]  /*145f0*/  IADD3 R2, P6, PT, R93, R6, RZ ;  /* 0x000000065d027210 */ /* 0x001fc60007fde0ff */
[----:B------:R-:W-:Y:S01]  /*14600*/  STL [R1+0xedc], R13 ;  /* 0x000edc0d01007387 */ /* 0x000fe20000100800 */
[----:B-1----:R-:W-:-:S03]  /*14610*/  IMAD.X R3, R76, 0x1, R9, P5 ;  /* 0x000000014c037824 */ /* 0x002fc600028e0609 */
[----:B------:R-:W3:Y:S04]  /*14620*/  LDL.LU R72, [R1+0x94] ;  /* 0x0000940001487983 */ /* 0x000ee80000300800 */
[----:B------:R0:W-:Y:S04]  /*14630*/  STL [R1+0xf00], R2 ;  /* 0x000f000201007387 */ /* 0x0001e80000100800 */
[----:B------:R1:W-:Y:S04]  /*14640*/  STL [R1+0xee4], R3 ;  /* 0x000ee40301007387 */ /* 0x0003e80000100800 */
[----:B------:R-:W4:Y:S01]  /*14650*/  LDL.LU R76, [R1+0x238] ;  /* 0x00023800014c7983 */ /* 0x000f220000300800 */
[----:B0-----:R-:W-:Y:S01]  /*14660*/  IADD3 R2, P4, PT, R93, R8, RZ ;  /* 0x000000085d027210 */ /* 0x001fe20007f9e0ff */
[----:B------:R-:W-:-:S04]  /*14670*/  IMAD.X R13, R87, 0x1, R5, P2 ;  /* 0x00000001570d7824 */ /* 0x000fc800010e0605 */
[----:B------:R0:W-:Y:S01]  /*14680*/  STL [R1+0xf08], R2 ;  /* 0x000f080201007387 */ /* 0x0001e20000100800 */
[----:B-1----:R-:W-:-:S03]  /*14690*/  IMAD.X R3, R87, 0x1, R7, P6 ;  /* 0x0000000157037824 */ /* 0x002fc600030e0607 */
[----:B------:R-:W-:Y:S01]  /*146a0*/  STL [R1+0xef4], R13 ;  /* 0x000ef40d01007387 */ /* 0x000fe20000100800 */
[----:B0-----:R-:W-:-:S05]  /*146b0*/  IADD3 R2, P5, PT, R89, R4, RZ ;  /* 0x0000000459027210 */ /* 0x001fca0007fbe0ff */
[----:B------:R0:W-:Y:S04]  /*146c0*/  STL [R1+0xf18], R2 ;  /* 0x000f180201007387 */ /* 0x0001e80000100800 */
[----:B------:R1:W-:Y:S01]  /*146d0*/  STL [R1+0xefc], R3 ;  /* 0x000efc0301007387 */ /* 0x0003e20000100800 */
[----:B0-----:R-:W-:-:S03]  /*146e0*/  IMAD.X R2, R87, 0x1, R9, P4 ;  /* 0x0000000157027824 */ /* 0x001fc600020e0609 */
[----:B------:R-:W4:Y:S01]  /*146f0*/  LDL.LU R87, [R1+0x98] ;  /* 0x0000980001577983 */ /* 0x000f220000300800 */
[C---:B------:R-:W-:Y:S02]  /*14700*/  IADD3 R93, P2, PT, R89.reuse, R6, RZ ;  /* 0x00000006595d7210 */ /* 0x040fe40007f5e0ff */
[----:B-1----:R-:W-:Y:S01]  /*14710*/  IADD3 R3, P6, PT, R89, R8, RZ ;  /* 0x0000000859037210 */ /* 0x002fe20007fde0ff */
[----:B------:R0:W-:Y:S04]  /*14720*/  STL [R1+0xf04], R2 ;  /* 0x000f040201007387 */ /* 0x0001e80000100800 */
[----:B------:R-:W-:Y:S01]  /*14730*/  STL [R1+0xf20], R93 ;  /* 0x000f205d01007387 */ /* 0x000fe20000100800 */
[----:B0-----:R-:W-:-:S03]  /*14740*/  IMAD.X R2, R65, 0x1, R5, P5 ;  /* 0x0000000141027824 */ /* 0x001fc600028e0605 */
[----:B------:R0:W-:Y:S04]  /*14750*/  STL [R1+0xf28], R3 ;  /* 0x000f280301007387 */ /* 0x0001e80000100800 */
[----:B------:R-:W-:Y:S04]  /*14760*/  STL [R1+0x21e4], R93 ;  /* 0x0021e45d01007387 */ /* 0x000fe80000100800 */
[----:B------:R1:W-:Y:S04]  /*14770*/  STL [R1+0xf14], R2 ;  /* 0x000f140201007387 */ /* 0x0003e80000100800 */
[----:B------:R-:W-:Y:S04]  /*14780*/  STL [R1+0x21f0], R93 ;  /* 0x0021f05d01007387 */ /* 0x000fe80000100800 */
[----:B------:R-:W-:Y:S04]  /*14790*/  STL [R1+0x21fc], R93 ;  /* 0x0021fc5d01007387 */ /* 0x000fe80000100800 */
[----:B------:R-:W4:Y:S01]  /*147a0*/  LDL.LU R29, [R1+0x9c] ;  /* 0x00009c00011d7983 */ /* 0x000f220000300800 */
[----:B0-----:R-:W-:-:S03]  /*147b0*/  IADD3 R3, P4, PT, R40, R4, RZ ;  /* 0x0000000428037210 */ /* 0x001fc60007f9e0ff */
[----:B-1----:R-:W4:Y:S01]  /*147c0*/  LDL.LU R2, [R1+0x240] ;  /* 0x0002400001027983 */ /* 0x002f220000300800 */
[----:B------:R-:W-:-:S03]  /*147d0*/  IMAD.X R14, R65, 0x1, R7, P2 ;  /* 0x00000001410e7824 */ /* 0x000fc600010e0607 */
[----:B------:R0:W-:Y:S01]  /*147e0*/  STL [R1+0xf38], R3 ;  /* 0x000f380301007387 */ /* 0x0001e20000100800 */
[----:B------:R-:W-:-:S03]  /*147f0*/  IMAD.X R13, R65, 0x1, R9, P6 ;  /* 0x00000001410d7824 */ /* 0x000fc600030e0609 */
[----:B------:R-:W-:Y:S01]  /*14800*/  STL [R1+0xf1c], R14 ;  /* 0x000f1c0e01007387 */ /* 0x000fe20000100800 */
[----:B0-----:R-:W-:-:S05]  /*14810*/  IADD3 R3, P5, PT, R40, R6, RZ ;  /* 0x0000000628037210 */ /* 0x001fca0007fbe0ff */
[----:B------:R0:W-:Y:S04]  /*14820*/  STL [R1+0xf40], R3 ;  /* 0x000f400301007387 */ /* 0x0001e80000100800 */
[----:B------:R1:W-:Y:S04]  /*14830*/  STL [R1+0xf24], R13 ;  /* 0x000f240d01007387 */ /* 0x0003e80000100800 */
[----:B------:R-:W4:Y:S01]  /*14840*/  LDL.LU R89, [R1+0xa0] ;  /* 0x0000a00001597983 */ /* 0x000f220000300800 */
[----:B0-----:R-:W-:Y:S01]  /*14850*/  IMAD.X R3, R84, 0x1, R5, P4 ;  /* 0x0000000154037824 */ /* 0x001fe200020e0605 */
[----:B------:R-:W-:Y:S01]  /*14860*/  IADD3 R65, P2, PT, R40, R8, RZ ;  /* 0x0000000828417210 */ /* 0x000fe20007f5e0ff */
[----:B-1----:R-:W-:-:S03]  /*14870*/  IMAD.X R13, R84, 0x1, R7, P5 ;  /* 0x00000001540d7824 */ /* 0x002fc600028e0607 */
        /* <DEDUP_REMOVED lines=8> */
[----:B------:R3:W-:Y:S04]  /*14900*/  STL [R1+0xf60], R3 ;  /* 0x000f600301007387 */ /* 0x0007e80000100800 */
[----:B------:R-:W-:Y:S04]  /*14910*/  STL [R1+0xf44], R84 ;  /* 0x000f445401007387 */ /* 0x000fe80000100800 */
[----:B------:R0:W-:Y:S01]  /*14920*/  STL [R1+0xf68], R13 ;  /* 0x000f680d01007387 */ /* 0x0001e20000100800 */
[----:B---3--:R-:W-:-:S02]  /*14930*/  IMAD.X R3, R72, 0x1, R5, P6 ;  /* 0x0000000148037824 */ /* 0x008fc400030e0605 */
[----:B0-----:R-:W-:-:S03]  /*14940*/  IMAD.X R13, R72, 0x1, R7, P4 ;  /* 0x00000001480d7824 */ /* 0x001fc600020e0607 */
[----:B------:R0:W-:Y:S01]  /*14950*/  STL [R1+0xf54], R3 ;  /* 0x000f540301007387 */ /* 0x0001e20000100800 */
[C---:B----4-:R-:W-:Y:S02]  /*14960*/  IADD3 R14, P2, PT, R76.reuse, R4, RZ ;  /* 0x000000044c0e7210 */ /* 0x050fe40007f5e0ff */
[----:B0-----:R-:W-:-:S03]  /*14970*/  IADD3 R3, P6, PT, R76, R6, RZ ;  /* 0x000000064c037210 */ /* 0x001fc60007fde0ff */
[----:B------:R-:W-:Y:S04]  /*14980*/  STL [R1+0xf78], R14 ;  /* 0x000f780e01007387 */ /* 0x000fe80000100800 */
[----:B------:R-:W2:Y:S04]  /*14990*/  LDL.LU R30, [R1+0x248] ;  /* 0x00024800011e7983 */ /* 0x000ea80000300800 */
[----:B------:R0:W-:Y:S04]  /*149a0*/  STL [R1+0xf5c], R13 ;  /* 0x000f5c0d01007387 */ /* 0x0001e80000100800 */
[----:B------:R1:W-:Y:S01]  /*149b0*/  STL [R1+0xf80], R3 ;  /* 0x000f800301007387 */ /* 0x0003e20000100800 */
[----:B0-----:R-:W-:Y:S01]  /*149c0*/  IMAD.X R13, R72, 0x1, R9, P5 ;  /* 0x00000001480d7824 */ /* 0x001fe200028e0609 */
[----:B-1----:R-:W-:-:S04]  /*149d0*/  IADD3 R3, P4, PT, R76, R8, RZ ;  /* 0x000000084c037210 */ /* 0x002fc80007f9e0ff */
[----:B------:R0:W-:Y:S01]  /*149e0*/  STL [R1+0xf64], R13 ;  /* 0x000f640d01007387 */ /* 0x0001e20000100800 */
[----:B------:R-:W-:-:S03]  /*149f0*/  IMAD.X R14, R87, 0x1, R5, P2 ;  /* 0x00000001570e7824 */ /* 0x000fc600010e0605 */
[----:B------:R1:W-:Y:S01]  /*14a00*/  STL [R1+0xf88], R3 ;  /* 0x000f880301007387 */ /* 0x0003e20000100800 */
[----:B0-----:R-:W-:-:S03]  /*14a10*/  IADD3 R13, P5, PT, R53, R4, RZ ;  /* 0x00000004350d7210 */ /* 0x001fc60007fbe0ff */
[----:B------:R0:W-:Y:S04]  /*14a20*/  STL [R1+0xf74], R14 ;  /* 0x000f740e01007387 */ /* 0x0001e80000100800 */
[----:B------:R-:W3:Y:S01]  /*14a30*/  LDL.LU R66, [R1+0xa8] ;  /* 0x0000a80001427983 */ /* 0x000ee20000300800 */
[----:B-1----:R-:W-:-:S03]  /*14a40*/  IMAD.X R3, R87, 0x1, R7, P6 ;  /* 0x0000000157037824 */ /* 0x002fc600030e0607 */
[----:B------:R1:W-:Y:S04]  /*14a50*/  STL [R1+0xf98], R13 ;  /* 0x000f980d01007387 */ /* 0x0003e80000100800 */
[----:B------:R-:W4:Y:S01]  /*14a60*/  LDL.LU R72, [R1+0x24c] ;  /* 0x00024c0001487983 */ /* 0x000f220000300800 */
[----:B0-----:R-:W-:-:S03]  /*14a70*/  IADD3 R14, P6, PT, R53, R8, RZ ;  /* 0x00000008350e7210 */ /* 0x001fc60007fde0ff */
[----:B------:R0:W-:Y:S01]  /*14a80*/  STL [R1+0xf7c], R3 ;  /* 0x000f7c0301007387 */ /* 0x0001e20000100800 */
[----:B-1----:R-:W-:Y:S01]  /*14a90*/  IADD3 R13, P2, PT, R53, R6, RZ ;  /* 0x00000006350d7210 */ /* 0x002fe20007f5e0ff */
[----:B0-----:R-:W-:-:S04]  /*14aa0*/  IMAD.X R3, R87, 0x1, R9, P4 ;  /* 0x0000000157037824 */ /* 0x001fc800020e0609 */
[----:B------:R0:W-:Y:S04]  /*14ab0*/  STL [R1+0xfa0], R13 ;  /* 0x000fa00d01007387 */ /* 0x0001e80000100800 */
[----:B------:R1:W-:Y:S04]  /*14ac0*/  STL [R1+0xf84], R3 ;  /* 0x000f840301007387 */ /* 0x0003e80000100800 */
[----:B------:R-:W-:Y:S01]  /*14ad0*/  STL [R1+0xfa8], R14 ;  /* 0x000fa80e01007387 */ /* 0x000fe20000100800 */
[----:B0-----:R-:W-:-:S03]  /*14ae0*/  IMAD.X R13, R29, 0x1, R5, P5 ;  /* 0x000000011d0d7824 */ /* 0x001fc600028e0605 */
[----:B------:R-:W4:Y:S04]  /*14af0*/  LDL.LU R76, [R1+0xac] ;  /* 0x0000ac00014c7983 */ /* 0x000f280000300800 */
[----:B------:R0:W-:Y:S01]  /*14b00*/  STL [R1+0xf94], R13 ;  /* 0x000f940d01007387 */ /* 0x0001e20000100800 */
[----:B-1----:R-:W-:-:S03]  /*14b10*/  IADD3 R3, P4, PT, R2, R4, RZ ;  /* 0x0000000402037210 */ /* 0x002fc60007f9e0ff */
[----:B------:R-:W4:Y:S04]  /*14b20*/  LDL.LU R87, [R1+0x250] ;  /* 0x0002500001577983 */ /* 0x000f280000300800 */
[----:B------:R1:W-:Y:S01]  /*14b30*/  STL [R1+0xfc0], R3 ;  /* 0x000fc00301007387 */ /* 0x0003e20000100800 */
[----:B------:R-:W-:Y:S01]  /*14b40*/  IADD3 R53, P5, PT, R2, R6, RZ ;  /* 0x0000000602357210 */ /* 0x000fe20007fbe0ff */
[C---:B0-----:R-:W-:Y:S02]  /*14b50*/  IMAD.X R13, R29.reuse, 0x1, R9, P6 ;  /* 0x000000011d0d7824 */ /* 0x041fe400030e0609 */
[----:B-1----:R-:W-:-:S05]  /*14b60*/  IMAD.X R3, R29, 0x1, R7, P2 ;  /* 0x000000011d037824 */ /* 0x002fca00010e0607 */
[----:B------:R0:W-:Y:S04]  /*14b70*/  STL [R1+0xf9c], R3 ;  /* 0x000f9c0301007387 */ /* 0x0001e80000100800 */
[----:B------:R1:W-:Y:S01]  /*14b80*/  STL [R1+0xfa4], R13 ;  /* 0x000fa40d01007387 */ /* 0x0003e20000100800 */
[----:B0-----:R-:W-:Y:S01]  /*14b90*/  IADD3 R3, P2, PT, R2, R8, RZ ;  /* 0x0000000802037210 */ /* 0x001fe20007f5e0ff */
[C---:B------:R-:W-:Y:S02]  /*14ba0*/  IMAD.X R2, R89.reuse, 0x1, R5, P4 ;  /* 0x0000000159027824 */ /* 0x040fe400020e0605 */
[----:B------:R-:W-:Y:S04]  /*14bb0*/  STL [R1+0xfc8], R53 ;  /* 0x000fc83501007387 */ /* 0x000fe80000100800 */
[----:B------:R-:W-:Y:S01]  /*14bc0*/  STL [R1+0xfd0], R3 ;  /* 0x000fd00301007387 */ /* 0x000fe20000100800 */
[----:B-1----:R-:W-:-:S03]  /*14bd0*/  IMAD.X R13, R89, 0x1, R7, P5 ;  /* 0x00000001590d7824 */ /* 0x002fc600028e0607 */
[----:B------:R-:W-:Y:S04]  /*14be0*/  STL [R1+0x21a4], R53 ;  /* 0x0021a43501007387 */ /* 0x000fe80000100800 */
[----:B------:R0:W-:Y:S04]  /*14bf0*/  STL [R1+0xfbc], R2 ;  /* 0x000fbc0201007387 */ /* 0x0001e80000100800 */
[----:B------:R-:W-:Y:S01]  /*14c00*/  STL [R1+0x21b0], R53 ;  /* 0x0021b03501007387 */ /* 0x000fe20000100800 */
[----:B0-----:R-:W-:-:S03]  /*14c10*/  IADD3 R2, P6, PT, R16, R4, RZ ;  /* 0x0000000410027210 */ /* 0x001fc60007fde0ff */
[----:B------:R-:W-:Y:S04]  /*14c20*/  STL [R1+0x21bc], R53 ;  /* 0x0021bc3501007387 */ /* 0x000fe80000100800 */
[----:B------:R0:W-:Y:S04]  /*14c30*/  STL [R1+0xfe0], R2 ;  /* 0x000fe00201007387 */ /* 0x0001e80000100800 */
[----:B------:R1:W-:Y:S01]  /*14c40*/  STL [R1+0xfc4], R13 ;  /* 0x000fc40d01007387 */ /* 0x0003e20000100800 */
[----:B0-----:R-:W-:-:S03]  /*14c50*/  IMAD.X R2, R89, 0x1, R9, P2 ;  /* 0x0000000159027824 */ /* 0x001fc600010e0609 */
[----:B------:R-:W4:Y:S01]  /*14c60*/  LDL.LU R89, [R1+0xb4] ;  /* 0x0000b40001597983 */ /* 0x000f220000300800 */
[----:B------:R-:W-:Y:S01]  /*14c70*/  IADD3 R3, P4, PT, R16, R6, RZ ;  /* 0x0000000610037210 */ /* 0x000fe20007f9e0ff */
[----:B-1----:R-:W-:Y:S01]  /*14c80*/  IMAD.X R13, R24, 0x1, R5, P6 ;  /* 0x00000001180d7824 */ /* 0x002fe200030e0605 */
[----:B------:R-:W-:-:S03]  /*14c90*/  IADD3 R16, P5, PT, R16, R8, RZ ;  /* 0x0000000810107210 */ /* 0x000fc60007fbe0ff */
[----:B------:R0:W-:Y:S04]  /*14ca0*/  STL [R1+0xfe8], R3 ;  /* 0x000fe80301007387 */ /* 0x0001e80000100800 */
[----:B------:R2:W-:Y:S04]  /*14cb0*/  STL [R1+0xfcc], R2 ;  /* 0x000fcc0201007387 */ /* 0x0005e80000100800 */
[----:B------:R1:W-:Y:S01]  /*14cc0*/  STL [R1+0xfdc], R13 ;  /* 0x000fdc0d01007387 */ /* 0x0003e20000100800 */
[----:B0-----:R-:W-:-:S03]  /*14cd0*/  IMAD.X R3, R24, 0x1, R7, P4 ;  /* 0x0000000118037824 */ /* 0x001fc600020e0607 */
[----:B------:R-:W-:Y:S01]  /*14ce0*/  STL [R1+0xff0], R16 ;  /* 0x000ff01001007387 */ /* 0x000fe20000100800 */
[----:B------:R-:W-:Y:S01]  /*14cf0*/  IMAD.X R24, R24, 0x1, R9, P5 ;  /* 0x0000000118187824 */ /* 0x000fe200028e0609 */
[----:B--2---:R-:W-:-:S05]  /*14d00*/  IADD3 R2, P2, PT, R30, R4, RZ ;  /* 0x000000041e027210 */ /* 0x004fca0007f5e0ff */
[----:B------:R0:W-:Y:S01]  /*14d10*/  STL [R1+0x1000], R2 ;  /* 0x0010000201007387 */ /* 0x0001e20000100800 */
[----:B-1----:R-:W-:-:S03]  /*14d20*/  IADD3 R13, P4, PT, R30, R8, RZ ;  /* 0x000000081e0d7210 */ /* 0x002fc60007f9e0ff */
[----:B------:R-:W-:Y:S01]  /*14d30*/  STL [R1+0xfe4], R3 ;  /* 0x000fe40301007387 */ /* 0x000fe20000100800 */
[----:B0-----:R-:W-:-:S05]  /*14d40*/  IADD3 R2, P6, PT, R30, R6, RZ ;  /* 0x000000061e027210 */ /* 0x001fca0007fde0ff */
[----:B------:R3:W-:Y:S04]  /*14d50*/  STL [R1+0x1008], R2 ;  /* 0x0010080201007387 */ /* 0x0007e80000100800 */
[----:B------:R0:W-:Y:S04]  /*14d60*/  STL [R1+0x1010], R13 ;  /* 0x0010100d01007387 */ /* 0x0001e80000100800 */
[----:B------:R-:W-:Y:S01]  /*14d70*/  STL [R1+0xfec], R24 ;  /* 0x000fec1801007387 */ /* 0x000fe20000100800 */
[----:B---3--:R-:W-:-:S05]  /*14d80*/  IMAD.X R2, R66, 0x1, R5, P2 ;  /* 0x0000000142027824 */ /* 0x008fca00010e0605 */
[----:B------:R1:W-:Y:S01]  /*14d90*/  STL [R1+0xffc], R2 ;  /* 0x000ffc0201007387 */ /* 0x0003e20000100800 */
[C---:B----4-:R-:W-:Y:S02]  /*14da0*/  IADD3 R3, P5, PT, R72.reuse, R4, RZ ;  /* 0x0000000448037210 */ /* 0x050fe40007fbe0ff */
[----:B0-----:R-:W-:Y:S01]  /*14db0*/  IADD3 R13, P2, PT, R72, R6, RZ ;  /* 0x00000006480d7210 */ /* 0x001fe20007f5e0ff */
[C---:B-1----:R-:W-:Y:S02]  /*14dc0*/  IMAD.X R2, R66.reuse, 0x1, R7, P6 ;  /* 0x0000000142027824 */ /* 0x042fe400030e0607 */
[----:B------:R0:W-:Y:S04]  /*14dd0*/  STL [R1+0x1020], R3 ;  /* 0x0010200301007387 */ /* 0x0001e80000100800 */
[----:B------:R1:W-:Y:S04]  /*14de0*/  STL [R1+0x1004], R2 ;  /* 0x0010040201007387 */ /* 0x0003e80000100800 */
[----:B------:R2:W-:Y:S01]  /*14df0*/  STL [R1+0x1028], R13 ;  /* 0x0010280d01007387 */ /* 0x0005e20000100800 */
[----:B0-----:R-:W-:Y:S01]  /*14e00*/  IMAD.X R3, R66, 0x1, R9, P4 ;  /* 0x0000000142037824 */ /* 0x001fe200020e0609 */
[----:B-1----:R-:W-:-:S04]  /*14e10*/  IADD3 R2, P6, PT, R72, R8, RZ ;  /* 0x0000000848027210 */ /* 0x002fc80007fde0ff */
[----:B------:R0:W-:Y:S01]  /*14e20*/  STL [R1+0x100c], R3 ;  /* 0x00100c0301007387 */ /* 0x0001e20000100800 */
[----:B--2---:R-:W-:-:S03]  /*14e30*/  IMAD.X R13, R76, 0x1, R5, P5 ;  /* 0x000000014c0d7824 */ /* 0x004fc600028e0605 */
[----:B------:R1:W-:Y:S04]  /*14e40*/  STL [R1+0x1030], R2 ;  /* 0x0010300201007387 */ /* 0x0003e80000100800 */
[----:B------:R2:W-:Y:S01]  /*14e50*/  STL [R1+0x101c], R13 ;  /* 0x00101c0d01007387 */ /* 0x0005e20000100800 */
[C---:B0-----:R-:W-:Y:S01]  /*14e60*/  IADD3 R3, P4, PT, R87.reuse, R4, RZ ;  /* 0x0000000457037210 */ /* 0x041fe20007f9e0ff */
[----:B-1----:R-:W-:Y:S01]  /*14e70*/  IMAD.X R2, R76, 0x1, R7, P2 ;  /* 0x000000014c027824 */ /* 0x002fe200010e0607 */
[----:B--2---:R-:W-:-:S03]  /*14e80*/  IADD3 R13, P5, PT, R87, R6, RZ ;  /* 0x00000006570d7210 */ /* 0x004fc60007fbe0ff */
[----:B------:R0:W-:Y:S04]  /*14e90*/  STL [R1+0x1040], R3 ;  /* 0x0010400301007387 */ /* 0x0001e80000100800 */
[----:B------:R1:W-:Y:S04]  /*14ea0*/  STL [R1+0x1024], R2 ;  /* 0x0010240201007387 */ /* 0x0003e80000100800 */
[----:B------:R2:W-:Y:S01]  /*14eb0*/  STL [R1+0x1048], R13 ;  /* 0x0010480d01007387 */ /* 0x0005e20000100800 */
[----:B0-----:R-:W-:-:S03]  /*14ec0*/  IMAD.X R3, R76, 0x1, R9, P6 ;  /* 0x000000014c037824 */ /* 0x001fc600030e0609 */
[----:B------:R-:W3:Y:S01]  /*14ed0*/  LDL.LU R30, [R1+0x260] ;  /* 0x00026000011e7983 */ /* 0x000ee20000300800 */
[----:B-1----:R-:W-:-:S03]  /*14ee0*/  IADD3 R2, P2, PT, R87, R8, RZ ;  /* 0x0000000857027210 */ /* 0x002fc60007f5e0ff */
[----:B------:R0:W-:Y:S01]  /*14ef0*/  STL [R1+0x102c], R3 ;  /* 0x00102c0301007387 */ /* 0x0001e20000100800 */
[----:B--2---:R-:W-:-:S03]  /*14f00*/  IMAD.X R13, R92, 0x1, R7, P5 ;  /* 0x000000015c0d7824 */ /* 0x004fc600028e0607 */
[----:B------:R1:W-:Y:S01]  /*14f10*/  STL [R1+0x1050], R2 ;  /* 0x0010500201007387 */ /* 0x0003e20000100800 */
[----:B0-----:R-:W-:Y:S01]  /*14f20*/  IMAD.X R3, R92, 0x1, R5, P4 ;  /* 0x000000015c037824 */ /* 0x001fe200020e0605 */
[----:B-1----:R-:W-:-:S04]  /*14f30*/  IADD3 R2, P6, PT, R88, R4, RZ ;  /* 0x0000000458027210 */ /* 0x002fc80007fde0ff */
[----:B------:R0:W-:Y:S04]  /*14f40*/  STL [R1+0x103c], R3 ;  /* 0x00103c0301007387 */ /* 0x0001e80000100800 */
[----:B------:R1:W-:Y:S04]  /*14f50*/  STL [R1+0x10bc], R2 ;  /* 0x0010bc0201007387 */ /* 0x0003e80000100800 */
[----:B------:R-:W-:Y:S01]  /*14f60*/  STL [R1+0x1044], R13 ;  /* 0x0010440d01007387 */ /* 0x000fe20000100800 */
[----:B0-----:R-:W-:-:S03]  /*14f70*/  IADD3 R3, P4, PT, R88, R6, RZ ;  /* 0x0000000658037210 */ /* 0x001fc60007f9e0ff */
[----:B------:R-:W2:Y:S01]  /*14f80*/  LDL.LU R66, [R1+0xbc] ;  /* 0x0000bc0001427983 */ /* 0x000ea20000300800 */
[----:B-1----:R-:W-:-:S03]  /*14f90*/  IMAD.X R2, R92, 0x1, R9, P2 ;  /* 0x000000015c027824 */ /* 0x002fc600010e0609 */
[----:B------:R0:W-:Y:S04]  /*14fa0*/  STL [R1+0x10c4], R3 ;  /* 0x0010c40301007387 */ /* 0x0001e80000100800 */
[----:B------:R-:W4:Y:S04]  /*14fb0*/  LDL.LU R72, [R1+0x264] ;  /* 0x0002640001487983 */ /* 0x000f280000300800 */
[----:B------:R1:W-:Y:S01]  /*14fc0*/  STL [R1+0x104c], R2 ;  /* 0x00104c0201007387 */ /* 0x0003e20000100800 */
[----:B0-----:R-:W-:Y:S01]  /*14fd0*/  IMAD.X R3, R89, 0x1, R5, P6 ;  /* 0x0000000159037824 */ /* 0x001fe200030e0605 */
[----:B-1----:R-:W-:-:S05]  /*14fe0*/  IADD3 R2, P5, PT, R88, R8, RZ ;  /* 0x0000000858027210 */ /* 0x002fca0007fbe0ff */
[----:B------:R0:W-:Y:S04]  /*14ff0*/  STL [R1+0x10cc], R2 ;  /* 0x0010cc0201007387 */ /* 0x0001e80000100800 */
[----:B------:R-:W-:Y:S04]  /*15000*/  STL [R1+0x10b8], R3 ;  /* 0x0010b80301007387 */ /* 0x000fe80000100800 */
[----:B------:R-:W4:Y:S04]  /*15010*/  LDL.LU R76, [R1+0xc4] ;  /* 0x0000c400014c7983 */ /* 0x000f280000300800 */
[----:B------:R-:W4:Y:S01]  /*15020*/  LDL.LU R87, [R1+0x268] ;  /* 0x0002680001577983 */ /* 0x000f220000300800 */
[----:B0-----:R-:W-:-:S05]  /*15030*/  IMAD.X R2, R89, 0x1, R7, P4 ;  /* 0x0000000159027824 */ /* 0x001fca00020e0607 */
[----:B------:R0:W-:Y:S02]  /*15040*/  STL [R1+0x10c0], R2 ;  /* 0x0010c00201007387 */ /* 0x0001e40000100800 */
[----:B0-----:R-:W-:Y:S02]  /*15050*/  IMAD.X R2, R89, 0x1, R9, P5 ;  /* 0x0000000159027824 */ /* 0x001fe400028e0609 */
[----:B------:R-:W4:Y:S01]  /*15060*/  LDL.LU R89, [R1+0xc8] ;  /* 0x0000c80001597983 */ /* 0x000f220000300800 */
[----:B------:R-:W-:-:S05]  /*15070*/  IADD3 R92, P2, PT, R86, R4, RZ ;  /* 0x00000004565c7210 */ /* 0x000fca0007f5e0ff */
        /* <DEDUP_REMOVED lines=8> */
[----:B------:R-:W4:Y:S01]  /*15100*/  LDL.LU R29, [R1+0xcc] ;  /* 0x0000cc00011d7983 */ /* 0x000f220000300800 */
[C---:B------:R-:W-:Y:S01]  /*15110*/  IADD3 R88, P6, PT, R86.reuse, R6, RZ ;  /* 0x0000000656587210 */ /* 0x040fe20007fde0ff */
[----:B0-----:R-:W-:Y:S01]  /*15120*/  IMAD.X R2, R83, 0x1, R5, P2 ;  /* 0x0000000153027824 */ /* 0x001fe200010e0605 */
[----:B------:R-:W-:-:S03]  /*15130*/  IADD3 R86, P4, PT, R86, R8, RZ ;  /* 0x0000000856567210 */ /* 0x000fc60007f9e0ff */
[----:B------:R-:W-:Y:S04]  /*15140*/  STL [R1+0x10e4], R88 ;  /* 0x0010e45801007387 */ /* 0x000fe80000100800 */
[----:B------:R3:W-:Y:S04]  /*15150*/  STL [R1+0x10d8], R2 ;  /* 0x0010d80201007387 */ /* 0x0007e80000100800 */
[----:B------:R-:W-:Y:S01]  /*15160*/  STL [R1+0x2168], R88 ;  /* 0x0021685801007387 */ /* 0x000fe20000100800 */
[----:B------:R-:W-:-:S03]  /*15170*/  IMAD.X R3, R83, 0x1, R7, P6 ;  /* 0x0000000153037824 */ /* 0x000fc600030e0607 */
[----:B------:R-:W-:Y:S04]  /*15180*/  STL [R1+0x2174], R88 ;  /* 0x0021745801007387 */ /* 0x000fe80000100800 */
[----:B------:R-:W-:Y:S04]  /*15190*/  STL [R1+0x2180], R88 ;  /* 0x0021805801007387 */ /* 0x000fe80000100800 */
[----:B------:R-:W-:Y:S01]  /*151a0*/  STL [R1+0x10ec], R86 ;  /* 0x0010ec5601007387 */ /* 0x000fe20000100800 */
[----:B------:R-:W-:Y:S01]  /*151b0*/  IMAD.X R83, R83, 0x1, R9, P4 ;  /* 0x0000000153537824 */ /* 0x000fe200020e0609 */
[----:B---3--:R-:W-:-:S05]  /*151c0*/  IADD3 R2, P5, PT, R30, R4, RZ ;  /* 0x000000041e027210 */ /* 0x008fca0007fbe0ff */
[----:B------:R0:W-:Y:S01]  /*151d0*/  STL [R1+0x10fc], R2 ;  /* 0x0010fc0201007387 */ /* 0x0001e20000100800 */
[----:B------:R-:W-:-:S03]  /*151e0*/  IADD3 R13, P6, PT, R30, R8, RZ ;  /* 0x000000081e0d7210 */ /* 0x000fc60007fde0ff */
[----:B------:R-:W-:Y:S01]  /*151f0*/  STL [R1+0x10e0], R3 ;  /* 0x0010e00301007387 */ /* 0x000fe20000100800 */
[----:B0-----:R-:W-:-:S05]  /*15200*/  IADD3 R2, P2, PT, R30, R6, RZ ;  /* 0x000000061e027210 */ /* 0x001fca0007f5e0ff */
[----:B------:R2:W-:Y:S04]  /*15210*/  STL [R1+0x1104], R2 ;  /* 0x0011040201007387 */ /* 0x0005e80000100800 */
[----:B------:R0:W-:Y:S01]  /*15220*/  STL [R1+0x110c], R13 ;  /* 0x00110c0d01007387 */ /* 0x0001e20000100800 */
[----:B--2---:R-:W-:-:S03]  /*15230*/  IMAD.X R2, R66, 0x1, R5, P5 ;  /* 0x0000000142027824 */ /* 0x004fc600028e0605 */
[----:B------:R-:W-:Y:S04]  /*15240*/  STL [R1+0x10e8], R83 ;  /* 0x0010e85301007387 */ /* 0x000fe80000100800 */
[----:B------:R1:W-:Y:S01]  /*15250*/  STL [R1+0x10f8], R2 ;  /* 0x0010f80201007387 */ /* 0x0003e20000100800 */
[----:B----4-:R-:W-:Y:S01]  /*15260*/  IADD3 R3, P4, PT, R72, R4, RZ ;  /* 0x0000000448037210 */ /* 0x010fe20007f9e0ff */
[C---:B0-----:R-:W-:Y:S02]  /*15270*/  IMAD.X R13, R66.reuse, 0x1, R9, P6 ;  /* 0x00000001420d7824 */ /* 0x041fe400030e0609 */
[----:B-1----:R-:W-:Y:S02]  /*15280*/  IMAD.X R2, R66, 0x1, R7, P2 ;  /* 0x0000000142027824 */ /* 0x002fe400010e0607 */
[----:B------:R0:W-:Y:S04]  /*15290*/  STL [R1+0x111c], R3 ;  /* 0x00111c0301007387 */ /* 0x0001e80000100800 */
[----:B------:R1:W-:Y:S01]  /*152a0*/  STL [R1+0x1100], R2 ;  /* 0x0011000201007387 */ /* 0x0003e20000100800 */
[----:B0-----:R-:W-:-:S02]  /*152b0*/  IADD3 R3, P5, PT, R72, R6, RZ ;  /* 0x0000000648037210 */ /* 0x001fc40007fbe0ff */
[----:B-1----:R-:W-:-:S03]  /*152c0*/  IADD3 R2, P2, PT, R72, R8, RZ ;  /* 0x0000000848027210 */ /* 0x002fc60007f5e0ff */
        /* <DEDUP_REMOVED lines=9> */
[----:B0-----:R-:W-:Y:S01]  /*15360*/  IADD3 R3, P4, PT, R87, R6, RZ ;  /* 0x0000000657037210 */ /* 0x001fe20007f9e0ff */
[----:B-1----:R-:W-:Y:S02]  /*15370*/  IMAD.X R13, R76, 0x1, R9, P2 ;  /* 0x000000014c0d7824 */ /* 0x002fe400010e0609 */
[----:B--2---:R-:W2:Y:S01]  /*15380*/  LDL.LU R2, [R1+0x274] ;  /* 0x0002740001027983 */ /* 0x004ea20000300800 */
[----:B------:R-:W-:-:S03]  /*15390*/  IMAD.X R14, R89, 0x1, R5, P6 ;  /* 0x00000001590e7824 */ /* 0x000fc600030e0605 */
[----:B------:R0:W-:Y:S04]  /*153a0*/  STL [R1+0x1144], R3 ;  /* 0x0011440301007387 */ /* 0x0001e80000100800 */
[----:B------:R1:W-:Y:S01]  /*153b0*/  STL [R1+0x1128], R13 ;  /* 0x0011280d01007387 */ /* 0x0003e20000100800 */
[----:B0-----:R-:W-:Y:S02]  /*153c0*/  IADD3 R3, P5, PT, R87, R8, RZ ;  /* 0x0000000857037210 */ /* 0x001fe40007fbe0ff */
[----:B-1----:R-:W-:-:S03]  /*153d0*/  IADD3 R13, P2, PT, R56, R4, RZ ;  /* 0x00000004380d7210 */ /* 0x002fc60007f5e0ff */
[----:B------:R0:W-:Y:S04]  /*153e0*/  STL [R1+0x114c], R3 ;  /* 0x00114c0301007387 */ /* 0x0001e80000100800 */
[----:B------:R1:W-:Y:S04]  /*153f0*/  STL [R1+0x1138], R14 ;  /* 0x0011380e01007387 */ /* 0x0003e80000100800 */
[----:B------:R-:W3:Y:S04]  /*15400*/  LDL.LU R30, [R1+0xe0] ;  /* 0x0000e000011e7983 */ /* 0x000ee80000300800 */
[----:B------:R4:W-:Y:S04]  /*15410*/  STL [R1+0x11bc], R13 ;  /* 0x0011bc0d01007387 */ /* 0x0009e80000100800 */
[----:B------:R-:W3:Y:S01]  /*15420*/  LDL.LU R66, [R1+0x278] ;  /* 0x0002780001427983 */ /* 0x000ee20000300800 */
[----:B0-----:R-:W-:-:S02]  /*15430*/  IMAD.X R3, R89, 0x1, R7, P4 ;  /* 0x0000000159037824 */ /* 0x001fc400020e0607 */
[----:B-1----:R-:W-:-:S03]  /*15440*/  IMAD.X R14, R89, 0x1, R9, P5 ;  /* 0x00000001590e7824 */ /* 0x002fc600028e0609 */
[----:B------:R0:W-:Y:S01]  /*15450*/  STL [R1+0x1140], R3 ;  /* 0x0011400301007387 */ /* 0x0001e20000100800 */
[----:B----4-:R-:W-:-:S03]  /*15460*/  IADD3 R13, P4, PT, R56, R8, RZ ;  /* 0x00000008380d7210 */ /* 0x010fc60007f9e0ff */
[----:B------:R-:W-:Y:S04]  /*15470*/  STL [R1+0x1148], R14 ;  /* 0x0011480e01007387 */ /* 0x000fe80000100800 */
[----:B------:R-:W4:Y:S04]  /*15480*/  LDL.LU R72, [R1+0xe4] ;  /* 0x0000e40001487983 */ /* 0x000f280000300800 */
[----:B------:R1:W-:Y:S01]  /*15490*/  STL [R1+0x11cc], R13 ;  /* 0x0011cc0d01007387 */ /* 0x0003e20000100800 */
[----:B0-----:R-:W-:-:S03]  /*154a0*/  IMAD.X R3, R29, 0x1, R5, P2 ;  /* 0x000000011d037824 */ /* 0x001fc600010e0605 */
[----:B------:R-:W4:Y:S01]  /*154b0*/  LDL.LU R89, [R1+0x27c] ;  /* 0x00027c0001597983 */ /* 0x000f220000300800 */
[----:B------:R-:W-:-:S03]  /*154c0*/  IADD3 R87, P6, PT, R56, R6, RZ ;  /* 0x0000000638577210 */ /* 0x000fc60007fde0ff */
        /* <DEDUP_REMOVED lines=8> */
[----:B-1----:R-:W-:Y:S01]  /*15550*/  IADD3 R13, P5, PT, R91, R4, RZ ;  /* 0x000000045b0d7210 */ /* 0x002fe20007fbe0ff */
[----:B0-----:R-:W-:-:S04]  /*15560*/  IMAD.X R3, R29, 0x1, R7, P6 ;  /* 0x000000011d037824 */ /* 0x001fc800030e0607 */
[----:B------:R0:W-:Y:S01]  /*15570*/  STL [R1+0x11dc], R13 ;  /* 0x0011dc0d01007387 */ /* 0x0001e20000100800 */
[----:B------:R-:W-:-:S03]  /*15580*/  IADD3 R56, P2, PT, R91, R6, RZ ;  /* 0x000000065b387210 */ /* 0x000fc60007f5e0ff */
[----:B------:R1:W-:Y:S01]  /*15590*/  STL [R1+0x11c0], R3 ;  /* 0x0011c00301007387 */ /* 0x0003e20000100800 */
[----:B------:R-:W-:Y:S01]  /*155a0*/  IADD3 R91, P6, PT, R91, R8, RZ ;  /* 0x000000085b5b7210 */ /* 0x000fe20007fde0ff */
[----:B0-----:R-:W-:Y:S02]  /*155b0*/  IMAD.X R13, R43, 0x1, R5, P5 ;  /* 0x000000012b0d7824 */ /* 0x001fe400028e0605 */
[----:B-1----:R-:W-:-:S05]  /*155c0*/  IMAD.X R3, R29, 0x1, R9, P4 ;  /* 0x000000011d037824 */ /* 0x002fca00020e0609 */
[----:B------:R0:W-:Y:S01]  /*155d0*/  STL [R1+0x11c8], R3 ;  /* 0x0011c80301007387 */ /* 0x0001e20000100800 */
[----:B------:R-:W-:-:S03]  /*155e0*/  IMAD.X R14, R43, 0x1, R7, P2 ;  /* 0x000000012b0e7824 */ /* 0x000fc600010e0607 */
[----:B0-----:R-:W4:Y:S04]  /*155f0*/  LDL.LU R3, [R1+0xf0] ;  /* 0x0000f00001037983 */ /* 0x001f280000300800 */
[----:B------:R-:W-:Y:S04]  /*15600*/  STL [R1+0x11e4], R56 ;  /* 0x0011e43801007387 */ /* 0x000fe80000100800 */
[----:B------:R2:W-:Y:S04]  /*15610*/  STL [R1+0x11d8], R13 ;  /* 0x0011d80d01007387 */ /* 0x0005e80000100800 */
[----:B------:R-:W-:Y:S04]  /*15620*/  STL [R1+0x2138], R56 ;  /* 0x0021383801007387 */ /* 0x000fe80000100800 */
[----:B------:R-:W-:Y:S04]  /*15630*/  STL [R1+0x2140], R56 ;  /* 0x0021403801007387 */ /* 0x000fe80000100800 */
[----:B------:R-:W-:Y:S04]  /*15640*/  STL [R1+0x214c], R56 ;  /* 0x00214c3801007387 */ /* 0x000fe80000100800 */
[----:B------:R-:W-:Y:S01]  /*15650*/  STL [R1+0x11ec], R91 ;  /* 0x0011ec5b01007387 */ /* 0x000fe20000100800 */
[----:B------:R-:W-:Y:S01]  /*15660*/  IMAD.X R43, R43, 0x1, R9, P6 ;  /* 0x000000012b2b7824 */ /* 0x000fe200030e0609 */
[----:B--2---:R-:W-:-:S05]  /*15670*/  IADD3 R13, P4, PT, R2, R4, RZ ;  /* 0x00000004020d7210 */ /* 0x004fca0007f9e0ff */
[----:B------:R0:W-:Y:S04]  /*15680*/  STL [R1+0x11fc], R13 ;  /* 0x0011fc0d01007387 */ /* 0x0001e80000100800 */
[----:B------:R1:W-:Y:S01]  /*15690*/  STL [R1+0x11e0], R14 ;  /* 0x0011e00e01007387 */ /* 0x0003e20000100800 */
[C---:B0-----:R-:W-:Y:S02]  /*156a0*/  IADD3 R13, P5, PT, R2.reuse, R6, RZ ;  /* 0x00000006020d7210 */ /* 0x041fe40007fbe0ff */
[----:B-1----:R-:W-:-:S03]  /*156b0*/  IADD3 R14, P2, PT, R2, R8, RZ ;  /* 0x00000008020e7210 */ /* 0x002fc60007f5e0ff */
[----:B------:R3:W-:Y:S04]  /*156c0*/  STL [R1+0x1204], R13 ;  /* 0x0012040d01007387 */ /* 0x0007e80000100800 */
[----:B------:R0:W-:Y:S01]  /*156d0*/  STL [R1+0x120c], R14 ;  /* 0x00120c0e01007387 */ /* 0x0001e20000100800 */
[----:B---3--:R-:W-:-:S03]  /*156e0*/  IMAD.X R13, R30, 0x1, R5, P4 ;  /* 0x000000011e0d7824 */ /* 0x008fc600020e0605 */
[----:B------:R-:W-:Y:S01]  /*156f0*/  STL [R1+0x11e8], R43 ;  /* 0x0011e82b01007387 */ /* 0x000fe20000100800 */
[----:B------:R-:W-:-:S03]  /*15700*/  IADD3 R2, P6, PT, R66, R4, RZ ;  /* 0x0000000442027210 */ /* 0x000fc60007fde0ff */
[----:B------:R1:W-:Y:S04]  /*15710*/  STL [R1+0x11f8], R13 ;  /* 0x0011f80d01007387 */ /* 0x0003e80000100800 */
[----:B------:R2:W-:Y:S01]  /*15720*/  STL [R1+0x121c], R2 ;  /* 0x00121c0201007387 */ /* 0x0005e20000100800 */
[C---:B0-----:R-:W-:Y:S02]  /*15730*/  IMAD.X R14, R30.reuse, 0x1, R9, P2 ;  /* 0x000000011e0e7824 */ /* 0x041fe400010e0609 */
[----:B-1----:R-:W-:Y:S01]  /*15740*/  IMAD.X R13, R30, 0x1, R7, P5 ;  /* 0x000000011e0d7824 */ /* 0x002fe200028e0607 */
[----:B--2---:R-:W-:-:S04]  /*15750*/  IADD3 R2, P4, PT, R66, R6, RZ ;  /* 0x0000000642027210 */ /* 0x004fc80007f9e0ff */
[----:B------:R0:W-:Y:S04]  /*15760*/  STL [R1+0x1200], R13 ;  /* 0x0012000d01007387 */ /* 0x0001e80000100800 */
[----:B------:R4:W-:Y:S01]  /*15770*/  STL [R1+0x1224], R2 ;  /* 0x0012240201007387 */ /* 0x0009e20000100800 */
[----:B0-----:R-:W-:-:S03]  /*15780*/  IADD3 R13, P5, PT, R66, R8, RZ ;  /* 0x00000008420d7210 */ /* 0x001fc60007fbe0ff */
[----:B------:R0:W-:Y:S01]  /*15790*/  STL [R1+0x1208], R14 ;  /* 0x0012080e01007387 */ /* 0x0001e20000100800 */
[----:B----4-:R-:W-:-:S03]  /*157a0*/  IMAD.X R2, R72, 0x1, R5, P6 ;  /* 0x0000000148027824 */ /* 0x010fc600030e0605 */
[----:B------:R-:W2:Y:S04]  /*157b0*/  LDL.LU R29, [R1+0x288] ;  /* 0x00028800011d7983 */ /* 0x000ea80000300800 */
[----:B------:R1:W-:Y:S01]  /*157c0*/  STL [R1+0x122c], R13 ;  /* 0x00122c0d01007387 */ /* 0x0003e20000100800 */
[----:B0-----:R-:W-:-:S03]  /*157d0*/  IADD3 R14, P2, PT, R89, R4, RZ ;  /* 0x00000004590e7210 */ /* 0x001fc60007f5e0ff */
[----:B------:R0:W-:Y:S01]  /*157e0*/  STL [R1+0x1218], R2 ;  /* 0x0012180201007387 */ /* 0x0001e20000100800 */
[----:B-1----:R-:W-:-:S03]  /*157f0*/  IMAD.X R13, R72, 0x1, R7, P4 ;  /* 0x00000001480d7824 */ /* 0x002fc600020e0607 */
[----:B------:R1:W-:Y:S01]  /*15800*/  STL [R1+0x123c], R14 ;  /* 0x00123c0e01007387 */ /* 0x0003e20000100800 */
[----:B0-----:R-:W-:-:S03]  /*15810*/  IADD3 R2, P6, PT, R89, R6, RZ ;  /* 0x0000000659027210 */ /* 0x001fc60007fde0ff */
[----:B------:R0:W-:Y:S04]  /*15820*/  STL [R1+0x1220], R13 ;  /* 0x0012200d01007387 */ /* 0x0001e80000100800 */
[----:B------:R3:W-:Y:S01]  /*15830*/  STL [R1+0x1244], R2 ;  /* 0x0012440201007387 */ /* 0x0007e20000100800 */
[----:B-1----:R-:W-:Y:S01]  /*15840*/  IMAD.X R14, R72, 0x1, R9, P5 ;  /* 0x00000001480e7824 */ /* 0x002fe200028e0609 */
[----:B0-----:R-:W-:Y:S02]  /*15850*/  IADD3 R13, P4, PT, R89, R8, RZ ;  /* 0x00000008590d7210 */ /* 0x001fe40007f9e0ff */
[----:B---3--:R-:W3:Y:S01]  /*15860*/  LDL.LU R2, [R1+0xf8] ;  /* 0x0000f80001027983 */ /* 0x008ee20000300800 */
[----:B------:R-:W-:-:S03]  /*15870*/  IMAD.X R15, R76, 0x1, R5, P2 ;  /* 0x000000014c0f7824 */ /* 0x000fc600010e0605 */
[----:B------:R0:W-:Y:S04]  /*15880*/  STL [R1+0x1228], R14 ;  /* 0x0012280e01007387 */ /* 0x0001e80000100800 */
[----:B------:R-:W4:Y:S04]  /*15890*/  LDL.LU R30, [R1+0x28c] ;  /* 0x00028c00011e7983 */ /* 0x000f280000300800 */
[----:B------:R1:W-:Y:S01]  /*158a0*/  STL [R1+0x124c], R13 ;  /* 0x00124c0d01007387 */ /* 0x0003e20000100800 */
[----:B0-----:R-:W-:-:S03]  /*158b0*/  IMAD.X R14, R76, 0x1, R7, P6 ;  /* 0x000000014c0e7824 */ /* 0x001fc600030e0607 */
[----:B------:R-:W-:Y:S01]  /*158c0*/  STL [R1+0x1238], R15 ;  /* 0x0012380f01007387 */ /* 0x000fe20000100800 */
[----:B-1----:R-:W-:-:S05]  /*158d0*/  IADD3 R13, P5, PT, R82, R4, RZ ;  /* 0x00000004520d7210 */ /* 0x002fca0007fbe0ff */
[----:B------:R0:W-:Y:S04]  /*158e0*/  STL [R1+0x12bc], R13 ;  /* 0x0012bc0d01007387 */ /* 0x0001e80000100800 */
[----:B------:R1:W-:Y:S04]  /*158f0*/  STL [R1+0x1240], R14 ;  /* 0x0012400e01007387 */ /* 0x0003e80000100800 */
[----:B------:R-:W4:Y:S01]  /*15900*/  LDL.LU R66, [R1+0xfc] ;  /* 0x0000fc0001427983 */ /* 0x000f220000300800 */
[----:B0-----:R-:W-:-:S03]  /*15910*/  IMAD.X R13, R76, 0x1, R9, P4 ;  /* 0x000000014c0d7824 */ /* 0x001fc600020e0609 */
[----:B------:R-:W4:Y:S04]  /*15920*/  LDL.LU R76, [R1+0x290] ;  /* 0x00029000014c7983 */ /* 0x000f280000300800 */
[----:B------:R0:W-:Y:S04]  /*15930*/  STL [R1+0x1248], R13 ;  /* 0x0012480d01007387 */ /* 0x0001e80000100800 */
[----:B------:R-:W4:Y:S01]  /*15940*/  LDL.LU R72, [R1+0x100] ;  /* 0x0001000001487983 */ /* 0x000f220000300800 */
[C---:B-1----:R-:W-:Y:S02]  /*15950*/  IADD3 R14, P6, PT, R82.reuse, R8, RZ ;  /* 0x00000008520e7210 */ /* 0x042fe40007fde0ff */
[----:B------:R-:W-:Y:S01]  /*15960*/  IADD3 R89, P2, PT, R82, R6, RZ ;  /* 0x0000000652597210 */ /* 0x000fe20007f5e0ff */
[----:B0-----:R-:W-:-:S02]  /*15970*/  IMAD.X R13, R3, 0x1, R5, P5 ;  /* 0x00000001030d7824 */ /* 0x001fc400028e0605 */
[----:B------:R0:W-:Y:S04]  /*15980*/  STL [R1+0x12cc], R14 ;  /* 0x0012cc0e01007387 */ /* 0x0001e80000100800 */
[----:B------:R-:W-:Y:S04]  /*15990*/  STL [R1+0x12c4], R89 ;  /* 0x0012c45901007387 */ /* 0x000fe80000100800 */
[----:B------:R1:W-:Y:S01]  /*159a0*/  STL [R1+0x12b8], R13 ;  /* 0x0012b80d01007387 */ /* 0x0003e20000100800 */
[----:B0-----:R-:W-:-:S03]  /*159b0*/  IADD3 R14, P4, PT, R79, R4, RZ ;  /* 0x000000044f0e7210 */ /* 0x001fc60007f9e0ff */
[----:B------:R-:W-:Y:S01]  /*159c0*/  STL [R1+0x2110], R89 ;  /* 0x0021105901007387 */ /* 0x000fe20000100800 */
[----:B------:R-:W-:-:S03]  /*159d0*/  IADD3 R82, P5, PT, R79, R6, RZ ;  /* 0x000000064f527210 */ /* 0x000fc60007fbe0ff */
[----:B------:R-:W-:Y:S01]  /*159e0*/  STL [R1+0x2114], R89 ;  /* 0x0021145901007387 */ /* 0x000fe20000100800 */
[----:B-1----:R-:W-:-:S03]  /*159f0*/  IMAD.X R13, R3, 0x1, R7, P2 ;  /* 0x00000001030d7824 */ /* 0x002fc600010e0607 */
[----:B------:R-:W-:Y:S01]  /*15a00*/  STL [R1+0x2118], R89 ;  /* 0x0021185901007387 */ /* 0x000fe20000100800 */
[----:B------:R-:W-:-:S03]  /*15a10*/  IMAD.X R3, R3, 0x1, R9, P6 ;  /* 0x0000000103037824 */ /* 0x000fc600030e0609 */
[----:B------:R-:W-:Y:S04]  /*15a20*/  STL [R1+0x12dc], R14 ;  /* 0x0012dc0e01007387 */ /* 0x000fe80000100800 */
[----:B------:R0:W-:Y:S01]  /*15a30*/  STL [R1+0x12c0], R13 ;  /* 0x0012c00d01007387 */ /* 0x0001e20000100800 */
[----:B------:R-:W-:-:S03]  /*15a40*/  IADD3 R79, P2, PT, R79, R8, RZ ;  /* 0x000000084f4f7210 */ /* 0x000fc60007f5e0ff */
[----:B------:R1:W-:Y:S01]  /*15a50*/  STL [R1+0x12c8], R3 ;  /* 0x0012c80301007387 */ /* 0x0003e20000100800 */
[----:B0-----:R-:W-:-:S03]  /*15a60*/  IMAD.X R13, R85, 0x1, R5, P4 ;  /* 0x00000001550d7824 */ /* 0x001fc600020e0605 */
[----:B-1----:R-:W4:Y:S04]  /*15a70*/  LDL.LU R3, [R1+0x10c] ;  /* 0x00010c0001037983 */ /* 0x002f280000300800 */
[----:B------:R-:W-:Y:S04]  /*15a80*/  STL [R1+0x12e4], R82 ;  /* 0x0012e45201007387 */ /* 0x000fe80000100800 */
[----:B------:R2:W-:Y:S01]  /*15a90*/  STL [R1+0x12d8], R13 ;  /* 0x0012d80d01007387 */ /* 0x0005e20000100800 */
[----:B------:R-:W-:-:S03]  /*15aa0*/  IMAD.X R14, R85, 0x1, R7, P5 ;  /* 0x00000001550e7824 */ /* 0x000fc600028e0607 */
[----:B------:R-:W-:Y:S04]  /*15ab0*/  STL [R1+0x211c], R82 ;  /* 0x00211c5201007387 */ /* 0x000fe80000100800 */
[----:B------:R-:W-:Y:S01]  /*15ac0*/  STL [R1+0x12ec], R79 ;  /* 0x0012ec4f01007387 */ /* 0x000fe20000100800 */
[----:B------:R-:W-:Y:S01]  /*15ad0*/  IMAD.X R85, R85, 0x1, R9, P2 ;  /* 0x0000000155557824 */ /* 0x000fe200010e0609 */
[C---:B--2---:R-:W-:Y:S02]  /*15ae0*/  IADD3 R13, P6, PT, R29.reuse, R4, RZ ;  /* 0x000000041d0d7210 */ /* 0x044fe40007fde0ff */
[----:B------:R-:W-:-:S03]  /*15af0*/  IADD3 R15, P5, PT, R29, R8, RZ ;  /* 0x000000081d0f7210 */ /* 0x000fc60007fbe0ff */
[----:B------:R0:W-:Y:S04]  /*15b00*/  STL [R1+0x12fc], R13 ;  /* 0x0012fc0d01007387 */ /* 0x0001e80000100800 */
[----:B------:R3:W-:Y:S01]  /*15b10*/  STL [R1+0x12e0], R14 ;  /* 0x0012e00e01007387 */ /* 0x0007e20000100800 */
        /* <DEDUP_REMOVED lines=10> */
[----:B------:R1:W-:Y:S01]  /*15bc0*/  STL [R1+0x1300], R14 ;  /* 0x0013000e01007387 */ /* 0x0003e20000100800 */
[----:B0-----:R-:W-:-:S03]  /*15bd0*/  IMAD.X R13, R2, 0x1, R9, P5 ;  /* 0x00000001020d7824 */ /* 0x001fc600028e0609 */
[----:B------:R-:W-:Y:S01]  /*15be0*/  STL [R1+0x1324], R15 ;  /* 0x0013240f01007387 */ /* 0x000fe20000100800 */
[----:B-1----:R-:W-:-:S03]  /*15bf0*/  IADD3 R14, P4, PT, R30, R8, RZ ;  /* 0x000000081e0e7210 */ /* 0x002fc60007f9e0ff */
[----:B------:R0:W-:Y:S01]  /*15c00*/  STL [R1+0x1308], R13 ;  /* 0x0013080d01007387 */ /* 0x0001e20000100800 */
[----:B------:R-:W-:-:S03]  /*15c10*/  IMAD.X R2, R66, 0x1, R5, P2 ;  /* 0x0000000142027824 */ /* 0x000fc600010e0605 */
[----:B------:R1:W-:Y:S04]  /*15c20*/  STL [R1+0x132c], R14 ;  /* 0x00132c0e01007387 */ /* 0x0003e80000100800 */
[----:B------:R-:W2:Y:S01]  /*15c30*/  LDL.LU R18, [R1+0x29c] ;  /* 0x00029c0001127983 */ /* 0x000ea20000300800 */
[----:B0-----:R-:W-:-:S03]  /*15c40*/  IADD3 R13, P5, PT, R76, R4, RZ ;  /* 0x000000044c0d7210 */ /* 0x001fc60007fbe0ff */
[----:B------:R0:W-:Y:S04]  /*15c50*/  STL [R1+0x1318], R2 ;  /* 0x0013180201007387 */ /* 0x0001e80000100800 */
[----:B------:R3:W-:Y:S01]  /*15c60*/  STL [R1+0x133c], R13 ;  /* 0x00133c0d01007387 */ /* 0x0007e20000100800 */
[C---:B-1----:R-:W-:Y:S02]  /*15c70*/  IMAD.X R14, R66.reuse, 0x1, R9, P4 ;  /* 0x00000001420e7824 */ /* 0x042fe400020e0609 */
[----:B0-----:R-:W-:Y:S01]  /*15c80*/  IMAD.X R2, R66, 0x1, R7, P6 ;  /* 0x0000000142027824 */ /* 0x001fe200030e0607 */
[----:B---3--:R-:W-:-:S04]  /*15c90*/  IADD3 R13, P2, PT, R76, R6, RZ ;  /* 0x000000064c0d7210 */ /* 0x008fc80007f5e0ff */
[----:B------:R0:W-:Y:S04]  /*15ca0*/  STL [R1+0x1320], R2 ;  /* 0x0013200201007387 */ /* 0x0001e80000100800 */
[----:B------:R1:W-:Y:S01]  /*15cb0*/  STL [R1+0x1344], R13 ;  /* 0x0013440d01007387 */ /* 0x0003e20000100800 */
[----:B0-----:R-:W-:-:S03]  /*15cc0*/  IADD3 R2, P6, PT, R76, R8, RZ ;  /* 0x000000084c027210 */ /* 0x001fc60007fde0ff */
[----:B------:R0:W-:Y:S01]  /*15cd0*/  STL [R1+0x1328], R14 ;  /* 0x0013280e01007387 */ /* 0x0001e20000100800 */
[----:B-1----:R-:W-:-:S03]  /*15ce0*/  IMAD.X R13, R72, 0x1, R5, P5 ;  /* 0x00000001480d7824 */ /* 0x002fc600028e0605 */
[----:B------:R-:W3:Y:S04]  /*15cf0*/  LDL.LU R29, [R1+0x114] ;  /* 0x00011400011d7983 */ /* 0x000ee80000300800 */
[----:B------:R1:W-:Y:S01]  /*15d00*/  STL [R1+0x134c], R2 ;  /* 0x00134c0201007387 */ /* 0x0003e20000100800 */
[----:B0-----:R-:W-:-:S03]  /*15d10*/  IMAD.X R14, R72, 0x1, R7, P2 ;  /* 0x00000001480e7824 */ /* 0x001fc600010e0607 */
[----:B-1----:R-:W4:Y:S04]  /*15d20*/  LDL.LU R2, [R1+0x2a0] ;  /* 0x0002a00001027983 */ /* 0x002f280000300800 */
[----:B------:R0:W-:Y:S02]  /*15d30*/  STL [R1+0x1338], R13 ;  /* 0x0013380d01007387 */ /* 0x0001e40000100800 */
[----:B0-----:R-:W-:-:S05]  /*15d40*/  IADD3 R13, P4, PT, R77, R4, RZ ;  /* 0x000000044d0d7210 */ /* 0x001fca0007f9e0ff */
[----:B------:R0:W-:Y:S04]  /*15d50*/  STL [R1+0x13bc], R13 ;  /* 0x0013bc0d01007387 */ /* 0x0001e80000100800 */
[----:B------:R1:W-:Y:S04]  /*15d60*/  STL [R1+0x1340], R14 ;  /* 0x0013400e01007387 */ /* 0x0003e80000100800 */
[----:B------:R-:W4:Y:S01]  /*15d70*/  LDL.LU R30, [R1+0x11c] ;  /* 0x00011c00011e7983 */ /* 0x000f220000300800 */
[----:B0-----:R-:W-:Y:S01]  /*15d80*/  IMAD.X R13, R72, 0x1, R9, P6 ;  /* 0x00000001480d7824 */ /* 0x001fe200030e0609 */
[----:B-1----:R-:W-:-:S04]  /*15d90*/  IADD3 R14, P2, PT, R77, R8, RZ ;  /* 0x000000084d0e7210 */ /* 0x002fc80007f5e0ff */
[----:B------:R0:W-:Y:S04]  /*15da0*/  STL [R1+0x1348], R13 ;  /* 0x0013480d01007387 */ /* 0x0001e80000100800 */
[----:B------:R1:W-:Y:S04]  /*15db0*/  STL [R1+0x13cc], R14 ;  /* 0x0013cc0e01007387 */ /* 0x0003e80000100800 */
[----:B------:R-:W4:Y:S04]  /*15dc0*/  LDL.LU R72, [R1+0x2a8] ;  /* 0x0002a80001487983 */ /* 0x000f280000300800 */
[----:B------:R-:W4:Y:S01]  /*15dd0*/  LDL.LU R66, [R1+0x120] ;  /* 0x0001200001427983 */ /* 0x000f220000300800 */
[----:B0-----:R-:W-:Y:S01]  /*15de0*/  IMAD.X R13, R3, 0x1, R5, P4 ;  /* 0x00000001030d7824 */ /* 0x001fe200020e0605 */
[----:B------:R-:W-:-:S02]  /*15df0*/  IADD3 R76, P5, PT, R77, R6, RZ ;  /* 0x000000064d4c7210 */ /* 0x000fc40007fbe0ff */
[----:B-1----:R-:W-:Y:S02]  /*15e00*/  IADD3 R14, P6, PT, R73, R4, RZ ;  /* 0x00000004490e7210 */ /* 0x002fe40007fde0ff */
[----:B------:R0:W-:Y:S04]  /*15e10*/  STL [R1+0x13b8], R13 ;  /* 0x0013b80d01007387 */ /* 0x0001e80000100800 */
        /* <DEDUP_REMOVED lines=17> */
[----:B------:R-:W-:Y:S04]  /*15f30*/  STL [R1+0x20f8], R77 ;  /* 0x0020f84d01007387 */ /* 0x000fe80000100800 */
[----:B------:R-:W-:Y:S01]  /*15f40*/  STL [R1+0x13ec], R73 ;  /* 0x0013ec4901007387 */ /* 0x000fe20000100800 */
[----:B------:R-:W-:Y:S01]  /*15f50*/  IMAD.X R75, R75, 0x1, R9, P5 ;  /* 0x000000014b4b7824 */ /* 0x000fe200028e0609 */
[----:B--2---:R-:W-:-:S05]  /*15f60*/  IADD3 R13, P2, PT, R18, R4, RZ ;  /* 0x00000004120d7210 */ /* 0x004fca0007f5e0ff */
[----:B------:R0:W-:Y:S01]  /*15f70*/  STL [R1+0x13fc], R13 ;  /* 0x0013fc0d01007387 */ /* 0x0001e20000100800 */
[----:B------:R-:W-:-:S03]  /*15f80*/  IADD3 R15, P4, PT, R18, R8, RZ ;  /* 0x00000008120f7210 */ /* 0x000fc60007f9e0ff */
[----:B------:R3:W-:Y:S01]  /*15f90*/  STL [R1+0x13e0], R14 ;  /* 0x0013e00e01007387 */ /* 0x0007e20000100800 */
[----:B0-----:R-:W-:-:S05]  /*15fa0*/  IADD3 R13, P6, PT, R18, R6, RZ ;  /* 0x00000006120d7210 */ /* 0x001fca0007fde0ff */
[----:B------:R-:W-:Y:S04]  /*15fb0*/  STL [R1+0x1404], R13 ;  /* 0x0014040d01007387 */ /* 0x000fe80000100800 */
[----:B------:R0:W-:Y:S04]  /*15fc0*/  STL [R1+0x140c], R15 ;  /* 0x00140c0f01007387 */ /* 0x0001e80000100800 */
[----:B------:R-:W-:Y:S01]  /*15fd0*/  STL [R1+0x13e8], R75 ;  /* 0x0013e84b01007387 */ /* 0x000fe20000100800 */
[C---:B---3--:R-:W-:Y:S02]  /*15fe0*/  IMAD.X R14, R29.reuse, 0x1, R5, P2 ;  /* 0x000000011d0e7824 */ /* 0x048fe400010e0605 */
[----:B0-----:R-:W-:-:S03]  /*15ff0*/  IMAD.X R15, R29, 0x1, R7, P6 ;  /* 0x000000011d0f7824 */ /* 0x001fc600030e0607 */
[----:B------:R0:W-:Y:S01]  /*16000*/  STL [R1+0x13f8], R14 ;  /* 0x0013f80e01007387 */ /* 0x0001e20000100800 */
[----:B----4-:R-:W-:Y:S01]  /*16010*/  IADD3 R13, P5, PT, R2, R4, RZ ;  /* 0x00000004020d7210 */ /* 0x010fe20007fbe0ff */
[----:B0-----:R-:W-:-:S04]  /*16020*/  IMAD.X R14, R29, 0x1, R9, P4 ;  /* 0x000000011d0e7824 */ /* 0x001fc800020e0609 */
[----:B------:R0:W-:Y:S04]  /*16030*/  STL [R1+0x141c], R13 ;  /* 0x00141c0d01007387 */ /* 0x0001e80000100800 */
[----:B------:R-:W-:Y:S01]  /*16040*/  STL [R1+0x1400], R15 ;  /* 0x0014000f01007387 */ /* 0x000fe20000100800 */
[C---:B0-----:R-:W-:Y:S02]  /*16050*/  IADD3 R13, P2, PT, R2.reuse, R6, RZ ;  /* 0x00000006020d7210 */ /* 0x041fe40007f5e0ff */
[----:B------:R-:W-:-:S03]  /*16060*/  IADD3 R2, P6, PT, R2, R8, RZ ;  /* 0x0000000802027210 */ /* 0x000fc60007fde0ff */
[----:B------:R0:W-:Y:S04]  /*16070*/  STL [R1+0x1424], R13 ;  /* 0x0014240d01007387 */ /* 0x0001e80000100800 */
[----:B------:R1:W-:Y:S04]  /*16080*/  STL [R1+0x1408], R14 ;  /* 0x0014080e01007387 */ /* 0x0003e80000100800 */
[----:B------:R-:W2:Y:S01]  /*16090*/  LDL.LU R29, [R1+0x2b4] ;  /* 0x0002b400011d7983 */ /* 0x000ea20000300800 */
[----:B0-----:R-:W-:-:S03]  /*160a0*/  IMAD.X R13, R30, 0x1, R5, P5 ;  /* 0x000000011e0d7824 */ /* 0x001fc600028e0605 */
[----:B------:R0:W-:Y:S01]  /*160b0*/  STL [R1+0x142c], R2 ;  /* 0x00142c0201007387 */ /* 0x0001e20000100800 */
[----:B-1----:R-:W-:-:S03]  /*160c0*/  IMAD.X R14, R30, 0x1, R7, P2 ;  /* 0x000000011e0e7824 */ /* 0x002fc600010e0607 */
[----:B------:R1:W-:Y:S01]  /*160d0*/  STL [R1+0x1418], R13 ;  /* 0x0014180d01007387 */ /* 0x0003e20000100800 */
[C---:B0-----:R-:W-:Y:S02]  /*160e0*/  IADD3 R2, P4, PT, R72.reuse, R4, RZ ;  /* 0x0000000448027210 */ /* 0x041fe40007f9e0ff */
[----:B-1----:R-:W-:-:S03]  /*160f0*/  IADD3 R13, P5, PT, R72, R6, RZ ;  /* 0x00000006480d7210 */ /* 0x002fc60007fbe0ff */
[----:B------:R0:W-:Y:S04]  /*16100*/  STL [R1+0x143c], R2 ;  /* 0x00143c0201007387 */ /* 0x0001e80000100800 */
[----:B------:R1:W-:Y:S01]  /*16110*/  STL [R1+0x1420], R14 ;  /* 0x0014200e01007387 */ /* 0x0003e20000100800 */
[----:B0-----:R-:W-:-:S03]  /*16120*/  IMAD.X R2, R30, 0x1, R9, P6 ;  /* 0x000000011e027824 */ /* 0x001fc600030e0609 */
[----:B------:R0:W-:Y:S01]  /*16130*/  STL [R1+0x1444], R13 ;  /* 0x0014440d01007387 */ /* 0x0001e20000100800 */
[----:B-1----:R-:W-:-:S03]  /*16140*/  IADD3 R14, P2, PT, R72, R8, RZ ;  /* 0x00000008480e7210 */ /* 0x002fc60007f5e0ff */
[----:B------:R1:W-:Y:S01]  /*16150*/  STL [R1+0x1428], R2 ;  /* 0x0014280201007387 */ /* 0x0003e20000100800 */
[----:B0-----:R-:W-:-:S03]  /*16160*/  IMAD.X R13, R66, 0x1, R5, P4 ;  /* 0x00000001420d7824 */ /* 0x001fc600020e0605 */
[----:B-1----:R-:W3:Y:S04]  /*16170*/  LDL.LU R2, [R1+0x12c] ;  /* 0x00012c0001027983 */ /* 0x002ee80000300800 */
[----:B------:R0:W-:Y:S04]  /*16180*/  STL [R1+0x144c], R14 ;  /* 0x00144c0e01007387 */ /* 0x0001e80000100800 */
[----:B------:R-:W4:Y:S04]  /*16190*/  LDL.LU R30, [R1+0x2b8] ;  /* 0x0002b800011e7983 */ /* 0x000f280000300800 */
[----:B------:R1:W-:Y:S01]  /*161a0*/  STL [R1+0x1438], R13 ;  /* 0x0014380d01007387 */ /* 0x0003e20000100800 */
[----:B0-----:R-:W-:Y:S01]  /*161b0*/  IMAD.X R14, R66, 0x1, R7, P5 ;  /* 0x00000001420e7824 */ /* 0x001fe200028e0607 */
[----:B-1----:R-:W-:-:S05]  /*161c0*/  IADD3 R13, P6, PT, R71, R4, RZ ;  /* 0x00000004470d7210 */ /* 0x002fca0007fde0ff */
[----:B------:R0:W-:Y:S04]  /*161d0*/  STL [R1+0x14bc], R13 ;  /* 0x0014bc0d01007387 */ /* 0x0001e80000100800 */
[----:B------:R-:W-:Y:S01]  /*161e0*/  STL [R1+0x1440], R14 ;  /* 0x0014400e01007387 */ /* 0x000fe20000100800 */
[----:B0-----:R-:W-:-:S05]  /*161f0*/  IMAD.X R13, R66, 0x1, R9, P2 ;  /* 0x00000001420d7824 */ /* 0x001fca00010e0609 */
[----:B------:R0:W-:Y:S04]  /*16200*/  STL [R1+0x1448], R13 ;  /* 0x0014480d01007387 */ /* 0x0001e80000100800 */
[----:B0-----:R-:W4:Y:S01]  /*16210*/  LDL.LU R13, [R1+0x130] ;  /* 0x00013000010d7983 */ /* 0x001f220000300800 */
[----:B------:R-:W-:Y:S01]  /*16220*/  IADD3 R15, P5, PT, R71, R8, RZ ;  /* 0x00000008470f7210 */ /* 0x000fe20007fbe0ff */
[----:B------:R-:W-:-:S04]  /*16230*/  IMAD.X R14, R3, 0x1, R5, P6 ;  /* 0x00000001030e7824 */ /* 0x000fc800030e0605 */
[----:B------:R-:W-:Y:S01]  /*16240*/  STL [R1+0x14cc], R15 ;  /* 0x0014cc0f01007387 */ /* 0x000fe20000100800 */
[----:B------:R-:W-:-:S03]  /*16250*/  IADD3 R72, P4, PT, R71, R6, RZ ;  /* 0x0000000647487210 */ /* 0x000fc60007f9e0ff */
[----:B------:R-:W4:Y:S04]  /*16260*/  LDL.LU R66, [R1+0x2bc] ;  /* 0x0002bc0001427983 */ /* 0x000f280000300800 */
[----:B------:R0:W-:Y:S04]  /*16270*/  STL [R1+0x14b8], R14 ;  /* 0x0014b80e01007387 */ /* 0x0001e80000100800 */
[----:B------:R-:W-:Y:S04]  /*16280*/  STL [R1+0x14c4], R72 ;  /* 0x0014c44801007387 */ /* 0x000fe80000100800 */
[----:B------:R-:W-:Y:S01]  /*16290*/  STL [R1+0x20c0], R72 ;  /* 0x0020c04801007387 */ /* 0x000fe20000100800 */
[----:B0-----:R-:W-:-:S03]  /*162a0*/  IADD3 R14, P2, PT, R27, R4, RZ ;  /* 0x000000041b0e7210 */ /* 0x001fc60007f5e0ff */
[----:B------:R-:W-:Y:S01]  /*162b0*/  STL [R1+0x20c4], R72 ;  /* 0x0020c44801007387 */ /* 0x000fe20000100800 */
[----:B------:R-:W-:-:S03]  /*162c0*/  IMAD.X R15, R3, 0x1, R7, P4 ;  /* 0x00000001030f7824 */ /* 0x000fc600020e0607 */
[----:B------:R-:W-:Y:S04]  /*162d0*/  STL [R1+0x20cc], R72 ;  /* 0x0020cc4801007387 */ /* 0x000fe80000100800 */
[----:B------:R-:W-:Y:S01]  /*162e0*/  STL [R1+0x20d0], R72 ;  /* 0x0020d04801007387 */ /* 0x000fe20000100800 */
[----:B------:R-:W-:-:S03]  /*162f0*/  IADD3 R71, P6, PT, R27, R6, RZ ;  /* 0x000000061b477210 */ /* 0x000fc60007fde0ff */
[----:B------:R-:W4:Y:S04]  /*16300*/  LDL.LU R18, [R1+0x158] ;  /* 0x0001580001127983 */ /* 0x000f280000300800 */
[----:B------:R0:W-:Y:S01]  /*16310*/  STL [R1+0x14dc], R14 ;  /* 0x0014dc0e01007387 */ /* 0x0001e20000100800 */
[----:B------:R-:W-:-:S03]  /*16320*/  IADD3 R27, P4, PT, R27, R8, RZ ;  /* 0x000000081b1b7210 */ /* 0x000fc60007f9e0ff */
[----:B------:R-:W-:Y:S01]  /*16330*/  STL [R1+0x14c0], R15 ;  /* 0x0014c00f01007387 */ /* 0x000fe20000100800 */
[----:B0-----:R-:W-:Y:S02]  /*16340*/  IMAD.X R14, R3, 0x1, R9, P5 ;  /* 0x00000001030e7824 */ /* 0x001fe400028e0609 */
[----:B------:R-:W-:-:S03]  /*16350*/  IMAD.X R3, R68, 0x1, R5, P2 ;  /* 0x0000000144037824 */ /* 0x000fc600010e0605 */
[----:B------:R0:W-:Y:S04]  /*16360*/  STL [R1+0x14c8], R14 ;  /* 0x0014c80e01007387 */ /* 0x0001e80000100800 */
[----:B------:R-:W-:Y:S04]  /*16370*/  STL [R1+0x14e4], R71 ;  /* 0x0014e44701007387 */ /* 0x000fe80000100800 */
[----:B------:R-:W-:Y:S01]  /*16380*/  STL [R1+0x20c8], R71 ;  /* 0x0020c84701007387 */ /* 0x000fe20000100800 */
[----:B0-----:R-:W-:-:S03]  /*16390*/  IMAD.X R14, R68, 0x1, R7, P6 ;  /* 0x00000001440e7824 */ /* 0x001fc600030e0607 */
[----:B------:R0:W-:Y:S01]  /*163a0*/  STL [R1+0x14d8], R3 ;  /* 0x0014d80301007387 */ /* 0x0001e20000100800 */
[----:B------:R-:W-:-:S03]  /*163b0*/  IMAD.X R68, R68, 0x1, R9, P4 ;  /* 0x0000000144447824 */ /* 0x000fc600020e0609 */
[----:B0-----:R-:W4:Y:S01]  /*163c0*/  LDL.LU R3, [R1+0x15c] ;  /* 0x00015c0001037983 */ /* 0x001f220000300800 */
[----:B--2---:R-:W-:-:S05]  /*163d0*/  IADD3 R15, P5, PT, R29, R4, RZ ;  /* 0x000000041d0f7210 */ /* 0x004fca0007fbe0ff */
[----:B------:R-:W-:Y:S04]  /*163e0*/  STL [R1+0x14fc], R15 ;  /* 0x0014fc0f01007387 */ /* 0x000fe80000100800 */
[----:B------:R-:W-:Y:S04]  /*163f0*/  STL [R1+0x14ec], R27 ;  /* 0x0014ec1b01007387 */ /* 0x000fe80000100800 */
[----:B------:R0:W-:Y:S02]  /*16400*/  STL [R1+0x14e0], R14 ;  /* 0x0014e00e01007387 */ /* 0x0001e40000100800 */
[----:B0-----:R-:W-:-:S02]  /*16410*/  IADD3 R14, P2, PT, R29, R6, RZ ;  /* 0x000000061d0e7210 */ /* 0x001fc40007f5e0ff */
[----:B------:R-:W-:-:S03]  /*16420*/  IADD3 R29, P6, PT, R29, R8, RZ ;  /* 0x000000081d1d7210 */ /* 0x000fc60007fde0ff */
[----:B------:R3:W-:Y:S04]  /*16430*/  STL [R1+0x1504], R14 ;  /* 0x0015040e01007387 */ /* 0x0007e80000100800 */
[----:B------:R0:W-:Y:S04]  /*16440*/  STL [R1+0x150c], R29 ;  /* 0x00150c1d01007387 */ /* 0x0001e80000100800 */
[----:B------:R-:W-:Y:S01]  /*16450*/  STL [R1+0x14e8], R68 ;  /* 0x0014e84401007387 */ /* 0x000fe20000100800 */
[----:B---3--:R-:W-:Y:S01]  /*16460*/  IMAD.X R14, R2, 0x1, R5, P5 ;  /* 0x00000001020e7824 */ /* 0x008fe200028e0605 */
[----:B----4-:R-:W-:-:S04]  /*16470*/  IADD3 R15, P4, PT, R30, R4, RZ ;  /* 0x000000041e0f7210 */ /* 0x010fc80007f9e0ff */
[----:B------:R1:W-:Y:S04]  /*16480*/  STL [R1+0x14f8], R14 ;  /* 0x0014f80e01007387 */ /* 0x0003e80000100800 */
[----:B------:R2:W-:Y:S04]  /*16490*/  STL [R1+0x151c], R15 ;  /* 0x00151c0f01007387 */ /* 0x0005e80000100800 */
[----:B0-----:R-:W3:Y:S01]  /*164a0*/  LDL.LU R29, [R1+0x2c8] ;  /* 0x0002c800011d7983 */ /* 0x001ee20000300800 */
[----:B-1----:R-:W-:Y:S01]  /*164b0*/  IMAD.X R14, R2, 0x1, R7, P2 ;  /* 0x00000001020e7824 */ /* 0x002fe200010e0607 */
[----:B--2---:R-:W-:-:S04]  /*164c0*/  IADD3 R15, P5, PT, R30, R6, RZ ;  /* 0x000000061e0f7210 */ /* 0x004fc80007fbe0ff */
[----:B------:R0:W-:Y:S04]  /*164d0*/  STL [R1+0x1500], R14 ;  /* 0x0015000e01007387 */ /* 0x0001e80000100800 */
[----:B------:R1:W-:Y:S01]  /*164e0*/  STL [R1+0x1524], R15 ;  /* 0x0015240f01007387 */ /* 0x0003e20000100800 */
[----:B0-----:R-:W-:Y:S01]  /*164f0*/  IMAD.X R14, R2, 0x1, R9, P6 ;  /* 0x00000001020e7824 */ /* 0x001fe200030e0609 */
[----:B------:R-:W-:-:S04]  /*16500*/  IADD3 R2, P2, PT, R30, R8, RZ ;  /* 0x000000081e027210 */ /* 0x000fc80007f5e0ff */
[----:B------:R-:W-:Y:S04]  /*16510*/  STL [R1+0x1508], R14 ;  /* 0x0015080e01007387 */ /* 0x000fe80000100800 */
[----:B------:R0:W-:Y:S01]  /*16520*/  STL [R1+0x152c], R2 ;  /* 0x00152c0201007387 */ /* 0x0001e20000100800 */
[----:B-1----:R-:W-:-:S03]  /*16530*/  IMAD.X R15, R13, 0x1, R5, P4 ;  /* 0x000000010d0f7824 */ /* 0x002fc600020e0605 */
[----:B0-----:R-:W2:Y:S04]  /*16540*/  LDL.LU R2, [R1+0x164] ;  /* 0x0001640001027983 */ /* 0x001ea80000300800 */
[----:B------:R0:W-:Y:S04]  /*16550*/  STL [R1+0x1518], R15 ;  /* 0x0015180f01007387 */ /* 0x0001e80000100800 */
[----:B------:R-:W4:Y:S01]  /*16560*/  LDL.LU R30, [R1+0x2cc] ;  /* 0x0002cc00011e7983 */ /* 0x000f220000300800 */
[----:B------:R-:W-:-:S05]  /*16570*/  IADD3 R14, P6, PT, R66, R4, RZ ;  /* 0x00000004420e7210 */ /* 0x000fca0007fde0ff */
[----:B------:R1:W-:Y:S01]  /*16580*/  STL [R1+0x153c], R14 ;  /* 0x00153c0e01007387 */ /* 0x0003e20000100800 */
[----:B------:R-:W-:Y:S01]  /*16590*/  IADD3 R61, P4, PT, R66, R6, RZ ;  /* 0x00000006423d7210 */ /* 0x000fe20007f9e0ff */
[C---:B0-----:R-:W-:Y:S02]  /*165a0*/  IMAD.X R15, R13.reuse, 0x1, R9, P2 ;  /* 0x000000010d0f7824 */ /* 0x041fe400010e0609 */
[----:B-1----:R-:W-:-:S05]  /*165b0*/  IMAD.X R14, R13, 0x1, R7, P5 ;  /* 0x000000010d0e7824 */ /* 0x002fca00028e0607 */
[----:B------:R0:W-:Y:S04]  /*165c0*/  STL [R1+0x1520], R14 ;  /* 0x0015200e01007387 */ /* 0x0001e80000100800 */
[----:B------:R-:W-:Y:S01]  /*165d0*/  STL [R1+0x1544], R61 ;  /* 0x0015443d01007387 */ /* 0x000fe20000100800 */
[----:B------:R-:W-:Y:S01]  /*165e0*/  IMAD.X R13, R18, 0x1, R5, P6 ;  /* 0x00000001120d7824 */ /* 0x000fe200030e0605 */
[----:B0-----:R-:W-:Y:S02]  /*165f0*/  IADD3 R14, P5, PT, R66, R8, RZ ;  /* 0x00000008420e7210 */ /* 0x001fe40007fbe0ff */
[----:B------:R0:W-:Y:S01]  /*16600*/  STL [R1+0x1528], R15 ;  /* 0x0015280f01007387 */ /* 0x0001e20000100800 */
[----:B------:R-:W-:-:S03]  /*16610*/  IADD3 R66, P2, PT, R64, R4, RZ ;  /* 0x0000000440427210 */ /* 0x000fc60007f5e0ff */
[----:B------:R1:W-:Y:S01]  /*16620*/  STL [R1+0x154c], R14 ;  /* 0x00154c0e01007387 */ /* 0x0003e20000100800 */
[----:B0-----:R-:W-:-:S03]  /*16630*/  IMAD.X R15, R18, 0x1, R7, P4 ;  /* 0x00000001120f7824 */ /* 0x001fc600020e0607 */
[----:B------:R0:W-:Y:S01]  /*16640*/  STL [R1+0x1538], R13 ;  /* 0x0015380d01007387 */ /* 0x0001e20000100800 */
[----:B-1----:R-:W-:-:S03]  /*16650*/  IADD3 R14, P6, PT, R64, R6, RZ ;  /* 0x00000006400e7210 */ /* 0x002fc60007fde0ff */
[----:B------:R-:W-:Y:S04]  /*16660*/  STL [R1+0x1540], R15 ;  /* 0x0015400f01007387 */ /* 0x000fe80000100800 */
[----:B------:R-:W-:Y:S01]  /*16670*/  STL [R1+0x15bc], R66 ;  /* 0x0015bc4201007387 */ /* 0x000fe20000100800 */
[----:B0-----:R-:W-:-:S03]  /*16680*/  IMAD.X R13, R18, 0x1, R9, P5 ;  /* 0x00000001120d7824 */ /* 0x001fc600028e0609 */
[----:B------:R0:W-:Y:S04]  /*16690*/  STL [R1+0x15c4], R14 ;  /* 0x0015c40e01007387 */ /* 0x0001e80000100800 */
[----:B------:R-:W-:Y:S04]  /*166a0*/  STL [R1+0x209c], R66 ;  /* 0x00209c4201007387 */ /* 0x000fe80000100800 */
[----:B------:R1:W-:Y:S01]  /*166b0*/  STL [R1+0x1548], R13 ;  /* 0x0015480d01007387 */ /* 0x0003e20000100800 */
[----:B0-----:R-:W-:-:S03]  /*166c0*/  IADD3 R14, P4, PT, R64, R8, RZ ;  /* 0x00000008400e7210 */ /* 0x001fc60007f9e0ff */
[----:B------:R-:W-:Y:S01]  /*166d0*/  STL [R1+0x20a0], R66 ;  /* 0x0020a04201007387 */ /* 0x000fe20000100800 */
[----:B------:R-:W-:-:S03]  /*166e0*/  IMAD.X R15, R3, 0x1, R5, P2 ;  /* 0x00000001030f7824 */ /* 0x000fc600010e0605 */
[----:B------:R-:W-:Y:S01]  /*166f0*/  STL [R1+0x20a4], R66 ;  /* 0x0020a44201007387 */ /* 0x000fe20000100800 */
[----:B-1----:R-:W-:-:S03]  /*16700*/  IADD3 R13, P5, PT, R26, R4, RZ ;  /* 0x000000041a0d7210 */ /* 0x002fc60007fbe0ff */
[----:B------:R0:W-:Y:S01]  /*16710*/  STL [R1+0x15cc], R14 ;  /* 0x0015cc0e01007387 */ /* 0x0001e20000100800 */
[----:B------:R-:W-:-:S03]  /*16720*/  IADD3 R64, P2, PT, R26, R6, RZ ;  /* 0x000000061a407210 */ /* 0x000fc60007f5e0ff */
[----:B------:R-:W-:Y:S04]  /*16730*/  STL [R1+0x15b8], R15 ;  /* 0x0015b80f01007387 */ /* 0x000fe80000100800 */
[----:B------:R1:W-:Y:S01]  /*16740*/  STL [R1+0x15dc], R13 ;  /* 0x0015dc0d01007387 */ /* 0x0003e20000100800 */
[C---:B0-----:R-:W-:Y:S02]  /*16750*/  IMAD.X R14, R3.reuse, 0x1, R7, P6 ;  /* 0x00000001030e7824 */ /* 0x041fe400030e0607 */
[----:B-1----:R-:W-:-:S03]  /*16760*/  IMAD.X R13, R3, 0x1, R9, P4 ;  /* 0x00000001030d7824 */ /* 0x002fc600020e0609 */
[----:B------:R-:W-:Y:S01]  /*16770*/  STL [R1+0x15c0], R14 ;  /* 0x0015c00e01007387 */ /* 0x000fe20000100800 */
[----:B------:R-:W-:-:S03]  /*16780*/  IMAD.X R3, R58, 0x1, R5, P5 ;  /* 0x000000013a037824 */ /* 0x000fc600028e0605 */
[----:B------:R0:W-:Y:S01]  /*16790*/  STL [R1+0x15c8], R13 ;  /* 0x0015c80d01007387 */ /* 0x0001e20000100800 */
[----:B------:R-:W-:-:S03]  /*167a0*/  IADD3 R26, P6, PT, R26, R8, RZ ;  /* 0x000000081a1a7210 */ /* 0x000fc60007fde0ff */
[----:B------:R-:W-:Y:S04]  /*167b0*/  STL [R1+0x15e4], R64 ;  /* 0x0015e44001007387 */ /* 0x000fe80000100800 */
[----:B------:R-:W-:Y:S04]  /*167c0*/  STL [R1+0x20a8], R64 ;  /* 0x0020a84001007387 */ /* 0x000fe80000100800 */
[----:B------:R3:W-:Y:S01]  /*167d0*/  STL [R1+0x15d8], R3 ;  /* 0x0015d80301007387 */ /* 0x0007e20000100800 */
[----:B0-----:R-:W-:-:S03]  /*167e0*/  IMAD.X R13, R58, 0x1, R7, P2 ;  /* 0x000000013a0d7824 */ /* 0x001fc600010e0607 */
        /* <DEDUP_REMOVED lines=8> */
[----:B------:R-:W-:Y:S04]  /*16870*/  STL [R1+0x160c], R14 ;  /* 0x00160c0e01007387 */ /* 0x000fe80000100800 */
[----:B------:R-:W-:Y:S01]  /*16880*/  STL [R1+0x15e8], R58 ;  /* 0x0015e83a01007387 */ /* 0x000fe20000100800 */
[----:B--2---:R-:W-:-:S05]  /*16890*/  IMAD.X R3, R2, 0x1, R5, P4 ;  /* 0x0000000102037824 */ /* 0x004fca00020e0605 */
[----:B------:R0:W-:Y:S01]  /*168a0*/  STL [R1+0x15f8], R3 ;  /* 0x0015f80301007387 */ /* 0x0001e20000100800 */
[----:B----4-:R-:W-:Y:S01]  /*168b0*/  IADD3 R13, P6, PT, R30, R4, RZ ;  /* 0x000000041e0d7210 */ /* 0x010fe20007fde0ff */
[----:B0-----:R-:W-:-:S04]  /*168c0*/  IMAD.X R3, R2, 0x1, R7, P5 ;  /* 0x0000000102037824 */ /* 0x001fc800028e0607 */
[----:B------:R0:W-:Y:S01]  /*168d0*/  STL [R1+0x161c], R13 ;  /* 0x00161c0d01007387 */ /* 0x0001e20000100800 */
[----:B------:R-:W-:-:S03]  /*168e0*/  IMAD.X R2, R2, 0x1, R9, P2 ;  /* 0x0000000102027824 */ /* 0x000fc600010e0609 */
[----:B------:R1:W-:Y:S01]  /*168f0*/  STL [R1+0x1600], R3 ;  /* 0x0016000301007387 */ /* 0x0003e20000100800 */
[C---:B0-----:R-:W-:Y:S02]  /*16900*/  IADD3 R13, P4, PT, R30.reuse, R6, RZ ;  /* 0x000000061e0d7210 */ /* 0x041fe40007f9e0ff */
[----:B-1----:R-:W-:-:S03]  /*16910*/  IADD3 R3, P5, PT, R30, R8, RZ ;  /* 0x000000081e037210 */ /* 0x002fc60007fbe0ff */
[----:B------:R0:W-:Y:S04]  /*16920*/  STL [R1+0x1624], R13 ;  /* 0x0016240d01007387 */ /* 0x0001e80000100800 */
[----:B------:R1:W-:Y:S04]  /*16930*/  STL [R1+0x1608], R2 ;  /* 0x0016080201007387 */ /* 0x0003e80000100800 */
[----:B------:R2:W-:Y:S01]  /*16940*/  STL [R1+0x162c], R3 ;  /* 0x00162c0301007387 */ /* 0x0005e20000100800 */
[----:B0-----:R-:W-:Y:S01]  /*16950*/  IMAD.X R13, R36, 0x1, R5, P6 ;  /* 0x00000001240d7824 */ /* 0x001fe200030e0605 */
[----:B-1----:R-:W-:-:S04]  /*16960*/  IADD3 R2, P2, PT, R35, R4, RZ ;  /* 0x0000000423027210 */ /* 0x002fc80007f5e0ff */
[----:B------:R-:W-:Y:S01]  /*16970*/  STL [R1+0x1618], R13 ;  /* 0x0016180d01007387 */ /* 0x000fe20000100800 */
[----:B--2---:R-:W-:-:S03]  /*16980*/  IMAD.X R3, R36, 0x1, R7, P4 ;  /* 0x0000000124037824 */ /* 0x004fc600020e0607 */
[----:B------:R0:W-:Y:S04]  /*16990*/  STL [R1+0x163c], R2 ;  /* 0x00163c0201007387 */ /* 0x0001e80000100800 */
[----:B------:R1:W-:Y:S01]  /*169a0*/  STL [R1+0x1620], R3 ;  /* 0x0016200301007387 */ /* 0x0003e20000100800 */
[----:B0-----:R-:W-:-:S03]  /*169b0*/  IMAD.X R2, R36, 0x1, R9, P5 ;  /* 0x0000000124027824 */ /* 0x001fc600028e0609 */
[----:B------:R-:W2:Y:S01]  /*169c0*/  LDL.LU R36, [R1+0x2320] ;  /* 0x0023200001247983 */ /* 0x000ea20000300800 */
[C---:B------:R-:W-:Y:S02]  /*169d0*/  IADD3 R81, P6, PT, R35.reuse, R6, RZ ;  /* 0x0000000623517210 */ /* 0x040fe40007fde0ff */
[----:B------:R-:W-:Y:S02]  /*169e0*/  IADD3 R80, P4, PT, R35, R8, RZ ;  /* 0x0000000823507210 */ /* 0x000fe40007f9e0ff */
[----:B------:R-:W3:Y:S04]  /*169f0*/  LDL.LU R35, [R1+0x231c] ;  /* 0x00231c0001237983 */ /* 0x000ee80000300800 */
[----:B------:R0:W-:Y:S01]  /*16a00*/  STL [R1+0x1628], R2 ;  /* 0x0016280201007387 */ /* 0x0001e20000100800 */
[----:B-1----:R-:W-:-:S03]  /*16a10*/  IADD3 R3, P5, PT, R25, R4, RZ ;  /* 0x0000000419037210 */ /* 0x002fc60007fbe0ff */
[----:B------:R-:W-:Y:S01]  /*16a20*/  STL [R1+0x1644], R81 ;  /* 0x0016445101007387 */ /* 0x000fe20000100800 */
[----:B0-----:R-:W-:-:S03]  /*16a30*/  IMAD.X R2, R41, 0x1, R5, P2 ;  /* 0x0000000129027824 */ /* 0x001fc600010e0605 */
[----:B------:R-:W-:Y:S04]  /*16a40*/  STL [R1+0x2074], R81 ;  /* 0x0020745101007387 */ /* 0x000fe80000100800 */
[----:B------:R0:W-:Y:S01]  /*16a50*/  STL [R1+0x1638], R2 ;  /* 0x0016380201007387 */ /* 0x0001e20000100800 */
[----:B------:R-:W-:-:S03]  /*16a60*/  IMAD.X R13, R41, 0x1, R9, P4 ;  /* 0x00000001290d7824 */ /* 0x000fc600020e0609 */
[----:B------:R-:W-:Y:S01]  /*16a70*/  STL [R1+0x207c], R81 ;  /* 0x00207c5101007387 */ /* 0x000fe20000100800 */
[----:B------:R-:W-:-:S03]  /*16a80*/  IADD3 R30, P2, PT, R25, R6, RZ ;  /* 0x00000006191e7210 */ /* 0x000fc60007f5e0ff */
[----:B------:R-:W-:Y:S01]  /*16a90*/  STL [R1+0x2080], R81 ;  /* 0x0020805101007387 */ /* 0x000fe20000100800 */
[----:B0-----:R-:W-:-:S03]  /*16aa0*/  IMAD.X R2, R41, 0x1, R7, P6 ;  /* 0x0000000129027824 */ /* 0x001fc600030e0607 */
[----:B------:R-:W-:Y:S04]  /*16ab0*/  STL [R1+0x164c], R80 ;  /* 0x00164c5001007387 */ /* 0x000fe80000100800 */
[----:B------:R0:W-:Y:S04]  /*16ac0*/  STL [R1+0x16bc], R3 ;  /* 0x0016bc0301007387 */ /* 0x0001e80000100800 */
[----:B------:R-:W-:Y:S04]  /*16ad0*/  STL [R1+0x2078], R80 ;  /* 0x0020785001007387 */ /* 0x000fe80000100800 */
[----:B------:R1:W-:Y:S01]  /*16ae0*/  STL [R1+0x1640], R2 ;  /* 0x0016400201007387 */ /* 0x0003e20000100800 */
[----:B0-----:R-:W-:-:S03]  /*16af0*/  IADD3 R3, P6, PT, R25, R8, RZ ;  /* 0x0000000819037210 */ /* 0x001fc60007fde0ff */
[----:B------:R-:W-:Y:S04]  /*16b00*/  STL [R1+0x2084], R80 ;  /* 0x0020845001007387 */ /* 0x000fe80000100800 */
[----:B------:R-:W4:Y:S01]  /*16b10*/  LDL.LU R41, [R1+0x2318] ;  /* 0x0023180001297983 */ /* 0x000f220000300800 */
[----:B-1----:R-:W-:-:S03]  /*16b20*/  IMAD.X R2, R12, 0x1, R5, P5 ;  /* 0x000000010c027824 */ /* 0x002fc600028e0605 */
[----:B------:R-:W-:Y:S04]  /*16b30*/  STL [R1+0x1648], R13 ;  /* 0x0016480d01007387 */ /* 0x000fe80000100800 */
[----:B------:R-:W-:Y:S01]  /*16b40*/  STL [R1+0x16c4], R30 ;  /* 0x0016c41e01007387 */ /* 0x000fe20000100800 */
[----:B------:R-:W-:-:S03]  /*16b50*/  IADD3 R25, P4, PT, R70, R4, RZ ;  /* 0x0000000446197210 */ /* 0x000fc60007f9e0ff */
[----:B------:R0:W-:Y:S04]  /*16b60*/  STL [R1+0x16cc], R3 ;  /* 0x0016cc0301007387 */ /* 0x0001e80000100800 */
[----:B------:R1:W-:Y:S01]  /*16b70*/  STL [R1+0x16b8], R2 ;  /* 0x0016b80201007387 */ /* 0x0003e20000100800 */
[C---:B0-----:R-:W-:Y:S02]  /*16b80*/  IMAD.X R3, R12.reuse, 0x1, R7, P2 ;  /* 0x000000010c037824 */ /* 0x041fe400010e0607 */
[----:B-1----:R-:W-:-:S03]  /*16b90*/  IMAD.X R2, R12, 0x1, R9, P6 ;  /* 0x000000010c027824 */ /* 0x002fc600030e0609 */
[----:B------:R0:W-:Y:S01]  /*16ba0*/  STL [R1+0x16c0], R3 ;  /* 0x0016c00301007387 */ /* 0x0001e20000100800 */
[----:B------:R-:W-:-:S03]  /*16bb0*/  IADD3 R78, P5, PT, R70, R6, RZ ;  /* 0x00000006464e7210 */ /* 0x000fc60007fbe0ff */
[----:B------:R-:W4:Y:S04]  /*16bc0*/  LDL.LU R12, [R1+0x2314] ;  /* 0x00231400010c7983 */ /* 0x000f280000300800 */
[----:B------:R-:W-:Y:S04]  /*16bd0*/  STL [R1+0x16dc], R25 ;  /* 0x0016dc1901007387 */ /* 0x000fe80000100800 */
[----:B------:R1:W-:Y:S01]  /*16be0*/  STL [R1+0x16c8], R2 ;  /* 0x0016c80201007387 */ /* 0x0003e20000100800 */
[----:B------:R-:W-:Y:S01]  /*16bf0*/  IADD3 R61, P2, PT, R70, R8, RZ ;  /* 0x00000008463d7210 */ /* 0x000fe20007f5e0ff */
[C---:B0-----:R-:W-:Y:S01]  /*16c00*/  IMAD.X R3, R42.reuse, 0x1, R7, P5 ;  /* 0x000000012a037824 */ /* 0x041fe200028e0607 */
[----:B------:R-:W-:Y:S01]  /*16c10*/  IADD3 R29, P6, PT, R37, R4, RZ ;  /* 0x00000004251d7210 */ /* 0x000fe20007fde0ff */
[----:B------:R-:W-:Y:S01]  /*16c20*/  STL [R1+0x16e4], R78 ;  /* 0x0016e44e01007387 */ /* 0x000fe20000100800 */
[----:B-1----:R-:W-:-:S05]  /*16c30*/  IMAD.X R2, R42, 0x1, R5, P4 ;  /* 0x000000012a027824 */ /* 0x002fca00020e0605 */
[----:B------:R0:W-:Y:S01]  /*16c40*/  STL [R1+0x16d8], R2 ;  /* 0x0016d80201007387 */ /* 0x0001e20000100800 */
[----:B------:R-:W-:-:S03]  /*16c50*/  IMAD.X R67, R42, 0x1, R9, P2 ;  /* 0x000000012a437824 */ /* 0x000fc600010e0609 */
[----:B------:R-:W-:Y:S01]  /*16c60*/  STL [R1+0x16ec], R61 ;  /* 0x0016ec3d01007387 */ /* 0x000fe20000100800 */
[----:B0-----:R-:W-:-:S03]  /*16c70*/  IADD3 R2, P4, PT, R37, R6, RZ ;  /* 0x0000000625027210 */ /* 0x001fc60007f9e0ff */
[----:B------:R0:W-:Y:S04]  /*16c80*/  STL [R1+0x16e0], R3 ;  /* 0x0016e00301007387 */ /* 0x0001e80000100800 */
[----:B------:R-:W-:Y:S04]  /*16c90*/  STL [R1+0x17bc], R29 ;  /* 0x0017bc1d01007387 */ /* 0x000fe80000100800 */
[----:B------:R1:W-:Y:S01]  /*16ca0*/  STL [R1+0x17c4], R2 ;  /* 0x0017c40201007387 */ /* 0x0003e20000100800 */
[----:B0-----:R-:W-:Y:S01]  /*16cb0*/  IMAD.X R3, R0, 0x1, R7, P4 ;  /* 0x0000000100037824 */ /* 0x001fe200020e0607 */
[----:B------:R-:W-:-:S02]  /*16cc0*/  IADD3 R42, P4, PT, R28, R4, RZ ;  /* 0x000000041c2a7210 */ /* 0x000fc40007f9e0ff */
[----:B------:R-:W-:Y:S01]  /*16cd0*/  STL [R1+0x16e8], R67 ;  /* 0x0016e84301007387 */ /* 0x000fe20000100800 */
[----:B------:R-:W-:-:S03]  /*16ce0*/  IMAD.X R18, R0, 0x1, R5, P6 ;  /* 0x0000000100127824 */ /* 0x000fc600030e0605 */
[----:B------:R-:W4:Y:S01]  /*16cf0*/  LDL R15, [R1+0xb50] ;  /* 0x000b5000010f7983 */ /* 0x000f220000100800 */
[----:B-1----:R-:W-:Y:S01]  /*16d00*/  IADD3 R2, P5, PT, R37, R8, RZ ;  /* 0x0000000825027210 */ /* 0x002fe20007fbe0ff */
[----:B------:R-:W-:-:S04]  /*16d10*/  IMAD.X R70, R33, 0x1, R5, P4 ;  /* 0x0000000121467824 */ /* 0x000fc800020e0605 */
[----:B------:R-:W-:Y:S04]  /*16d20*/  STL [R1+0x17cc], R2 ;  /* 0x0017cc0201007387 */ /* 0x000fe80000100800 */
[----:B------:R0:W-:Y:S04]  /*16d30*/  STL [R1+0x17c0], R3 ;  /* 0x0017c00301007387 */ /* 0x0001e80000100800 */
[----:B------:R1:W-:Y:S01]  /*16d40*/  STL [R1+0x2050], R2 ;  /* 0x0020500201007387 */ /* 0x0003e20000100800 */
[----:B0-----:R-:W-:Y:S01]  /*16d50*/  IMAD.X R3, R0, 0x1, R9, P5 ;  /* 0x0000000100037824 */ /* 0x001fe200028e0609 */
[----:B------:R-:W-:-:S02]  /*16d60*/  IADD3 R0, P5, PT, R28, R6, RZ ;  /* 0x000000061c007210 */ /* 0x000fc40007fbe0ff */
[----:B------:R-:W-:Y:S01]  /*16d70*/  STL [R1+0x17b8], R18 ;  /* 0x0017b81201007387 */ /* 0x000fe20000100800 */
[----:B-1----:R-:W-:-:S03]  /*16d80*/  IADD3 R2, P4, PT, R34, R4, RZ ;  /* 0x0000000422027210 */ /* 0x002fc60007f9e0ff */
[----:B------:R-:W-:Y:S04]  /*16d90*/  STL [R1+0x18bc], R42 ;  /* 0x0018bc2a01007387 */ /* 0x000fe80000100800 */
[----:B------:R-:W-:Y:S04]  /*16da0*/  STL [R1+0x17c8], R3 ;  /* 0x0017c80301007387 */ /* 0x000fe80000100800 */
[----:B------:R-:W-:Y:S04]  /*16db0*/  STL [R1+0x18c4], R0 ;  /* 0x0018c40001007387 */ /* 0x000fe80000100800 */
[----:B------:R-:W-:Y:S01]  /*16dc0*/  STL [R1+0x18b8], R70 ;  /* 0x0018b84601007387 */ /* 0x000fe20000100800 */
[----:B--2---:R-:W-:-:S02]  /*16dd0*/  ISETP.GE.U32.AND P2, PT, R36, 0x7fffff03, PT ;  /* 0x7fffff032400780c */ /* 0x004fc40003f46070 */
[----:B------:R-:W-:Y:S01]  /*16de0*/  IADD3 R36, P6, PT, R28, R8, RZ ;  /* 0x000000081c247210 */ /* 0x000fe20007fde0ff */
[----:B------:R-:W-:-:S04]  /*16df0*/  IMAD.X R28, R33, 0x1, R7, P5 ;  /* 0x00000001211c7824 */ /* 0x000fc800028e0607 */
[----:B------:R-:W-:Y:S01]  /*16e00*/  STL [R1+0x18cc], R36 ;  /* 0x0018cc2401007387 */ /* 0x000fe20000100800 */
[----:B------:R-:W-:Y:S01]  /*16e10*/  IMAD.X R37, R33, 0x1, R9, P6 ;  /* 0x0000000121257824 */ /* 0x000fe200030e0609 */
[----:B------:R-:W-:Y:S02]  /*16e20*/  IADD3 R33, P6, PT, R34, R6, RZ ;  /* 0x0000000622217210 */ /* 0x000fe40007fde0ff */
[----:B------:R0:W-:Y:S01]  /*16e30*/  STL [R1+0x16fc], R2 ;  /* 0x0016fc0201007387 */ /* 0x0001e20000100800 */
[----:B---3--:R-:W-:-:S03]  /*16e40*/  VIADD R14, R35, 0xffffff8c ;  /* 0xffffff8c230e7836 */ /* 0x008fc60000000000 */
[----:B------:R-:W-:Y:S01]  /*16e50*/  STL [R1+0x18c0], R28 ;  /* 0x0018c01c01007387 */ /* 0x000fe20000100800 */
[----:B0-----:R-:W-:-:S03]  /*16e60*/  IMAD.X R2, R32, 0x1, R5, P4 ;  /* 0x0000000120027824 */ /* 0x001fc600020e0605 */
[----:B------:R-:W-:Y:S01]  /*16e70*/  STL [R1+0x18c8], R37 ;  /* 0x0018c82501007387 */ /* 0x000fe20000100800 */
[----:B------:R-:W-:-:S03]  /*16e80*/  ISETP.GE.U32.AND P4, PT, R14, 0x7fffff0d, PT ;  /* 0x7fffff0d0e00780c */ /* 0x000fc60003f86070 */
[----:B------:R-:W-:Y:S04]  /*16e90*/  STL [R1+0x16f8], R2 ;  /* 0x0016f80201007387 */ /* 0x000fe80000100800 */
[----:B------:R-:W-:Y:S04]  /*16ea0*/  STL [R1+0x1704], R33 ;  /* 0x0017042101007387 */ /* 0x000fe80000100800 */
[----:B------:R-:W4:Y:S01]  /*16eb0*/  LDL R14, [R1+0xb4c] ;  /* 0x000b4c00010e7983 */ /* 0x000f220000100800 */
[----:B------:R-:W-:Y:S02]  /*16ec0*/  PRMT R39, RZ, 0x7610, R39 ;  /* 0x00007610ff277816 */ /* 0x000fe40000000027 */
[----:B----4-:R-:W-:-:S04]  /*16ed0*/  @!P0 LOP3.LUT R15, R15, R14, RZ, 0x3c, !PT ;  /* 0x0000000e0f0f8212 */ /* 0x010fc800078e3cff */
[----:B------:R-:W-:-:S04]  /*16ee0*/  @!P0 LOP3.LUT R14, R15, R14, RZ, 0x3c, !PT ;  /* 0x0000000e0f0e8212 */ /* 0x000fc800078e3cff */
[----:B------:R-:W-:-:S05]  /*16ef0*/  @!P0 LOP3.LUT R15, R15, R14, RZ, 0x3c, !PT ;  /* 0x0000000e0f0f8212 */ /* 0x000fca00078e3cff */
[----:B------:R-:W2:Y:S01]  /*16f00*/  @!P0 LDG.E.U8 R39, desc[UR14][R14.64] ;  /* 0x0000000e0e278981 */ /* 0x000ea2000c1e1100 */
[----:B------:R-:W-:-:S05]  /*16f10*/  VIADD R13, R35, 0xffffff84 ;  /* 0xffffff84230d7836 */ /* 0x000fca0000000000 */
[----:B------:R-:W-:Y:S01]  /*16f20*/  ISETP.GE.U32.AND P5, PT, R13, 0x7fffff05, PT ;  /* 0x7fffff050d00780c */ /* 0x000fe20003fa6070 */
[----:B------:R-:W-:Y:S02]  /*16f30*/  VIADD R13, R35, 0xfffffffa ;  /* 0xfffffffa230d7836 */ /* 0x000fe40000000000 */
[----:B------:R-:W-:-:S05]  /*16f40*/  IMAD.X R35, R32, 0x1, R7, P6 ;  /* 0x0000000120237824 */ /* 0x000fca00030e0607 */
[----:B------:R-:W-:Y:S04]  /*16f50*/  STL [R1+0x1700], R35 ;  /* 0x0017002301007387 */ /* 0x000fe80000100800 */
        /* <DEDUP_REMOVED lines=19> */
[----:B------:R-:W4:Y:S04]  /*17090*/  LDL R14, [R1+0xb64] ;  /* 0x000b6400010e7983 */ /* 0x000f280000100800 */
[----:B------:R-:W4:Y:S01]  /*170a0*/  LDL R15, [R1+0xb68] ;  /* 0x000b6800010f7983 */ /* 0x000f220000100800 */
[----:B0-----:R-:W0:Y:S01]  /*170b0*/  S2R R12, SR_TID.X ;  /* 0x00000000000c7919 */ /* 0x001e220000002100 */
[----:B------:R-:W-:-:S02]  /*170c0*/  ISETP.GE.U32.AND P6, PT, R13, 0x7fffff7b, PT ;  /* 0x7fffff7b0d00780c */ /* 0x000fc40003fc6070 */
[----:B------:R-:W-:Y:S02]  /*170d0*/  PRMT R13, RZ, 0x7610, R13 ;  /* 0x00007610ff0d7816 */ /* 0x000fe4000000000d */
[----:B0-----:R-:W-:-:S04]  /*170e0*/  LOP3.LUT R12, R12, 0x7f, RZ, 0xc0, !PT ;  /* 0x0000007f0c0c7812 */ /* 0x001fc800078ec0ff */
[----:B------:R-:W-:-:S05]  /*170f0*/  LOP3.LUT R12, R12, 0x30, RZ, 0x3c, !PT ;  /* 0x000000300c0c7812 */ /* 0x000fca00078e3cff */
[----:B---3--:R0:W-:Y:S04]  /*17100*/  STS.U8 [R12+UR4+0xc580], R41 ;  /* 0x00c580290c007988 */ /* 0x0081e80008000004 */
[----:B0-----:R-:W3:Y:S01]  /*17110*/  LDL.LU R41, [R1+0x2308] ;  /* 0x0023080001297983 */ /* 0x001ee20000300800 */
[----:B----4-:R-:W-:-:S04]  /*17120*/  @!P0 LOP3.LUT R15, R15, R14, RZ, 0x3c, !PT ;  /* 0x0000000e0f0f8212 */ /* 0x010fc800078e3cff */
[----:B------:R-:W-:-:S04]  /*17130*/  @!P0 LOP3.LUT R14, R15, R14, RZ, 0x3c, !PT ;  /* 0x0000000e0f0e8212 */ /* 0x000fc800078e3cff */
[----:B------:R-:W-:-:S05]  /*17140*/  @!P0 LOP3.LUT R15, R15, R14, RZ, 0x3c, !PT ;  /* 0x0000000e0f0f8212 */ /* 0x000fca00078e3cff */
[----:B------:R-:W4:Y:S04]  /*17150*/  @!P0 LDG.E.U8 R13, desc[UR14][R14.64] ;  /* 0x0000000e0e0d8981 */ /* 0x000f28000c1e1100 */
[----:B----4-:R0:W-:Y:S04]  /*17160*/  STL [R1+0x3e0], R13 ;  /* 0x0003e00d01007387 */ /* 0x0101e80000100800 */
[----:B------:R-:W4:Y:S04]  /*17170*/  LDL R14, [R1+0xb6c] ;  /* 0x000b6c00010e7983 */ /* 0x000f280000100800 */
[----:B------:R-:W4:Y:S01]  /*17180*/  LDL R15, [R1+0xb70] ;  /* 0x000b7000010f7983 */ /* 0x000f220000100800 */
[----:B---3--:R-:W-:Y:S01]  /*17190*/  PRMT R41, RZ, 0x7610, R41 ;  /* 0x00007610ff297816 */ /* 0x008fe20000000029 */
[----:B0-----:R-:W0:Y:S01]  /*171a0*/  LDC R13, c[0x0][0x3a0] ;  /* 0x0000e800ff0d7b82 */ /* 0x001e220000000800 */
[----:B----4-:R-:W-:-:S04]  /*171b0*/  @!P6 LOP3.LUT R15, R15, R14, RZ, 0x3c, !PT ;  /* 0x0000000e0f0fe212 */ /* 0x010fc800078e3cff */
[----:B------:R-:W-:-:S04]  /*171c0*/  @!P6 LOP3.LUT R14, R15, R14, RZ, 0x3c, !PT ;  /* 0x0000000e0f0ee212 */ /* 0x000fc800078e3cff */
[----:B------:R-:W-:-:S05]  /*171d0*/  @!P6 LOP3.LUT R15, R15, R14, RZ, 0x3c, !PT ;  /* 0x0000000e0f0fe212 */ /* 0x000fca00078e3cff */
[----:B------:R-:W3:Y:S04]  /*171e0*/  @!P6 LDG.E.U8 R41, desc[UR14][R14.64] ;  /* 0x0000000e0e29e981 */ /* 0x000ee8000c1e1100 */
[----:B---3--:R1:W-:Y:S04]  /*171f0*/  STL [R1+0x3dc], R41 ;  /* 0x0003dc2901007387 */ /* 0x0083e80000100800 */
[----:B-1----:R-:W3:Y:S04]  /*17200*/  LDL.LU R41, [R1+0x2304] ;  /* 0x0023040001297983 */ /* 0x002ee80000300800 */
        /* <DEDUP_REMOVED lines=8> */
[----:B-1----:R-:W2:Y:S04]  /*17290*/  LDL.LU R39, [R1+0x2300] ;  /* 0x0023000001277983 */ /* 0x002ea80000300800 */
[----:B------:R-:W4:Y:S01]  /*172a0*/  LDL R15, [R1+0xb7c] ;  /* 0x000b7c00010f7983 */ /* 0x000f220000100800 */
[----:B0-----:R-:W-:Y:S01]  /*172b0*/  VIADD R13, R13, 0xfffffff9 ;  /* 0xfffffff90d0d7836 */ /* 0x001fe20000000000 */
[----:B---3--:R-:W-:-:S04]  /*172c0*/  PRMT R41, RZ, 0x7610, R41 ;  /* 0x00007610ff297816 */ /* 0x008fc80000000029 */
[----:B------:R-:W-:Y:S02]  /*172d0*/  ISETP.GE.U32.AND P0, PT, R13, 0x7fffff7a, PT ;  /* 0x7fffff7a0d00780c */ /* 0x000fe40003f06070 */
[----:B------:R-:W-:Y:S01]  /*172e0*/  PRMT R13, RZ, 0x7610, R13 ;  /* 0x00007610ff0d7816 */ /* 0x000fe2000000000d */
[----:B--2---:R-:W-:Y:S02]  /*172f0*/  @!P6 IMAD.MOV.U32 R14, RZ, RZ, R39 ;  /* 0x000000ffff0ee224 */ /* 0x004fe400078e0027 */
[----:B------:R-:W2:Y:S04]  /*17300*/  LDL.LU R39, [R1+0x22fc] ;  /* 0x0022fc0001277983 */ /* 0x000ea80000300800 */
[----:B----4-:R0:W3:Y:S02]  /*17310*/  @!P6 LDG.E.U8 R41, desc[UR14][R14.64] ;  /* 0x0000000e0e29e981 */ /* 0x0100e4000c1e1100 */
[----:B0-----:R-:W-:-:S02]  /*17320*/  @!P6 IMAD.MOV.U32 R14, RZ, RZ, R44 ;  /* 0x000000ffff0ee224 */ /* 0x001fc400078e002c */
[----:B------:R-:W-:-:S05]  /*17330*/  @!P6 IMAD.MOV.U32 R15, RZ, RZ, R46 ;  /* 0x000000ffff0fe224 */ /* 0x000fca00078e002e */
[----:B------:R-:W4:Y:S04]  /*17340*/  @!P6 LDG.E.U8 R13, desc[UR14][R14.64] ;  /* 0x0000000e0e0de981 */ /* 0x000f28000c1e1100 */
[----:B---3--:R0:W-:Y:S04]  /*17350*/  STL [R1+0x3d4], R41 ;  /* 0x0003d42901007387 */ /* 0x0081e80000100800 */
[----:B0-----:R-:W3:Y:S04]  /*17360*/  LDL.LU R41, [R1+0x22f8] ;  /* 0x0022f80001297983 */ /* 0x001ee80000300800 */
[----:B------:R-:W2:Y:S04]  /*17370*/  LDL.LU R46, [R1+0x22f4] ;  /* 0x0022f400012e7983 */ /* 0x000ea80000300800 */
[----:B------:R-:W2:Y:S04]  /*17380*/  LDL.LU R44, [R1+0x22f0] ;  /* 0x0022f000012c7983 */ /* 0x000ea80000300800 */
[----:B----4-:R0:W-:Y:S04]  /*17390*/  STL [R1+0x3d0], R13 ;  /* 0x0003d00d01007387 */ /* 0x0101e80000100800 */
[----:B------:R-:W4:Y:S04]  /*173a0*/  LDL R14, [R1+0xb8c] ;  /* 0x000b8c00010e7983 */ /* 0x000f280000100800 */
[----:B------:R-:W4:Y:S01]  /*173b0*/  LDL R15, [R1+0xb90] ;  /* 0x000b9000010f7983 */ /* 0x000f220000100800 */
[----:B0-----:R-:W0:Y:S01]  /*173c0*/  LDC R13, c[0x0][0x3a0] ;  /* 0x0000e800ff0d7b82 */ /* 0x001e220000000800 */
[----:B---3--:R-:W-:-:S02]  /*173d0*/  PRMT R41, RZ, 0x7610, R41 ;  /* 0x00007610ff297816 */ /* 0x008fc40000000029 */
[----:B----4-:R-:W-:-:S04]  /*173e0*/  @!P0 LOP3.LUT R15, R15, R14, RZ, 0x3c, !PT ;  /* 0x0000000e0f0f8212 */ /* 0x010fc800078e3cff */
[----:B------:R-:W-:-:S04]  /*173f0*/  @!P0 LOP3.LUT R14, R15, R14, RZ, 0x3c, !PT ;  /* 0x0000000e0f0e8212 */ /* 0x000fc800078e3cff */
[----:B------:R-:W-:-:S05]  /*17400*/  @!P0 LOP3.LUT R15, R15, R14, RZ, 0x3c, !PT ;  /* 0x0000000e0f0f8212 */ /* 0x000fca00078e3cff */
[----:B------:R-:W3:Y:S04]  /*17410*/  @!P0 LDG.E.U8 R41, desc[UR14][R14.64] ;  /* 0x0000000e0e298981 */ /* 0x000ee8000c1e1100 */
[----:B------:R-:W4:Y:S04]  /*17420*/  LDL R14, [R1+0xb94] ;  /* 0x000b9400010e7983 */ /* 0x000f280000100800 */
[----:B------:R-:W4:Y:S01]  /*17430*/  LDL R15, [R1+0xb98] ;  /* 0x000b9800010f7983 */ /* 0x000f220000100800 */
[----:B0-----:R-:W-:Y:S01]  /*17440*/  VIADD R13, R13, 0xfffffff8 ;  /* 0xfffffff80d0d7836 */ /* 0x001fe20000000000 */
[----:B--2---:R-:W-:-:S04]  /*17450*/  PRMT R39, RZ, 0x7610, R39 ;  /* 0x00007610ff277816 */ /* 0x004fc80000000027 */
[----:B------:R-:W-:Y:S02]  /*17460*/  ISETP.GE.U32.AND P6, PT, R13, 0x7fffff79, PT ;  /* 0x7fffff790d00780c */ /* 0x000fe40003fc6070 */
[----:B------:R-:W2:Y:S04]  /*17470*/  LDL R13, [R1+0xba0] ;  /* 0x000ba000010d7983 */ /* 0x000ea80000100800 */
[----:B---3--:R-:W-:Y:S01]  /*17480*/  STL [R1+0x1eb0], R41 ;  /* 0x001eb02901007387 */ /* 0x008fe20000100800 */
[----:B----4-:R-:W-:-:S04]  /*17490*/  @!P0 LOP3.LUT R15, R15, R14, RZ, 0x3c, !PT ;  /* 0x0000000e0f0f8212 */ /* 0x010fc800078e3cff */
[----:B------:R-:W-:-:S04]  /*174a0*/  @!P0 LOP3.LUT R14, R15, R14, RZ, 0x3c, !PT ;  /* 0x0000000e0f0e8212 */ /* 0x000fc800078e3cff */
[----:B------:R-:W-:-:S05]  /*174b0*/  @!P0 LOP3.LUT R15, R15, R14, RZ, 0x3c, !PT ;  /* 0x0000000e0f0f8212 */ /* 0x000fca00078e3cff */
[----:B------:R2:W3:Y:S04]  /*174c0*/  @!P0 LDG.E.U8 R39, desc[UR14][R14.64] ;  /* 0x0000000e0e278981 */ /* 0x0004e8000c1e1100 */
[----:B------:R-:W4:Y:S01]  /*174d0*/  LDL R15, [R1+0xb9c] ;  /* 0x000b9c00010f7983 */ /* 0x000f220000100800 */
[----:B------:R-:W-:Y:S01]  /*174e0*/  PRMT R44, RZ, 0x7610, R44 ;  /* 0x00007610ff2c7816 */ /* 0x000fe2000000002c */
[----:B--2---:R-:W-:Y:S01]  /*174f0*/  @!P0 IMAD.MOV.U32 R14, RZ, RZ, R13 ;  /* 0x000000ffff0e8224 */ /* 0x004fe200078e000d */
[----:B------:R-:W-:Y:S01]  /*17500*/  PRMT R46, RZ, 0x7610, R46 ;  /* 0x00007610ff2e7816 */ /* 0x000fe2000000002e */
[----:B------:R-:W0:Y:S01]  /*17510*/  LDC R13, c[0x0][0x3a0] ;  /* 0x0000e800ff0d7b82 */ /* 0x000e220000000800 */
[----:B---3--:R-:W-:Y:S04]  /*17520*/  STL [R1+0x1eb4], R39 ;  /* 0x001eb42701007387 */ /* 0x008fe80000100800 */
[----:B----4-:R-:W2:Y:S04]  /*17530*/  @!P0 LDG.E.U8 R44, desc[UR14][R14.64] ;  /* 0x0000000e0e2c8981 */ /* 0x010ea8000c1e1100 */
[----:B------:R-:W3:Y:S04]  /*17540*/  LDL R14, [R1+0xba4] ;  /* 0x000ba400010e7983 */ /* 0x000ee80000100800 */
[----:B------:R-:W3:Y:S04]  /*17550*/  LDL R15, [R1+0xba8] ;  /* 0x000ba800010f7983 */ /* 0x000ee80000100800 */
[----:B--2---:R-:W-:Y:S01]  /*17560*/  STL [R1+0x1eb8], R44 ;  /* 0x001eb82c01007387 */ /* 0x004fe20000100800 */
[----:B---3--:R-:W-:-:S04]  /*17570*/  @!P0 LOP3.LUT R15, R15, R14, RZ, 0x3c, !PT ;  /* 0x0000000e0f0f8212 */ /* 0x008fc800078e3cff */
[----:B------:R-:W-:-:S04]  /*17580*/  @!P0 LOP3.LUT R14, R15, R14, RZ, 0x3c, !PT ;  /* 0x0000000e0f0e8212 */ /* 0x000fc800078e3cff */
[----:B------:R-:W-:-:S05]  /*17590*/  @!P0 LOP3.LUT R15, R15, R14, RZ, 0x3c, !PT ;  /* 0x0000000e0f0f8212 */ /* 0x000fca00078e3cff */
[----:B------:R1:W2:Y:S04]  /*175a0*/  @!P0 LDG.E.U8 R46, desc[UR14][R14.64] ;  /* 0x0000000e0e2e8981 */ /* 0x0002a8000c1e1100 */
[----:B------:R-:W1:Y:S04]  /*175b0*/  LDL R14, [R1+0xbac] ;  /* 0x000bac00010e7983 */ /* 0x000e680000100800 */
[----:B------:R-:W1:Y:S01]  /*175c0*/  LDL R15, [R1+0xbb0] ;  /* 0x000bb000010f7983 */ /* 0x000e620000100800 */
[----:B------:R-:W-:Y:S02]  /*175d0*/  PRMT R11, RZ, 0x7610, R11 ;  /* 0x00007610ff0b7816 */ /* 0x000fe4000000000b */
[----:B-1----:R-:W-:-:S04]  /*175e0*/  @!P6 LOP3.LUT R15, R15, R14, RZ, 0x3c, !PT ;  /* 0x0000000e0f0fe212 */ /* 0x002fc800078e3cff */
[----:B------:R-:W-:-:S04]  /*175f0*/  @!P6 LOP3.LUT R14, R15, R14, RZ, 0x3c, !PT ;  /* 0x0000000e0f0ee212 */ /* 0x000fc800078e3cff */
[----:B------:R-:W-:-:S05]  /*17600*/  @!P6 LOP3.LUT R15, R15, R14, RZ, 0x3c, !PT ;  /* 0x0000000e0f0fe212 */ /* 0x000fca00078e3cff */
[----:B------:R-:W3:Y:S04]  /*17610*/  @!P6 LDG.E.U8 R11, desc[UR14][R14.64] ;  /* 0x0000000e0e0be981 */ /* 0x000ee8000c1e1100 */
[----:B--2---:R-:W-:Y:S04]  /*17620*/  STL [R1+0x1ebc], R46 ;  /* 0x001ebc2e01007387 */ /* 0x004fe80000100800 */
[----:B---3--:R1:W-:Y:S04]  /*17630*/  STL [R1+0x5b0], R11 ;  /* 0x0005b00b01007387 */ /* 0x0083e80000100800 */
[----:B-1----:R-:W2:Y:S04]  /*17640*/  LDL.LU R11, [R1+0x22ec] ;  /* 0x0022ec00010b7983 */ /* 0x002ea80000300800 */
        /* <DEDUP_REMOVED lines=18> */
[----:B------:R-:W4:Y:S04]  /*17770*/  LDL R14, [R1+0xbc4] ;  /* 0x000bc400010e7983 */ /* 0x000f280000100800 */
[----:B------:R-:W4:Y:S01]  /*17780*/  LDL R15, [R1+0xbc8] ;  /* 0x000bc800010f7983 */ /* 0x000f220000100800 */
[----:B0-----:R-:W-:-:S05]  /*17790*/  VIADD R13, R13, 0xfffffff3 ;  /* 0xfffffff30d0d7836 */ /* 0x001fca0000000000 */
[----:B------:R-:W-:Y:S02]  /*177a0*/  ISETP.GE.U32.AND P0, PT, R13, 0x7fffff74, PT ;  /* 0x7fffff740d00780c */ /* 0x000fe40003f06070 */
[----:B------:R-:W-:Y:S02]  /*177b0*/  PRMT R13, RZ, 0x7610, R13 ;  /* 0x00007610ff0d7816 */ /* 0x000fe4000000000d */
[----:B----4-:R-:W-:-:S04]  /*177c0*/  @!P6 LOP3.LUT R15, R15, R14, RZ, 0x3c, !PT ;  /* 0x0000000e0f0fe212 */ /* 0x010fc800078e3cff */
[----:B------:R-:W-:-:S04]  /*177d0*/  @!P6 LOP3.LUT R14, R15, R14, RZ, 0x3c, !PT ;  /* 0x0000000e0f0ee212 */ /* 0x000fc800078e3cff */
[----:B------:R-:W-:-:S05]  /*177e0*/  @!P6 LOP3.LUT R15, R15, R14, RZ, 0x3c, !PT ;  /* 0x0000000e0f0fe212 */ /* 0x000fca00078e3cff */
[----:B------:R-:W4:Y:S04]  /*177f0*/  @!P6 LDG.E.U8 R13, desc[UR14][R14.64] ;  /* 0x0000000e0e0de981 */ /* 0x000f28000c1e1100 */
[----:B----4-:R0:W-:Y:S04]  /*17800*/  STL [R1+0x5a4], R13 ;  /* 0x0005a40d01007387 */ /* 0x0101e80000100800 */
[----:B------:R-:W4:Y:S04]  /*17810*/  LDL R14, [R1+0xc4c] ;  /* 0x000c4c00010e7983 */ /* 0x000f280000100800 */
[----:B------:R-:W4:Y:S01]  /*17820*/  LDL R15, [R1+0xc50] ;  /* 0x000c5000010f7983 */ /* 0x000f220000100800 */
[----:B--2---:R-:W-:Y:S01]  /*17830*/  PRMT R11, RZ, 0x7610, R11 ;  /* 0x00007610ff0b7816 */ /* 0x004fe2000000000b */
[----:B0-----:R-:W0:Y:S01]  /*17840*/  LDC R13, c[0x0][0x3a0] ;  /* 0x0000e800ff0d7b82 */ /* 0x001e220000000800 */
        /* <DEDUP_REMOVED lines=21> */
[----:B------:R-:W2:Y:S01]  /*179a0*/  @!P0 LDG.E.U8 R11, desc[UR14][R14.64] ;  /* 0x0000000e0e0b8981 */ /* 0x000ea2000c1e1100 */
[----:B0-----:R-:W-:-:S03]  /*179b0*/  VIADD R13, R13, 0xfffffff2 ;  /* 0xfffffff20d0d7836 */ /* 0x001fc60000000000 */
[----:B--2---:R0:W-:Y:S04]  /*179c0*/  STL [R1+0x2a0], R11 ;  /* 0x0002a00b01007387 */ /* 0x0041e80000100800 */
[----:B0-----:R-:W2:Y:S04]  /*179d0*/  LDL.LU R11, [R1+0x22d8] ;  /* 0x0022d800010b7983 */ /* 0x001ea80000300800 */
[----:B------:R-:W4:Y:S01]  /*179e0*/  LDL R15, [R1+0xc64] ;  /* 0x000c6400010f7983 */ /* 0x000f220000100800 */
[----:B------:R-:W-:Y:S02]  /*179f0*/  ISETP.GE.U32.AND P6, PT, R13, 0x7fffff73, PT ;  /* 0x7fffff730d00780c */ /* 0x000fe40003fc6070 */
[----:B------:R-:W-:Y:S01]  /*17a00*/  PRMT R13, RZ, 0x7610, R13 ;  /* 0x00007610ff0d7816 */ /* 0x000fe2000000000d */
[----:B--2---:R-:W-:-:S02]  /*17a10*/  @!P0 IMAD.MOV.U32 R14, RZ, RZ, R11 ;  /* 0x000000ffff0e8224 */ /* 0x004fc400078e000b */
[----:B------:R-:W2:Y:S04]  /*17a20*/  LDL.LU R11, [R1+0x22d4] ;  /* 0x0022d400010b7983 */ /* 0x000ea80000300800 */
[----:B----4-:R-:W4:Y:S04]  /*17a30*/  @!P0 LDG.E.U8 R13, desc[UR14][R14.64] ;  /* 0x0000000e0e0d8981 */ /* 0x010f28000c1e1100 */
[----:B----4-:R0:W-:Y:S04]  /*17a40*/  STL [R1+0x29c], R13 ;  /* 0x00029c0d01007387 */ /* 0x0101e80000100800 */
[----:B------:R-:W4:Y:S04]  /*17a50*/  LDL R14, [R1+0xc6c] ;  /* 0x000c6c00010e7983 */ /* 0x000f280000100800 */
[----:B------:R-:W4:Y:S01]  /*17a60*/  LDL R15, [R1+0xc70] ;  /* 0x000c7000010f7983 */ /* 0x000f220000100800 */
[----:B0-----:R-:W0:Y:S01]  /*17a70*/  LDC R13, c[0x0][0x3a0] ;  /* 0x0000e800ff0d7b82 */ /* 0x001e220000000800 */
[----:B------:R-:W-:Y:S01]  /*17a80*/  PRMT R44, RZ, 0x7610, R44 ;  /* 0x00007610ff2c7816 */ /* 0x000fe2000000002c */
[----:B0-----:R-:W-:-:S05]  /*17a90*/  VIADD R13, R13, 0xfffffff1 ;  /* 0xfffffff10d0d7836 */ /* 0x001fca0000000000 */
[----:B------:R-:W-:Y:S02]  /*17aa0*/  ISETP.GE.U32.AND P0, PT, R13, 0x7fffff72, PT ;  /* 0x7fffff720d00780c */ /* 0x000fe40003f06070 */
[----:B------:R-:W2:Y:S01]  /*17ab0*/  LDL R13, [R1+0xc74] ;  /* 0x000c7400010d7983 */ /* 0x000ea20000100800 */
[----:B----4-:R-:W-:-:S04]  /*17ac0*/  @!P6 LOP3.LUT R15, R15, R14, RZ, 0x3c, !PT ;  /* 0x0000000e0f0fe212 */ /* 0x010fc800078e3cff */
[----:B------:R-:W-:-:S04]  /*17ad0*/  @!P6 LOP3.LUT R14, R15, R14, RZ, 0x3c, !PT ;  /* 0x0000000e0f0ee212 */ /* 0x000fc800078e3cff */
[----:B------:R-:W-:-:S05]  /*17ae0*/  @!P6 LOP3.LUT R15, R15, R14, RZ, 0x3c, !PT ;  /* 0x0000000e0f0fe212 */ /* 0x000fca00078e3cff */
[----:B------:R3:W4:Y:S01]  /*17af0*/  @!P6 LDG.E.U8 R44, desc[UR14][R14.64] ;  /* 0x0000000e0e2ce981 */ /* 0x000722000c1e1100 */
[----:B------:R-:W-:Y:S01]  /*17b00*/  PRMT R39, RZ, 0x7610, R39 ;  /* 0x00007610ff277816 */ /* 0x000fe20000000027 */
[----:B---3--:R-:W-:Y:S02]  /*17b10*/  @!P6 IMAD.MOV.U32 R14, RZ, RZ, R45 ;  /* 0x000000ffff0ee224 */ /* 0x008fe400078e002d */
[----:B--2---:R-:W-:Y:S01]  /*17b20*/  @!P6 IMAD.MOV.U32 R15, RZ, RZ, R13 ;  /* 0x000000ffff0fe224 */ /* 0x004fe200078e000d */
[----:B------:R-:W-:Y:S01]  /*17b30*/  PRMT R41, RZ, 0x7610, R41 ;  /* 0x00007610ff297816 */ /* 0x000fe20000000029 */
[----:B------:R-:W0:Y:S03]  /*17b40*/  LDC R13, c[0x0][0x3a0] ;  /* 0x0000e800ff0d7b82 */ /* 0x000e260000000800 */
[----:B------:R1:W2:Y:S04]  /*17b50*/  @!P6 LDG.E.U8 R39, desc[UR14][R14.64] ;  /* 0x0000000e0e27e981 */ /* 0x0002a8000c1e1100 */
[----:B----4-:R-:W-:Y:S04]  /*17b60*/  STL [R1+0x1ec0], R44 ;  /* 0x001ec02c01007387 */ /* 0x010fe80000100800 */
[----:B------:R-:W3:Y:S04]  /*17b70*/  LDL.LU R45, [R1+0x22d0] ;  /* 0x0022d000012d7983 */ /* 0x000ee80000300800 */
[----:B------:R-:W4:Y:S01]  /*17b80*/  LDL R15, [R1+0xc7c] ;  /* 0x000c7c00010f7983 */ /* 0x000f220000100800 */
[----:B-1----:R-:W-:Y:S01]  /*17b90*/  @!P6 IMAD.MOV.U32 R14, RZ, RZ, R47 ;  /* 0x000000ffff0ee224 */ /* 0x002fe200078e002f */
[----:B------:R-:W-:-:S04]  /*17ba0*/  PRMT R11, RZ, 0x7610, R11 ;  /* 0x00007610ff0b7816 */ /* 0x000fc8000000000b */
[----:B----4-:R1:W4:Y:S04]  /*17bb0*/  @!P6 LDG.E.U8 R41, desc[UR14][R14.64] ;  /* 0x0000000e0e29e981 */ /* 0x010328000c1e1100 */
[----:B--2---:R-:W-:Y:S04]  /*17bc0*/  STL [R1+0x1ec4], R39 ;  /* 0x001ec42701007387 */ /* 0x004fe80000100800 */
[----:B------:R-:W2:Y:S01]  /*17bd0*/  LDL.LU R47, [R1+0x22cc] ;  /* 0x0022cc00012f7983 */ /* 0x000ea20000300800 */
[----:B-1----:R-:W-:Y:S02]  /*17be0*/  @!P6 IMAD.MOV.U32 R14, RZ, RZ, R48 ;  /* 0x000000ffff0ee224 */ /* 0x002fe400078e0030 */
[----:B------:R-:W-:-:S05]  /*17bf0*/  @!P6 IMAD.MOV.U32 R15, RZ, RZ, R49 ;  /* 0x000000ffff0fe224 */ /* 0x000fca00078e0031 */
[----:B------:R-:W2:Y:S04]  /*17c00*/  @!P6 LDG.E.U8 R11, desc[UR14][R14.64] ;  /* 0x0000000e0e0be981 */ /* 0x000ea8000c1e1100 */
[----:B----4-:R-:W-:Y:S04]  /*17c10*/  STL [R1+0x1ec8], R41 ;  /* 0x001ec82901007387 */ /* 0x010fe80000100800 */
[----:B------:R-:W4:Y:S04]  /*17c20*/  LDL.LU R49, [R1+0x22c8] ;  /* 0x0022c80001317983 */ /* 0x000f280000300800 */
[----:B------:R-:W4:Y:S04]  /*17c30*/  LDL.LU R48, [R1+0x22c4] ;  /* 0x0022c40001307983 */ /* 0x000f280000300800 */
[----:B------:R-:W4:Y:S04]  /*17c40*/  LDL R14, [R1+0xc8c] ;  /* 0x000c8c00010e7983 */ /* 0x000f280000100800 */
[----:B------:R-:W4:Y:S01]  /*17c50*/  LDL R15, [R1+0xc90] ;  /* 0x000c9000010f7983 */ /* 0x000f220000100800 */
[----:B---3--:R-:W-:-:S03]  /*17c60*/  PRMT R45, RZ, 0x7610, R45 ;  /* 0x00007610ff2d7816 */ /* 0x008fc6000000002d */
[----:B--2---:R-:W-:Y:S01]  /*17c70*/  STL [R1+0x1ecc], R11 ;  /* 0x001ecc0b01007387 */ /* 0x004fe20000100800 */
[----:B----4-:R-:W-:-:S04]  /*17c80*/  @!P0 LOP3.LUT R15, R15, R14, RZ, 0x3c, !PT ;  /* 0x0000000e0f0f8212 */ /* 0x010fc800078e3cff */
[----:B------:R-:W-:-:S04]  /*17c90*/  @!P0 LOP3.LUT R14, R15, R14, RZ, 0x3c, !PT ;  /* 0x0000000e0f0e8212 */ /* 0x000fc800078e3cff */
[----:B------:R-:W-:-:S05]  /*17ca0*/  @!P0 LOP3.LUT R15, R15, R14, RZ, 0x3c, !PT ;  /* 0x0000000e0f0f8212 */ /* 0x000fca00078e3cff */
[----:B------:R1:W2:Y:S04]  /*17cb0*/  @!P0 LDG.E.U8 R45, desc[UR14][R14.64] ;  /* 0x0000000e0e2d8981 */ /* 0x0002a8000c1e1100 */
[----:B------:R-:W3:Y:S01]  /*17cc0*/  LDL R15, [R1+0xc94] ;  /* 0x000c9400010f7983 */ /* 0x000ee20000100800 */
[----:B0-----:R-:W-:Y:S01]  /*17cd0*/  VIADD R13, R13, 0xfffffff0 ;  /* 0xfffffff00d0d7836 */ /* 0x001fe20000000000 */
[----:B------:R-:W-:Y:S01]  /*17ce0*/  PRMT R47, RZ, 0x7610, R47 ;  /* 0x00007610ff2f7816 */ /* 0x000fe2000000002f */
[----:B-1----:R-:W-:-:S03]  /*17cf0*/  @!P0 IMAD.MOV.U32 R14, RZ, RZ, R17 ;  /* 0x000000ffff0e8224 */ /* 0x002fc600078e0011 */
[----:B------:R-:W-:Y:S02]  /*17d00*/  ISETP.GE.U32.AND P6, PT, R13, 0x7fffff71, PT ;  /* 0x7fffff710d00780c */ /* 0x000fe40003fc6070 */
[----:B------:R-:W4:Y:S04]  /*17d10*/  LDL R13, [R1+0xca0] ;  /* 0x000ca000010d7983 */ /* 0x000f280000100800 */
[----:B--2---:R-:W-:Y:S04]  /*17d20*/  STL [R1+0x1ed0], R45 ;  /* 0x001ed02d01007387 */ /* 0x004fe80000100800 */
[----:B------:R-:W2:Y:S04]  /*17d30*/  LDL.LU R17, [R1+0x22c0] ;  /* 0x0022c00001117983 */ /* 0x000ea80000300800 */
[----:B---3--:R4:W3:Y:S04]  /*17d40*/  @!P0 LDG.E.U8 R47, desc[UR14][R14.64] ;  /* 0x0000000e0e2f8981 */ /* 0x0088e8000c1e1100 */
[----:B------:R-:W2:Y:S01]  /*17d50*/  LDL R15, [R1+0xc9c] ;  /* 0x000c9c00010f7983 */ /* 0x000ea20000100800 */
[----:B------:R-:W-:Y:S01]  /*17d60*/  PRMT R48, RZ, 0x7610, R48 ;  /* 0x00007610ff307816 */ /* 0x000fe20000000030 */
[----:B----4-:R-:W-:Y:S01]  /*17d70*/  @!P0 IMAD.MOV.U32 R14, RZ, RZ, R13 ;  /* 0x000000ffff0e8224 */ /* 0x010fe200078e000d */
[----:B------:R-:W-:-:S02]  /*17d80*/  PRMT R49, RZ, 0x7610, R49 ;  /* 0x00007610ff317816 */ /* 0x000fc40000000031 */
[----:B------:R-:W-:Y:S01]  /*17d90*/  PRMT R10, RZ, 0x7610, R10 ;  /* 0x00007610ff0a7816 */ /* 0x000fe2000000000a */
[----:B------:R-:W0:Y:S01]  /*17da0*/  LDC R13, c[0x0][0x3a0] ;  /* 0x0000e800ff0d7b82 */ /* 0x000e220000000800 */
[----:B---3--:R-:W-:Y:S04]  /*17db0*/  STL [R1+0x1ed4], R47 ;  /* 0x001ed42f01007387 */ /* 0x008fe80000100800 */
[----:B--2---:R1:W2:Y:S04]  /*17dc0*/  @!P0 LDG.E.U8 R48, desc[UR14][R14.64] ;  /* 0x0000000e0e308981 */ /* 0x0042a8000c1e1100 */
[----:B------:R-:W1:Y:S04]  /*17dd0*/  LDL R14, [R1+0xca4] ;  /* 0x000ca400010e7983 */ /* 0x000e680000100800 */
[----:B------:R-:W1:Y:S02]  /*17de0*/  LDL R15, [R1+0xca8] ;  /* 0x000ca800010f7983 */ /* 0x000e640000100800 */
[----:B-1----:R-:W-:-:S04]  /*17df0*/  @!P0 LOP3.LUT R15, R15, R14, RZ, 0x3c, !PT ;  /* 0x0000000e0f0f8212 */ /* 0x002fc800078e3cff */
[----:B------:R-:W-:-:S04]  /*17e00*/  @!P0 LOP3.LUT R14, R15, R14, RZ, 0x3c, !PT ;  /* 0x0000000e0f0e8212 */ /* 0x000fc800078e3cff */
[----:B------:R-:W-:Y:S01]  /*17e10*/  @!P0 LOP3.LUT R15, R15, R14, RZ, 0x3c, !PT ;  /* 0x0000000e0f0f8212 */ /* 0x000fe200078e3cff */
[----:B--2---:R-:W-:Y:S04]  /*17e20*/  STL [R1+0x1ed8], R48 ;  /* 0x001ed83001007387 */ /* 0x004fe80000100800 */
[----:B------:R1:W2:Y:S04]  /*17e30*/  @!P0 LDG.E.U8 R49, desc[UR14][R14.64] ;  /* 0x0000000e0e318981 */ /* 0x0002a8000c1e1100 */
[----:B------:R-:W1:Y:S04]  /*17e40*/  LDL R14, [R1+0xcac] ;  /* 0x000cac00010e7983 */ /* 0x000e680000100800 */
[----:B------:R-:W1:Y:S01]  /*17e50*/  LDL R15, [R1+0xcb0] ;  /* 0x000cb000010f7983 */ /* 0x000e620000100800 */
[----:B------:R-:W-:-:S02]  /*17e60*/  PRMT R17, RZ, 0x7610, R17 ;  /* 0x00007610ff117816 */ /* 0x000fc40000000011 */
        /* <DEDUP_REMOVED lines=8> */
[----:B------:R-:W3:Y:S02]  /*17ef0*/  LDL R15, [R1+0xcb8] ;  /* 0x000cb800010f7983 */ /* 0x000ee40000100800 */
        /* <DEDUP_REMOVED lines=27> */
[----:B--2---:R-:W-:-:S02]  /*180b0*/  PRMT R17, RZ, 0x7610, R17 ;  /* 0x00007610ff117816 */ /* 0x004fc40000000011 */
[----:B---3--:R-:W-:Y:S01]  /*180c0*/  PRMT R10, RZ, 0x7610, R10 ;  /* 0x00007610ff0a7816 */ /* 0x008fe2000000000a */
[----:B0-----:R-:W0:Y:S01]  /*180d0*/  LDC R13, c[0x0][0x3a0] ;  /* 0x0000e800ff0d7b82 */ /* 0x001e220000000800 */
[----:B----4-:R-:W-:-:S04]  /*180e0*/  @!P0 LOP3.LUT R15, R15, R14, RZ, 0x3c, !PT ;  /* 0x0000000e0f0f8212 */ /* 0x010fc800078e3cff */
[----:B------:R-:W-:-:S04]  /*180f0*/  @!P0 LOP3.LUT R14, R15, R14, RZ, 0x3c, !PT ;  /* 0x0000000e0f0e8212 */ /* 0x000fc800078e3cff */
[----:B------:R-:W-:-:S05]  /*18100*/  @!P0 LOP3.LUT R15, R15, R14, RZ, 0x3c, !PT ;  /* 0x0000000e0f0f8212 */ /* 0x000fca00078e3cff */
[----:B------:R-:W2:Y:S04]  /*18110*/  @!P0 LDG.E.U8 R17, desc[UR14][R14.64] ;  /* 0x0000000e0e118981 */ /* 0x000ea8000c1e1100 */
[----:B--2---:R1:W-:Y:S04]  /*18120*/  STL [R1+0x124], R17 ;  /* 0x0001241101007387 */ /* 0x0043e80000100800 */
        /* <DEDUP_REMOVED lines=9> */
[----:B------:R-:W4:Y:S01]  /*181c0*/  LDL R15, [R1+0xd3c] ;  /* 0x000d3c00010f7983 */ /* 0x000f220000100800 */
[----:B--2---:R-:W-:Y:S01]  /*181d0*/  PRMT R17, RZ, 0x7610, R17 ;  /* 0x00007610ff117816 */ /* 0x004fe20000000011 */
[----:B---3--:R-:W-:-:S02]  /*181e0*/  @!P0 IMAD.MOV.U32 R14, RZ, RZ, R10 ;  /* 0x000000ffff0e8224 */ /* 0x008fc400078e000a */
[----:B------:R-:W2:Y:S04]  /*181f0*/  LDL.LU R10, [R1+0x22a8] ;  /* 0x0022a800010a7983 */ /* 0x000ea80000300800 */
[----:B----4-:R-:W3:Y:S04]  /*18200*/  @!P0 LDG.E.U8 R17, desc[UR14][R14.64] ;  /* 0x0000000e0e118981 */ /* 0x010ee8000c1e1100 */
[----:B---3--:R1:W-:Y:S04]  /*18210*/  STL [R1+0x11c], R17 ;  /* 0x00011c1101007387 */ /* 0x0083e80000100800 */
[----:B-1----:R-:W3:Y:S04]  /*18220*/  LDL.LU R17, [R1+0x22a4] ;  /* 0x0022a40001117983 */ /* 0x002ee80000300800 */
        /* <DEDUP_REMOVED lines=12> */
[----:B---3--:R-:W-:-:S02]  /*182f0*/  PRMT R17, RZ, 0x7610, R17 ;  /* 0x00007610ff117816 */ /* 0x008fc40000000011 */
        /* <DEDUP_REMOVED lines=18> */
[----:B0-----:R-:W-:Y:S01]  /*18420*/  VIADD R13, R13, 0xffffffea ;  /* 0xffffffea0d0d7836 */ /* 0x001fe20000000000 */
[----:B--2---:R-:W-:-:S04]  /*18430*/  PRMT R17, RZ, 0x7610, R17 ;  /* 0x00007610ff117816 */ /* 0x004fc80000000011 */
[----:B------:R-:W-:Y:S02]  /*18440*/  ISETP.GE.U32.AND P0, PT, R13, 0x7fffff6b, PT ;  /* 0x7fffff6b0d00780c */ /* 0x000fe40003f06070 */
[----:B------:R-:W-:Y:S02]  /*18450*/  PRMT R13, RZ, 0x7610, R13 ;  /* 0x00007610ff0d7816 */ /* 0x000fe4000000000d */
[----:B----4-:R-:W-:-:S04]  /*18460*/  @!P6 LOP3.LUT R15, R15, R14, RZ, 0x3c, !PT ;  /* 0x0000000e0f0fe212 */ /* 0x010fc800078e3cff */
[----:B------:R-:W-:-:S04]  /*18470*/  @!P6 LOP3.LUT R14, R15, R14, RZ, 0x3c, !PT ;  /* 0x0000000e0f0ee212 */ /* 0x000fc800078e3cff */
[----:B------:R-:W-:-:S05]  /*18480*/  @!P6 LOP3.LUT R15, R15, R14, RZ, 0x3c, !PT ;  /* 0x0000000e0f0fe212 */ /* 0x000fca00078e3cff */
[----:B------:R0:W2:Y:S02]  /*18490*/  @!P6 LDG.E.U8 R17, desc[UR14][R14.64] ;  /* 0x0000000e0e11e981 */ /* 0x0000a4000c1e1100 */
[----:B0-----:R-:W-:Y:S02]  /*184a0*/  @!P6 IMAD.MOV.U32 R14, RZ, RZ, R19 ;  /* 0x000000ffff0ee224 */ /* 0x001fe400078e0013 */
[----:B------:R-:W-:-:S05]  /*184b0*/  @!P6 IMAD.MOV.U32 R15, RZ, RZ, R20 ;  /* 0x000000ffff0fe224 */ /* 0x000fca00078e0014 */
[----:B------:R-:W4:Y:S04]  /*184c0*/  @!P6 LDG.E.U8 R13, desc[UR14][R14.64] ;  /* 0x0000000e0e0de981 */ /* 0x000f28000c1e1100 */
[----:B--2---:R0:W-:Y:S04]  /*184d0*/  STL [R1+0x290], R17 ;  /* 0x0002901101007387 */ /* 0x0041e80000100800 */
[----:B0-----:R-:W2:Y:S04]  /*184e0*/  LDL.LU R17, [R1+0x2298] ;  /* 0x0022980001117983 */ /* 0x001ea80000300800 */
[----:B------:R-:W2:Y:S04]  /*184f0*/  LDL.LU R20, [R1+0x2294] ;  /* 0x0022940001147983 */ /* 0x000ea80000300800 */
[----:B------:R-:W2:Y:S04]  /*18500*/  LDL.LU R19, [R1+0x2290] ;  /* 0x0022900001137983 */ /* 0x000ea80000300800 */
[----:B----4-:R0:W-:Y:S04]  /*18510*/  STL [R1+0x28c], R13 ;  /* 0x00028c0d01007387 */ /* 0x0101e80000100800 */
[----:B------:R-:W4:Y:S04]  /*18520*/  LDL R14, [R1+0xd6c] ;  /* 0x000d6c00010e7983 */ /* 0x000f280000100800 */
[----:B------:R-:W4:Y:S01]  /*18530*/  LDL R15, [R1+0xd70] ;  /* 0x000d7000010f7983 */ /* 0x000f220000100800 */
[----:B0-----:R-:W0:Y:S01]  /*18540*/  LDC R13, c[0x0][0x3a0] ;  /* 0x0000e800ff0d7b82 */ /* 0x001e220000000800 */
[----:B---3--:R-:W-:Y:S01]  /*18550*/  PRMT R10, RZ, 0x7610, R10 ;  /* 0x00007610ff0a7816 */ /* 0x008fe2000000000a */
[----:B0-----:R-:W-:-:S05]  /*18560*/  VIADD R13, R13, 0xffffffe9 ;  /* 0xffffffe90d0d7836 */ /* 0x001fca0000000000 */
[----:B------:R-:W-:Y:S02]  /*18570*/  ISETP.GE.U32.AND P6, PT, R13, 0x7fffff6a, PT ;  /* 0x7fffff6a0d00780c */ /* 0x000fe40003fc6070 */
[----:B------:R-:W3:Y:S01]  /*18580*/  LDL R13, [R1+0xd74] ;  /* 0x000d7400010d7983 */ /* 0x000ee20000100800 */
[----:B----4-:R-:W-:-:S04]  /*18590*/  @!P0 LOP3.LUT R15, R15, R14, RZ, 0x3c, !PT ;  /* 0x0000000e0f0f8212 */ /* 0x010fc800078e3cff */
[----:B------:R-:W-:-:S04]  /*185a0*/  @!P0 LOP3.LUT R14, R15, R14, RZ, 0x3c, !PT ;  /* 0x0000000e0f0e8212 */ /* 0x000fc800078e3cff */
[----:B------:R-:W-:-:S05]  /*185b0*/  @!P0 LOP3.LUT R15, R15, R14, RZ, 0x3c, !PT ;  /* 0x0000000e0f0f8212 */ /* 0x000fca00078e3cff */
[----:B------:R0:W4:Y:S01]  /*185c0*/  @!P0 LDG.E.U8 R10, desc[UR14][R14.64] ;  /* 0x0000000e0e0a8981 */ /* 0x000122000c1e1100 */
[----:B--2---:R-:W-:Y:S01]  /*185d0*/  PRMT R17, RZ, 0x7610, R17 ;  /* 0x00007610ff117816 */ /* 0x004fe20000000011 */
[----:B0-----:R-:W-:Y:S02]  /*185e0*/  @!P0 IMAD.MOV.U32 R14, RZ, RZ, R51 ;  /* 0x000000ffff0e8224 */ /* 0x001fe400078e0033 */
[----:B---3--:R-:W-:Y:S01]  /*185f0*/  @!P0 IMAD.MOV.U32 R15, RZ, RZ, R13 ;  /* 0x000000ffff0f8224 */ /* 0x008fe200078e000d */
[----:B------:R-:W-:Y:S02]  /*18600*/  PRMT R20, RZ, 0x7610, R20 ;  /* 0x00007610ff147816 */ /* 0x000fe40000000014 */
[----:B------:R-:W-:Y:S01]  /*18610*/  PRMT R19, RZ, 0x7610, R19 ;  /* 0x00007610ff137816 */ /* 0x000fe20000000013 */
[----:B------:R-:W0:Y:S01]  /*18620*/  LDC R13, c[0x0][0x3a0] ;  /* 0x0000e800ff0d7b82 */ /* 0x000e220000000800 */
[----:B------:R1:W2:Y:S04]  /*18630*/  @!P0 LDG.E.U8 R17, desc[UR14][R14.64] ;  /* 0x0000000e0e118981 */ /* 0x0002a8000c1e1100 */
[----:B----4-:R-:W-:Y:S04]  /*18640*/  STL [R1+0x1ee0], R10 ;  /* 0x001ee00a01007387 */ /* 0x010fe80000100800 */
[----:B------:R-:W3:Y:S04]  /*18650*/  LDL.LU R51, [R1+0x228c] ;  /* 0x00228c0001337983 */ /* 0x000ee80000300800 */
[----:B------:R-:W4:Y:S01]  /*18660*/  LDL R15, [R1+0xd7c] ;  /* 0x000d7c00010f7983 */ /* 0x000f220000100800 */
[----:B-1----:R-:W-:-:S05]  /*18670*/  @!P0 IMAD.MOV.U32 R14, RZ, RZ, R52 ;  /* 0x000000ffff0e8224 */ /* 0x002fca00078e0034 */
        /* <DEDUP_REMOVED lines=136> */
[----:B0-----:R-:W-:Y:S01]  /*18f00*/  VIADD R13, R13, 0xffffffe2 ;  /* 0xffffffe20d0d7836 */ /* 0x001fe20000000000 */
[----:B--2---:R-:W-:-:S04]  /*18f10*/  PRMT R63, RZ, 0x7610, R63 ;  /* 0x00007610ff3f7816 */ /* 0x004fc8000000003f */
[----:B------:R-:W-:Y:S02]  /*18f20*/  ISETP.GE.U32.AND P6, PT, R13, 0x7fffff63, PT ;  /* 0x7fffff630d00780c */ /* 0x000fe40003fc6070 */
[----:B------:R-:W-:Y:S01]  /*18f30*/  PRMT R13, RZ, 0x7610, R13 ;  /* 0x00007610ff0d7816 */ /* 0x000fe2000000000d */
[----:B---3--:R-:W-:Y:S02]  /*18f40*/  @!P0 IMAD.MOV.U32 R14, RZ, RZ, R22 ;  /* 0x000000ffff0e8224 */ /* 0x008fe400078e0016 */
        /* <DEDUP_REMOVED lines=12> */
[----:B0-----:R-:W0:Y:S02]  /*19010*/  LDC R13, c[0x0][0x3a0] ;  /* 0x0000e800ff0d7b82 */ /* 0x001e240000000800 */
[----:B0-----:R-:W-:-:S05]  /*19020*/  VIADD R13, R13, 0xffffffe1 ;  /* 0xffffffe10d0d7836 */ /* 0x001fca0000000000 */
[----:B------:R-:W-:Y:S02]  /*19030*/  ISETP.GE.U32.AND P0, PT, R13, 0x7fffff62, PT ;  /* 0x7fffff620d00780c */ /* 0x000fe40003f06070 */
[----:B------:R-:W2:Y:S01]  /*19040*/  LDL R13, [R1+0xe14] ;  /* 0x000e1400010d7983 */ /* 0x000ea20000100800 */
[----:B---3--:R-:W-:Y:S02]  /*19050*/  PRMT R63, RZ, 0x7610, R63 ;  /* 0x00007610ff3f7816 */ /* 0x008fe4000000003f */
[----:B----4-:R-:W-:-:S04]  /*19060*/  @!P6 LOP3.LUT R15, R15, R14, RZ, 0x3c, !PT ;  /* 0x0000000e0f0fe212 */ /* 0x010fc800078e3cff */
[----:B------:R-:W-:-:S04]  /*19070*/  @!P6 LOP3.LUT R14, R15, R14, RZ, 0x3c, !PT ;  /* 0x0000000e0f0ee212 */ /* 0x000fc800078e3cff */
[----:B------:R-:W-:-:S05]  /*19080*/  @!P6 LOP3.LUT R15, R15, R14, RZ, 0x3c, !PT ;  /* 0x0000000e0f0fe212 */ /* 0x000fca00078e3cff */
[----:B------:R0:W3:Y:S01]  /*19090*/  @!P6 LDG.E.U8 R63, desc[UR14][R14.64] ;  /* 0x0000000e0e3fe981 */ /* 0x0000e2000c1e1100 */
[----:B--2---:R-:W-:Y:S01]  /*190a0*/  PRMT R22, RZ, 0x7610, R22 ;  /* 0x00007610ff167816 */ /* 0x004fe20000000016 */
[----:B0-----:R-:W-:Y:S02]  /*190b0*/  @!P6 IMAD.MOV.U32 R14, RZ, RZ, R55 ;  /* 0x000000ffff0ee224 */ /* 0x001fe400078e0037 */
[----:B------:R-:W-:Y:S01]  /*190c0*/  @!P6 IMAD.MOV.U32 R15, RZ, RZ, R13 ;  /* 0x000000ffff0fe224 */ /* 0x000fe200078e000d */
[----:B------:R-:W-:Y:S02]  /*190d0*/  PRMT R50, RZ, 0x7610, R50 ;  /* 0x00007610ff327816 */ /* 0x000fe40000000032 */
[----:B------:R-:W-:Y:S01]  /*190e0*/  PRMT R38, RZ, 0x7610, R38 ;  /* 0x00007610ff267816 */ /* 0x000fe20000000026 */
[----:B------:R-:W0:Y:S01]  /*190f0*/  LDC R13, c[0x0][0x3a0] ;  /* 0x0000e800ff0d7b82 */ /* 0x000e220000000800 */
[----:B------:R1:W2:Y:S04]  /*19100*/  @!P6 LDG.E.U8 R22, desc[UR14][R14.64] ;  /* 0x0000000e0e16e981 */ /* 0x0002a8000c1e1100 */
[----:B---3--:R-:W-:Y:S04]  /*19110*/  STL [R1+0x1f00], R63 ;  /* 0x001f003f01007387 */ /* 0x008fe80000100800 */
        /* <DEDUP_REMOVED lines=161> */
[----:B------:R1:W3:Y:S04]  /*19b30*/  @!P0 LDG.E.U8 R31, desc[UR14][R14.64] ;  /* 0x0000000e0e1f8981 */ /* 0x0002e8000c1e1100 */
[----:B------:R-:W4:Y:S01]  /*19b40*/  LDL R15, [R1+0xeb4] ;  /* 0x000eb400010f7983 */ /* 0x000f220000100800 */
[----:B0-----:R-:W-:Y:S01]  /*19b50*/  VIADD R13, R13, 0xffffffd9 ;  /* 0xffffffd90d0d7836 */ /* 0x001fe20000000000 */
[----:B--2---:R-:W-:Y:S01]  /*19b60*/  PRMT R21, RZ, 0x7610, R21 ;  /* 0x00007610ff157816 */ /* 0x004fe20000000015 */
[----:B-1----:R-:W-:-:S03]  /*19b70*/  @!P0 IMAD.MOV.U32 R14, RZ, RZ, R60 ;  /* 0x000000ffff0e8224 */ /* 0x002fc600078e003c */
[----:B------:R-:W-:Y:S02]  /*19b80*/  ISETP.GE.U32.AND P6, PT, R13, 0x7fffff5a, PT ;  /* 0x7fffff5a0d00780c */ /* 0x000fe40003fc6070 */
[----:B------:R-:W2:Y:S04]  /*19b90*/  LDL R13, [R1+0xec0] ;  /* 0x000ec000010d7983 */ /* 0x000ea80000100800 */
[----:B---3--:R-:W-:Y:S04]  /*19ba0*/  STL [R1+0x1f20], R31 ;  /* 0x001f201f01007387 */ /* 0x008fe80000100800 */
[----:B------:R-:W3:Y:S04]  /*19bb0*/  LDL.LU R60, [R1+0x2204] ;  /* 0x00220400013c7983 */ /* 0x000ee80000300800 */
[----:B----4-:R2:W4:Y:S04]  /*19bc0*/  @!P0 LDG.E.U8 R21, desc[UR14][R14.64] ;  /* 0x0000000e0e158981 */ /* 0x010528000c1e1100 */
[----:B------:R-:W3:Y:S01]  /*19bd0*/  LDL R15, [R1+0xebc] ;  /* 0x000ebc00010f7983 */ /* 0x000ee20000100800 */
[----:B------:R-:W-:Y:S01]  /*19be0*/  PRMT R23, RZ, 0x7610, R23 ;  /* 0x00007610ff177816 */ /* 0x000fe20000000017 */
[----:B--2---:R-:W-:Y:S01]  /*19bf0*/  @!P0 IMAD.MOV.U32 R14, RZ, RZ, R13 ;  /* 0x000000ffff0e8224 */ /* 0x004fe200078e000d */
[----:B------:R-:W-:-:S02]  /*19c00*/  PRMT R69, RZ, 0x7610, R69 ;  /* 0x00007610ff457816 */ /* 0x000fc40000000045 */
[----:B------:R-:W-:Y:S01]  /*19c10*/  PRMT R93, RZ, 0x7610, R93 ;  /* 0x00007610ff5d7816 */ /* 0x000fe2000000005d */
[----:B------:R-:W0:Y:S01]  /*19c20*/  LDC R13, c[0x0][0x3a0] ;  /* 0x0000e800ff0d7b82 */ /* 0x000e220000000800 */
[----:B----4-:R-:W-:Y:S04]  /*19c30*/  STL [R1+0x1f24], R21 ;  /* 0x001f241501007387 */ /* 0x010fe80000100800 */
[----:B---3--:R1:W2:Y:S04]  /*19c40*/  @!P0 LDG.E.U8 R23, desc[UR14][R14.64] ;  /* 0x0000000e0e178981 */ /* 0x0082a8000c1e1100 */
[----:B------:R-:W3:Y:S01]  /*19c50*/  LDL R15, [R1+0xec4] ;  /* 0x000ec400010f7983 */ /* 0x000ee20000100800 */
[----:B-1----:R-:W-:-:S03]  /*19c60*/  @!P0 IMAD.MOV.U32 R14, RZ, RZ, R90 ;  /* 0x000000ffff0e8224 */ /* 0x002fc600078e005a */
[----:B--2---:R-:W-:Y:S04]  /*19c70*/  STL [R1+0x1f28], R23 ;  /* 0x001f281701007387 */ /* 0x004fe80000100800 */
[----:B------:R-:W2:Y:S04]  /*19c80*/  LDL.LU R90, [R1+0x2200] ;  /* 0x00220000015a7983 */ /* 0x000ea80000300800 */
[----:B---3--:R1:W3:Y:S04]  /*19c90*/  @!P0 LDG.E.U8 R69, desc[UR14][R14.64] ;  /* 0x0000000e0e458981 */ /* 0x0082e8000c1e1100 */
[----:B------:R-:W1:Y:S04]  /*19ca0*/  LDL R14, [R1+0xecc] ;  /* 0x000ecc00010e7983 */ /* 0x000e680000100800 */
[----:B------:R-:W1:Y:S01]  /*19cb0*/  LDL R15, [R1+0xed0] ;  /* 0x000ed000010f7983 */ /* 0x000e620000100800 */
[----:B------:R-:W-:-:S02]  /*19cc0*/  PRMT R60, RZ, 0x7610, R60 ;  /* 0x00007610ff3c7816 */ /* 0x000fc4000000003c */
[----:B-1----:R-:W-:-:S04]  /*19cd0*/  @!P6 LOP3.LUT R15, R15, R14, RZ, 0x3c, !PT ;  /* 0x0000000e0f0fe212 */ /* 0x002fc800078e3cff */
[----:B------:R-:W-:-:S04]  /*19ce0*/  @!P6 LOP3.LUT R14, R15, R14, RZ, 0x3c, !PT ;  /* 0x0000000e0f0ee212 */ /* 0x000fc800078e3cff */
[----:B------:R-:W-:Y:S01]  /*19cf0*/  @!P6 LOP3.LUT R15, R15, R14, RZ, 0x3c, !PT ;  /* 0x0000000e0f0fe212 */ /* 0x000fe200078e3cff */
[----:B---3--:R-:W-:Y:S04]  /*19d00*/  STL [R1+0x1f2c], R69 ;  /* 0x001f2c4501007387 */ /* 0x008fe80000100800 */
[----:B------:R1:W3:Y:S04]  /*19d10*/  @!P6 LDG.E.U8 R60, desc[UR14][R14.64] ;  /* 0x0000000e0e3ce981 */ /* 0x0002e8000c1e1100 */
[----:B------:R-:W1:Y:S04]  /*19d20*/  LDL R14, [R1+0xed4] ;  /* 0x000ed400010e7983 */ /* 0x000e680000100800 */
[----:B------:R-:W1:Y:S02]  /*19d30*/  LDL R15, [R1+0xed8] ;  /* 0x000ed800010f7983 */ /* 0x000e640000100800 */
[----:B-1----:R-:W-:-:S04]  /*19d40*/  @!P6 LOP3.LUT R15, R15, R14, RZ, 0x3c, !PT ;  /* 0x0000000e0f0fe212 */ /* 0x002fc800078e3cff */
[----:B------:R-:W-:-:S04]  /*19d50*/  @!P6 LOP3.LUT R14, R15, R14, RZ, 0x3c, !PT ;  /* 0x0000000e0f0ee212 */ /* 0x000fc800078e3cff */
[----:B------:R-:W-:-:S05]  /*19d60*/  @!P6 LOP3.LUT R15, R15, R14, RZ, 0x3c, !PT ;  /* 0x0000000e0f0fe212 */ /* 0x000fca00078e3cff */
[----:B------:R-:W4:Y:S04]  /*19d70*/  @!P6 LDG.E.U8 R93, desc[UR14][R14.64] ;  /* 0x0000000e0e5de981 */ /* 0x000f28000c1e1100 */
[----:B---3--:R-:W-:Y:S04]  /*19d80*/  STL [R1+0x1f30], R60 ;  /* 0x001f303c01007387 */ /* 0x008fe80000100800 */
[----:B----4-:R1:W-:Y:S04]  /*19d90*/  STL [R1+0x570], R93 ;  /* 0x0005705d01007387 */ /* 0x0103e80000100800 */
        /* <DEDUP_REMOVED lines=319> */
[----:B------:R-:W1:Y:S04]  /*1b190*/  LDL R14, [R1+0xffc] ;  /* 0x000ffc00010e7983 */ /* 0x000e680000100800 */
[----:B------:R-:W1:Y:S01]  /*1b1a0*/  LDL R15, [R1+0x1000] ;  /* 0x00100000010f7983 */ /* 0x000e620000100800 */
[----:B0-----:R-:W-:Y:S01]  /*1b1b0*/  VIADD R13, R13, 0xffffffc9 ;  /* 0xffffffc90d0d7836 */ /* 0x001fe20000000000 */
[----:B--2---:R-:W-:-:S04]  /*1b1c0*/  PRMT R40, RZ, 0x7610, R40 ;  /* 0x00007610ff287816 */ /* 0x004fc80000000028 */
[----:B------:R-:W-:Y:S02]  /*1b1d0*/  ISETP.GE.U32.AND P6, PT, R13, 0x7fffff4a, PT ;  /* 0x7fffff4a0d00780c */ /* 0x000fe40003fc6070 */
[----:B------:R-:W2:Y:S01]  /*1b1e0*/  LDL R13, [R1+0x1008] ;  /* 0x00100800010d7983 */ /* 0x000ea20000100800 */
[----:B-1----:R-:W-:-:S04]  /*1b1f0*/  @!P0 LOP3.LUT R15, R15, R14, RZ, 0x3c, !PT ;  /* 0x0000000e0f0f8212 */ /* 0x002fc800078e3cff */
[----:B------:R-:W-:-:S04]  /*1b200*/  @!P0 LOP3.LUT R14, R15, R14, RZ, 0x3c, !PT ;  /* 0x0000000e0f0e8212 */ /* 0x000fc800078e3cff */
[----:B------:R-:W-:Y:S01]  /*1b210*/  @!P0 LOP3.LUT R15, R15, R14, RZ, 0x3c, !PT ;  /* 0x0000000e0f0f8212 */ /* 0x000fe200078e3cff */
[----:B---3--:R-:W-:Y:S04]  /*1b220*/  STL [R1+0x1f44], R53 ;  /* 0x001f443501007387 */ /* 0x008fe80000100800 */
[----:B------:R2:W3:Y:S04]  /*1b230*/  @!P0 LDG.E.U8 R40, desc[UR14][R14.64] ;  /* 0x0000000e0e288981 */ /* 0x0004e8000c1e1100 */
[----:B------:R-:W4:Y:S01]  /*1b240*/  LDL R15, [R1+0x1004] ;  /* 0x00100400010f7983 */ /* 0x000f220000100800 */
[----:B------:R-:W-:Y:S01]  /*1b250*/  PRMT R24, RZ, 0x7610, R24 ;  /* 0x00007610ff187816 */ /* 0x000fe20000000018 */
[----:B--2---:R-:W-:Y:S01]  /*1b260*/  @!P0 IMAD.MOV.U32 R14, RZ, RZ, R13 ;  /* 0x000000ffff0e8224 */ /* 0x004fe200078e000d */
[----:B------:R-:W-:-:S02]  /*1b270*/  PRMT R16, RZ, 0x7610, R16 ;  /* 0x00007610ff107816 */ /* 0x000fc40000000010 */
[----:B------:R-:W-:Y:S02]  /*1b280*/  PRMT R92, RZ, 0x7610, R92 ;  /* 0x00007610ff5c7816 */ /* 0x000fe4000000005c */
[----:B------:R-:W-:Y:S01]  /*1b290*/  PRMT R88, RZ, 0x7610, R88 ;  /* 0x00007610ff587816 */ /* 0x000fe20000000058 */
[----:B------:R-:W0:Y:S01]  /*1b2a0*/  LDC R13, c[0x0][0x3a0] ;  /* 0x0000e800ff0d7b82 */ /* 0x000e220000000800 */
[----:B---3--:R-:W-:Y:S04]  /*1b2b0*/  STL [R1+0x1f48], R40 ;  /* 0x001f482801007387 */ /* 0x008fe80000100800 */
[----:B----4-:R1:W2:Y:S04]  /*1b2c0*/  @!P0 LDG.E.U8 R24, desc[UR14][R14.64] ;  /* 0x0000000e0e188981 */ /* 0x0102a8000c1e1100 */
        /* <DEDUP_REMOVED lines=8> */
[----:B------:R-:W1:Y:S02]  /*1b350*/  LDL R15, [R1+0x1018] ;  /* 0x00101800010f7983 */ /* 0x000e640000100800 */
        /* <DEDUP_REMOVED lines=112> */
[----:B0-----:R-:W0:Y:S01]  /*1ba60*/  LDC R13, c[0x0][0x3a0] ;  /* 0x0000e800ff0d7b82 */ /* 0x001e220000000800 */
[----:B------:R-:W-:Y:S01]  /*1ba70*/  PRMT R53, RZ, 0x7610, R53 ;  /* 0x00007610ff357816 */ /* 0x000fe20000000035 */
[----:B0-----:R-:W-:-:S05]  /*1ba80*/  VIADD R13, R13, 0xffffffc2 ;  /* 0xffffffc20d0d7836 */ /* 0x001fca0000000000 */
[----:B------:R-:W-:Y:S02]  /*1ba90*/  ISETP.GE.U32.AND P6, PT, R13, 0x7fffff43, PT ;  /* 0x7fffff430d00780c */ /* 0x000fe40003fc6070 */
[----:B------:R-:W3:Y:S01]  /*1baa0*/  LDL R13, [R1+0x10d8] ;  /* 0x0010d800010d7983 */ /* 0x000ee20000100800 */
[----:B----4-:R-:W-:-:S04]  /*1bab0*/  @!P0 LOP3.LUT R15, R15, R14, RZ, 0x3c, !PT ;  /* 0x0000000e0f0f8212 */ /* 0x010fc800078e3cff */
[----:B------:R-:W-:-:S04]  /*1bac0*/  @!P0 LOP3.LUT R14, R15, R14, RZ, 0x3c, !PT ;  /* 0x0000000e0f0e8212 */ /* 0x000fc800078e3cff */
[----:B------:R-:W-:-:S05]  /*1bad0*/  @!P0 LOP3.LUT R15, R15, R14, RZ, 0x3c, !PT ;  /* 0x0000000e0f0f8212 */ /* 0x000fca00078e3cff */
[----:B------:R2:W4:Y:S01]  /*1bae0*/  @!P0 LDG.E.U8 R53, desc[UR14][R14.64] ;  /* 0x0000000e0e358981 */ /* 0x000522000c1e1100 */
[----:B------:R-:W-:Y:S01]  /*1baf0*/  PRMT R65, RZ, 0x7610, R65 ;  /* 0x00007610ff417816 */ /* 0x000fe20000000041 */
[----:B--2---:R-:W-:Y:S02]  /*1bb00*/  @!P0 IMAD.MOV.U32 R14, RZ, RZ, R92 ;  /* 0x000000ffff0e8224 */ /* 0x004fe400078e005c */
        /* <DEDUP_REMOVED lines=26> */
[----:B------:R-:W1:Y:S04]  /*1bcb0*/  LDL R14, [R1+0x10f8] ;  /* 0x0010f800010e7983 */ /* 0x000e680000100800 */
[----:B------:R-:W1:Y:S01]  /*1bcc0*/  LDL R15, [R1+0x10fc] ;  /* 0x0010fc00010f7983 */ /* 0x000e620000100800 */
[----:B0-----:R-:W-:Y:S01]  /*1bcd0*/  VIADD R13, R13, 0xffffffc1 ;  /* 0xffffffc10d0d7836 */ /* 0x001fe20000000000 */
[----:B------:R-:W-:-:S04]  /*1bce0*/  PRMT R88, RZ, 0x7610, R88 ;  /* 0x00007610ff587816 */ /* 0x000fc80000000058 */
[----:B------:R-:W-:Y:S02]  /*1bcf0*/  ISETP.GE.U32.AND P0, PT, R13, 0x7fffff42, PT ;  /* 0x7fffff420d00780c */ /* 0x000fe40003f06070 */
[----:B------:R-:W3:Y:S01]  /*1bd00*/  LDL R13, [R1+0x1104] ;  /* 0x00110400010d7983 */ /* 0x000ee20000100800 */
[----:B-1----:R-:W-:-:S04]  /*1bd10*/  @!P6 LOP3.LUT R15, R15, R14, RZ, 0x3c, !PT ;  /* 0x0000000e0f0fe212 */ /* 0x002fc800078e3cff */
[----:B------:R-:W-:-:S04]  /*1bd20*/  @!P6 LOP3.LUT R14, R15, R14, RZ, 0x3c, !PT ;  /* 0x0000000e0f0ee212 */ /* 0x000fc800078e3cff */
[----:B------:R-:W-:Y:S01]  /*1bd30*/  @!P6 LOP3.LUT R15, R15, R14, RZ, 0x3c, !PT ;  /* 0x0000000e0f0fe212 */ /* 0x000fe200078e3cff */
[----:B--2---:R-:W-:Y:S04]  /*1bd40*/  STL [R1+0x1f64], R92 ;  /* 0x001f645c01007387 */ /* 0x004fe80000100800 */
[----:B------:R3:W2:Y:S04]  /*1bd50*/  @!P6 LDG.E.U8 R88, desc[UR14][R14.64] ;  /* 0x0000000e0e58e981 */ /* 0x0006a8000c1e1100 */
[----:B------:R-:W4:Y:S01]  /*1bd60*/  LDL R15, [R1+0x1100] ;  /* 0x00110000010f7983 */ /* 0x000f220000100800 */
[----:B------:R-:W-:Y:S01]  /*1bd70*/  PRMT R83, RZ, 0x7610, R83 ;  /* 0x00007610ff537816 */ /* 0x000fe20000000053 */
[----:B---3--:R-:W-:Y:S01]  /*1bd80*/  @!P6 IMAD.MOV.U32 R14, RZ, RZ, R13 ;  /* 0x000000ffff0ee224 */ /* 0x008fe200078e000d */
[----:B------:R-:W-:-:S02]  /*1bd90*/  PRMT R86, RZ, 0x7610, R86 ;  /* 0x00007610ff567816 */ /* 0x000fc40000000056 */
[----:B------:R-:W-:Y:S02]  /*1bda0*/  PRMT R87, RZ, 0x7610, R87 ;  /* 0x00007610ff577816 */ /* 0x000fe40000000057 */
[----:B------:R-:W-:Y:S01]  /*1bdb0*/  PRMT R56, RZ, 0x7610, R56 ;  /* 0x00007610ff387816 */ /* 0x000fe20000000038 */
[----:B------:R-:W0:Y:S01]  /*1bdc0*/  LDC R13, c[0x0][0x3a0] ;  /* 0x0000e800ff0d7b82 */ /* 0x000e220000000800 */
[----:B--2---:R-:W-:Y:S04]  /*1bdd0*/  STL [R1+0x1f68], R88 ;  /* 0x001f685801007387 */ /* 0x004fe80000100800 */
        /* <DEDUP_REMOVED lines=89> */
[----:B------:R-:W3:Y:S01]  /*1c370*/  @!P0 LDG.E.U8 R56, desc[UR14][R14.64] ;  /* 0x0000000e0e388981 */ /* 0x000ee2000c1e1100 */
[----:B0-----:R-:W-:-:S05]  /*1c380*/  VIADD R13, R13, 0xffffffbb ;  /* 0xffffffbb0d0d7836 */ /* 0x001fca0000000000 */
[----:B------:R-:W-:Y:S02]  /*1c390*/  ISETP.GE.U32.AND P6, PT, R13, 0x7fffff3c, PT ;  /* 0x7fffff3c0d00780c */ /* 0x000fe40003fc6070 */
[----:B------:R-:W4:Y:S04]  /*1c3a0*/  LDL R13, [R1+0x11c0] ;  /* 0x0011c000010d7983 */ /* 0x000f280000100800 */
        /* <DEDUP_REMOVED lines=10> */
[----:B0-----:R-:W2:Y:S01]  /*1c450*/  LDL.LU R87, [R1+0x2134] ;  /* 0x0021340001577983 */ /* 0x001ea20000300800 */
[----:B------:R-:W-:Y:S01]  /*1c460*/  PRMT R92, RZ, 0x7610, R92 ;  /* 0x00007610ff5c7816 */ /* 0x000fe2000000005c */
[----:B----4-:R-:W-:-:S02]  /*1c470*/  @!P0 IMAD.MOV.U32 R15, RZ, RZ, R13 ;  /* 0x000000ffff0f8224 */ /* 0x010fc400078e000d */
[----:B--2---:R-:W-:Y:S02]  /*1c480*/  @!P0 IMAD.MOV.U32 R14, RZ, RZ, R87 ;  /* 0x000000ffff0e8224 */ /* 0x004fe400078e0057 */
[----:B------:R-:W2:Y:S04]  /*1c490*/  LDL.LU R87, [R1+0x2130] ;  /* 0x0021300001577983 */ /* 0x000ea80000300800 */
[----:B------:R0:W3:Y:S04]  /*1c4a0*/  @!P0 LDG.E.U8 R92, desc[UR14][R14.64] ;  /* 0x0000000e0e5c8981 */ /* 0x0000e8000c1e1100 */
[----:B------:R-:W0:Y:S04]  /*1c4b0*/  LDL R14, [R1+0x11c8] ;  /* 0x0011c800010e7983 */ /* 0x000e280000100800 */
[----:B------:R-:W0:Y:S01]  /*1c4c0*/  LDL R15, [R1+0x11cc] ;  /* 0x0011cc00010f7983 */ /* 0x000e220000100800 */
[----:B------:R-:W-:-:S02]  /*1c4d0*/  PRMT R90, RZ, 0x7610, R90 ;  /* 0x00007610ff5a7816 */ /* 0x000fc4000000005a */
[----:B0-----:R-:W-:-:S04]  /*1c4e0*/  @!P0 LOP3.LUT R15, R15, R14, RZ, 0x3c, !PT ;  /* 0x0000000e0f0f8212 */ /* 0x001fc800078e3cff */
[----:B------:R-:W-:-:S04]  /*1c4f0*/  @!P0 LOP3.LUT R14, R15, R14, RZ, 0x3c, !PT ;  /* 0x0000000e0f0e8212 */ /* 0x000fc800078e3cff */
[----:B------:R-:W-:Y:S01]  /*1c500*/  @!P0 LOP3.LUT R15, R15, R14, RZ, 0x3c, !PT ;  /* 0x0000000e0f0f8212 */ /* 0x000fe200078e3cff */
[----:B---3--:R0:W-:Y:S04]  /*1c510*/  STL [R1+0x1fac], R92 ;  /* 0x001fac5c01007387 */ /* 0x0081e80000100800 */
[----:B------:R2:W3:Y:S01]  /*1c520*/  @!P0 LDG.E.U8 R90, desc[UR14][R14.64] ;  /* 0x0000000e0e5a8981 */ /* 0x0004e2000c1e1100 */
[----:B0-----:R-:W0:Y:S03]  /*1c530*/  LDC R92, c[0x0][0x3a0] ;  /* 0x0000e800ff5c7b82 */ /* 0x001e260000000800 */
[----:B------:R-:W4:Y:S01]  /*1c540*/  LDL R15, [R1+0x11d0] ;  /* 0x0011d000010f7983 */ /* 0x000f220000100800 */
[----:B------:R-:W-:Y:S01]  /*1c550*/  PRMT R93, RZ, 0x7610, R93 ;  /* 0x00007610ff5d7816 */ /* 0x000fe2000000005d */
[----:B--2---:R-:W-:-:S02]  /*1c560*/  @!P6 IMAD.MOV.U32 R14, RZ, RZ, R87 ;  /* 0x000000ffff0ee224 */ /* 0x004fc400078e0057 */
[----:B0-----:R-:W-:-:S05]  /*1c570*/  VIADD R13, R92, 0xffffffba ;  /* 0xffffffba5c0d7836 */ /* 0x001fca0000000000 */
[----:B------:R-:W-:Y:S01]  /*1c580*/  ISETP.GE.U32.AND P0, PT, R13, 0x7fffff3b, PT ;  /* 0x7fffff3b0d00780c */ /* 0x000fe20003f06070 */
[----:B---3--:R-:W-:Y:S04]  /*1c590*/  STL [R1+0x1fb0], R90 ;  /* 0x001fb05a01007387 */ /* 0x008fe80000100800 */
[----:B------:R-:W2:Y:S04]  /*1c5a0*/  LDL R13, [R1+0x11e0] ;  /* 0x0011e000010d7983 */ /* 0x000ea80000100800 */
[----:B------:R-:W3:Y:S04]  /*1c5b0*/  LDL.LU R87, [R1+0x212c] ;  /* 0x00212c0001577983 */ /* 0x000ee80000300800 */
[----:B----4-:R0:W4:Y:S04]  /*1c5c0*/  @!P6 LDG.E.U8 R93, desc[UR14][R14.64] ;  /* 0x0000000e0e5de981 */ /* 0x010128000c1e1100 */
[----:B------:R-:W0:Y:S04]  /*1c5d0*/  LDL R14, [R1+0x11d8] ;  /* 0x0011d800010e7983 */ /* 0x000e280000100800 */
[----:B------:R-:W0:Y:S01]  /*1c5e0*/  LDL R15, [R1+0x11dc] ;  /* 0x0011dc00010f7983 */ /* 0x000e220000100800 */
[----:B------:R-:W-:-:S02]  /*1c5f0*/  PRMT R60, RZ, 0x7610, R60 ;  /* 0x00007610ff3c7816 */ /* 0x000fc4000000003c */
[----:B------:R-:W-:Y:S02]  /*1c600*/  PRMT R69, RZ, 0x7610, R69 ;  /* 0x00007610ff457816 */ /* 0x000fe40000000045 */
[----:B0-----:R-:W-:-:S04]  /*1c610*/  @!P6 LOP3.LUT R15, R15, R14, RZ, 0x3c, !PT ;  /* 0x0000000e0f0fe212 */ /* 0x001fc800078e3cff */
[----:B------:R-:W-:-:S04]  /*1c620*/  @!P6 LOP3.LUT R14, R15, R14, RZ, 0x3c, !PT ;  /* 0x0000000e0f0ee212 */ /* 0x000fc800078e3cff */
[----:B------:R-:W-:-:S05]  /*1c630*/  @!P6 LOP3.LUT R15, R15, R14, RZ, 0x3c, !PT ;  /* 0x0000000e0f0fe212 */ /* 0x000fca00078e3cff */
[----:B------:R0:W3:Y:S02]  /*1c640*/  @!P6 LDG.E.U8 R60, desc[UR14][R14.64] ;  /* 0x0000000e0e3ce981 */ /* 0x0000e4000c1e1100 */
[----:B0-----:R-:W-:Y:S02]  /*1c650*/  @!P6 IMAD.MOV.U32 R14, RZ, RZ, R56 ;  /* 0x000000ffff0ee224 */ /* 0x001fe400078e0038 */
[----:B--2---:R-:W-:-:S05]  /*1c660*/  @!P6 IMAD.MOV.U32 R15, RZ, RZ, R13 ;  /* 0x000000ffff0fe224 */ /* 0x004fca00078e000d */
[----:B------:R0:W2:Y:S01]  /*1c670*/  @!P6 LDG.E.U8 R69, desc[UR14][R14.64] ;  /* 0x0000000e0e45e981 */ /* 0x0000a2000c1e1100 */
[----:B------:R-:W-:-:S03]  /*1c680*/  PRMT R23, RZ, 0x7610, R23 ;  /* 0x00007610ff177816 */ /* 0x000fc60000000017 */
[----:B----4-:R-:W-:Y:S01]  /*1c690*/  STL [R1+0x1f74], R93 ;  /* 0x001f745d01007387 */ /* 0x010fe20000100800 */
[----:B0-----:R-:W-:Y:S02]  /*1c6a0*/  @!P6 IMAD.MOV.U32 R14, RZ, RZ, R91 ;  /* 0x000000ffff0ee224 */ /* 0x001fe400078e005b */
[----:B------:R-:W-:-:S05]  /*1c6b0*/  @!P6 IMAD.MOV.U32 R15, RZ, RZ, R43 ;  /* 0x000000ffff0fe224 */ /* 0x000fca00078e002b */
[----:B------:R-:W4:Y:S04]  /*1c6c0*/  @!P6 LDG.E.U8 R23, desc[UR14][R14.64] ;  /* 0x0000000e0e17e981 */ /* 0x000f28000c1e1100 */
[----:B---3--:R-:W-:Y:S04]  /*1c6d0*/  STL [R1+0x1f78], R60 ;  /* 0x001f783c01007387 */ /* 0x008fe80000100800 */
[----:B------:R-:W3:Y:S04]  /*1c6e0*/  LDL.LU R56, [R1+0x2128] ;  /* 0x0021280001387983 */ /* 0x000ee80000300800 */
[----:B--2---:R-:W-:Y:S04]  /*1c6f0*/  STL [R1+0x1f7c], R69 ;  /* 0x001f7c4501007387 */ /* 0x004fe80000100800 */
[----:B------:R-:W2:Y:S04]  /*1c700*/  LDL.LU R43, [R1+0x2124] ;  /* 0x00212400012b7983 */ /* 0x000ea80000300800 */
[----:B------:R-:W2:Y:S04]  /*1c710*/  LDL.LU R91, [R1+0x2120] ;  /* 0x00212000015b7983 */ /* 0x000ea80000300800 */
[----:B------:R-:W2:Y:S04]  /*1c720*/  LDL R14, [R1+0x11f0] ;  /* 0x0011f000010e7983 */ /* 0x000ea80000100800 */
[----:B------:R-:W2:Y:S01]  /*1c730*/  LDL R15, [R1+0x11f4] ;  /* 0x0011f400010f7983 */ /* 0x000ea20000100800 */
[----:B------:R-:W-:-:S03]  /*1c740*/  PRMT R87, RZ, 0x7610, R87 ;  /* 0x00007610ff577816 */ /* 0x000fc60000000057 */
[----:B----4-:R-:W-:Y:S01]  /*1c750*/  STL [R1+0x1f80], R23 ;  /* 0x001f801701007387 */ /* 0x010fe20000100800 */
[----:B--2---:R-:W-:-:S04]  /*1c760*/  @!P0 LOP3.LUT R15, R15, R14, RZ, 0x3c, !PT ;  /* 0x0000000e0f0f8212 */ /* 0x004fc800078e3cff */
[----:B------:R-:W-:-:S04]  /*1c770*/  @!P0 LOP3.LUT R14, R15, R14, RZ, 0x3c, !PT ;  /* 0x0000000e0f0e8212 */ /* 0x000fc800078e3cff */
[----:B------:R-:W-:-:S05]  /*1c780*/  @!P0 LOP3.LUT R15, R15, R14, RZ, 0x3c, !PT ;  /* 0x0000000e0f0f8212 */ /* 0x000fca00078e3cff */
[----:B------:R0:W2:Y:S04]  /*1c790*/  @!P0 LDG.E.U8 R87, desc[UR14][R14.64] ;  /* 0x0000000e0e578981 */ /* 0x0000a8000c1e1100 */
[----:B------:R-:W0:Y:S04]  /*1c7a0*/  LDL R14, [R1+0x11f8] ;  /* 0x0011f800010e7983 */ /* 0x000e280000100800 */
[----:B------:R-:W0:Y:S01]  /*1c7b0*/  LDL R15, [R1+0x11fc] ;  /* 0x0011fc00010f7983 */ /* 0x000e220000100800 */
[----:B------:R-:W-:Y:S01]  /*1c7c0*/  VIADD R13, R92, 0xffffffb9 ;  /* 0xffffffb95c0d7836 */ /* 0x000fe20000000000 */
[----:B---3--:R-:W-:-:S04]  /*1c7d0*/  PRMT R56, RZ, 0x7610, R56 ;  /* 0x00007610ff387816 */ /* 0x008fc80000000038 */
[----:B------:R-:W-:Y:S02]  /*1c7e0*/  ISETP.GE.U32.AND P6, PT, R13, 0x7fffff3a, PT ;  /* 0x7fffff3a0d00780c */ /* 0x000fe40003fc6070 */
[----:B------:R-:W3:Y:S01]  /*1c7f0*/  LDL R13, [R1+0x1204] ;  /* 0x00120400010d7983 */ /* 0x000ee20000100800 */
[----:B0-----:R-:W-:-:S04]  /*1c800*/  @!P0 LOP3.LUT R15, R15, R14, RZ, 0x3c, !PT ;  /* 0x0000000e0f0f8212 */ /* 0x001fc800078e3cff */
[----:B------:R-:W-:-:S04]  /*1c810*/  @!P0 LOP3.LUT R14, R15, R14, RZ, 0x3c, !PT ;  /* 0x0000000e0f0e8212 */ /* 0x000fc800078e3cff */
[----:B------:R-:W-:Y:S01]  /*1c820*/  @!P0 LOP3.LUT R15, R15, R14, RZ, 0x3c, !PT ;  /* 0x0000000e0f0f8212 */ /* 0x000fe200078e3cff */
[----:B--2---:R-:W-:Y:S04]  /*1c830*/  STL [R1+0x1f84], R87 ;  /* 0x001f845701007387 */ /* 0x004fe80000100800 */
[----:B------:R3:W2:Y:S04]  /*1c840*/  @!P0 LDG.E.U8 R56, desc[UR14][R14.64] ;  /* 0x0000000e0e388981 */ /* 0x0006a8000c1e1100 */
[----:B------:R-:W4:Y:S01]  /*1c850*/  LDL R15, [R1+0x1200] ;  /* 0x00120000010f7983 */ /* 0x000f220000100800 */
[----:B------:R-:W-:Y:S01]  /*1c860*/  PRMT R43, RZ, 0x7610, R43 ;  /* 0x00007610ff2b7816 */ /* 0x000fe2000000002b */
[----:B---3--:R-:W-:-:S02]  /*1c870*/  @!P0 IMAD.MOV.U32 R14, RZ, RZ, R13 ;  /* 0x000000ffff0e8224 */ /* 0x008fc400078e000d */
[----:B--2---:R-:W-:Y:S04]  /*1c880*/  STL [R1+0x1f88], R56 ;  /* 0x001f883801007387 */ /* 0x004fe80000100800 */
[----:B----4-:R0:W2:Y:S04]  /*1c890*/  @!P0 LDG.E.U8 R43, desc[UR14][R14.64] ;  /* 0x0000000e0e2b8981 */ /* 0x0100a8000c1e1100 */
[----:B------:R-:W0:Y:S04]  /*1c8a0*/  LDL R14, [R1+0x1208] ;  /* 0x00120800010e7983 */ /* 0x000e280000100800 */
[----:B------:R-:W0:Y:S01]  /*1c8b0*/  LDL R15, [R1+0x120c] ;  /* 0x00120c00010f7983 */ /* 0x000e220000100800 */
[----:B------:R-:W-:-:S02]  /*1c8c0*/  PRMT R91, RZ, 0x7610, R91 ;  /* 0x00007610ff5b7816 */ /* 0x000fc4000000005b */
[----:B0-----:R-:W-:-:S04]  /*1c8d0*/  @!P0 LOP3.LUT R15, R15, R14, RZ, 0x3c, !PT ;  /* 0x0000000e0f0f8212 */ /* 0x001fc800078e3cff */
[----:B------:R-:W-:-:S04]  /*1c8e0*/  @!P0 LOP3.LUT R14, R15, R14, RZ, 0x3c, !PT ;  /* 0x0000000e0f0e8212 */ /* 0x000fc800078e3cff */
[----:B------:R-:W-:Y:S01]  /*1c8f0*/  @!P0 LOP3.LUT R15, R15, R14, RZ, 0x3c, !PT ;  /* 0x0000000e0f0f8212 */ /* 0x000fe200078e3cff */
[----:B--2---:R-:W-:Y:S04]  /*1c900*/  STL [R1+0x1f8c], R43 ;  /* 0x001f8c2b01007387 */ /* 0x004fe80000100800 */
[----:B------:R0:W2:Y:S04]  /*1c910*/  @!P0 LDG.E.U8 R91, desc[UR14][R14.64] ;  /* 0x0000000e0e5b8981 */ /* 0x0000a8000c1e1100 */
[----:B------:R-:W0:Y:S04]  /*1c920*/  LDL R14, [R1+0x1210] ;  /* 0x00121000010e7983 */ /* 0x000e280000100800 */
[----:B------:R-:W0:Y:S01]  /*1c930*/  LDL R15, [R1+0x1214] ;  /* 0x00121400010f7983 */ /* 0x000e220000100800 */
[----:B------:R-:W-:-:S02]  /*1c940*/  PRMT R82, RZ, 0x7610, R82 ;  /* 0x00007610ff527816 */ /* 0x000fc40000000052 */
        /* <DEDUP_REMOVED lines=27> */
[----:B------:R-:W-:Y:S02]  /*1cb00*/  PRMT R93, RZ, 0x7610, R93 ;  /* 0x00007610ff5d7816 */ /* 0x000fe4000000005d */
[----:B0-----:R-:W-:-:S04]  /*1cb10*/  @!P6 LOP3.LUT R15, R15, R14, RZ, 0x3c, !PT ;  /* 0x0000000e0f0fe212 */ /* 0x001fc800078e3cff */
[----:B------:R-:W-:-:S04]  /*1cb20*/  @!P6 LOP3.LUT R14, R15, R14, RZ, 0x3c, !PT ;  /* 0x0000000e0f0ee212 */ /* 0x000fc800078e3cff */
[----:B------:R-:W-:Y:S01]  /*1cb30*/  @!P6 LOP3.LUT R15, R15, R14, RZ, 0x3c, !PT ;  /* 0x0000000e0f0fe212 */ /* 0x000fe200078e3cff */
[----:B----4-:R-:W-:Y:S04]  /*1cb40*/  STL [R1+0x4ec], R13 ;  /* 0x0004ec0d01007387 */ /* 0x010fe80000100800 */
[----:B------:R0:W4:Y:S04]  /*1cb50*/  @!P6 LDG.E.U8 R93, desc[UR14][R14.64] ;  /* 0x0000000e0e5de981 */ /* 0x000128000c1e1100 */
[----:B------:R-:W0:Y:S04]  /*1cb60*/  LDL R14, [R1+0x1230] ;  /* 0x00123000010e7983 */ /* 0x000e280000100800 */
[----:B------:R-:W0:Y:S01]  /*1cb70*/  LDL R15, [R1+0x1234] ;  /* 0x00123400010f7983 */ /* 0x000e220000100800 */
[----:B---3--:R-:W-:-:S02]  /*1cb80*/  PRMT R89, RZ, 0x7610, R89 ;  /* 0x00007610ff597816 */ /* 0x008fc40000000059 */
[----:B0-----:R-:W-:-:S04]  /*1cb90*/  @!P0 LOP3.LUT R15, R15, R14, RZ, 0x3c, !PT ;  /* 0x0000000e0f0f8212 */ /* 0x001fc800078e3cff */
[----:B------:R-:W-:-:S04]  /*1cba0*/  @!P0 LOP3.LUT R14, R15, R14, RZ, 0x3c, !PT ;  /* 0x0000000e0f0e8212 */ /* 0x000fc800078e3cff */
[----:B------:R-:W-:-:S05]  /*1cbb0*/  @!P0 LOP3.LUT R15, R15, R14, RZ, 0x3c, !PT ;  /* 0x0000000e0f0f8212 */ /* 0x000fca00078e3cff */
[----:B------:R-:W3:Y:S04]  /*1cbc0*/  @!P0 LDG.E.U8 R89, desc[UR14][R14.64] ;  /* 0x0000000e0e598981 */ /* 0x000ee8000c1e1100 */
[----:B----4-:R0:W-:Y:S04]  /*1cbd0*/  STL [R1+0x4e8], R93 ;  /* 0x0004e85d01007387 */ /* 0x0101e80000100800 */
[----:B0-----:R-:W4:Y:S04]  /*1cbe0*/  LDL R93, [R1+0x12cc] ;  /* 0x0012cc00015d7983 */ /* 0x001f280000100800 */
[----:B---3--:R0:W-:Y:S04]  /*1cbf0*/  STL [R1+0x4e4], R89 ;  /* 0x0004e45901007387 */ /* 0x0081e80000100800 */
[----:B0-----:R-:W3:Y:S04]  /*1cc00*/  LDL.LU R89, [R1+0x2114] ;  /* 0x0021140001597983 */ /* 0x001ee80000300800 */
[----:B------:R-:W2:Y:S04]  /*1cc10*/  LDL R14, [R1+0x1238] ;  /* 0x00123800010e7983 */ /* 0x000ea80000100800 */
[----:B------:R-:W2:Y:S01]  /*1cc20*/  LDL R15, [R1+0x123c] ;  /* 0x00123c00010f7983 */ /* 0x000ea20000100800 */
[----:B------:R-:W-:-:S02]  /*1cc30*/  PRMT R90, RZ, 0x7610, R90 ;  /* 0x00007610ff5a7816 */ /* 0x000fc4000000005a */
[----:B--2---:R-:W-:-:S04]  /*1cc40*/  @!P0 LOP3.LUT R15, R15, R14, RZ, 0x3c, !PT ;  /* 0x0000000e0f0f8212 */ /* 0x004fc800078e3cff */
[----:B------:R-:W-:-:S04]  /*1cc50*/  @!P0 LOP3.LUT R14, R15, R14, RZ, 0x3c, !PT ;  /* 0x0000000e0f0e8212 */ /* 0x000fc800078e3cff */
[----:B------:R-:W-:-:S05]  /*1cc60*/  @!P0 LOP3.LUT R15, R15, R14, RZ, 0x3c, !PT ;  /* 0x0000000e0f0f8212 */ /* 0x000fca00078e3cff */
[----:B------:R0:W2:Y:S04]  /*1cc70*/  @!P0 LDG.E.U8 R90, desc[UR14][R14.64] ;  /* 0x0000000e0e5a8981 */ /* 0x0000a8000c1e1100 */
[----:B------:R-:W0:Y:S04]  /*1cc80*/  LDL R14, [R1+0x1240] ;  /* 0x00124000010e7983 */ /* 0x000e280000100800 */
[----:B------:R-:W0:Y:S01]  /*1cc90*/  LDL R15, [R1+0x1244] ;  /* 0x00124400010f7983 */ /* 0x000e220000100800 */
[----:B------:R-:W-:-:S05]  /*1cca0*/  VIADD R13, R92, 0xffffffb4 ;  /* 0xffffffb45c0d7836 */ /* 0x000fca0000000000 */
[----:B------:R-:W-:Y:S02]  /*1ccb0*/  ISETP.GE.U32.AND P6, PT, R13, 0x7fffff35, PT ;  /* 0x7fffff350d00780c */ /* 0x000fe40003fc6070 */
[----:B------:R-:W-:Y:S02]  /*1ccc0*/  PRMT R13, RZ, 0x7610, R13 ;  /* 0x00007610ff0d7816 */ /* 0x000fe4000000000d */
[----:B0-----:R-:W-:-:S04]  /*1ccd0*/  @!P0 LOP3.LUT R15, R15, R14, RZ, 0x3c, !PT ;  /* 0x0000000e0f0f8212 */ /* 0x001fc800078e3cff */
[----:B------:R-:W-:-:S04]  /*1cce0*/  @!P0 LOP3.LUT R14, R15, R14, RZ, 0x3c, !PT ;  /* 0x0000000e0f0e8212 */ /* 0x000fc800078e3cff */
[----:B------:R-:W-:Y:S01]  /*1ccf0*/  @!P0 LOP3.LUT R15, R15, R14, RZ, 0x3c, !PT ;  /* 0x0000000e0f0f8212 */ /* 0x000fe200078e3cff */
[----:B--2---:R0:W-:Y:S04]  /*1cd00*/  STL [R1+0x4e0], R90 ;  /* 0x0004e05a01007387 */ /* 0x0041e80000100800 */
[----:B------:R1:W2:Y:S01]  /*1cd10*/  @!P0 LDG.E.U8 R13, desc[UR14][R14.64] ;  /* 0x0000000e0e0d8981 */ /* 0x0002a2000c1e1100 */
[----:B---3--:R-:W-:-:S03]  /*1cd20*/  PRMT R89, RZ, 0x7610, R89 ;  /* 0x00007610ff597816 */ /* 0x008fc60000000059 */
[----:B0-----:R-:W3:Y:S04]  /*1cd30*/  LDL R90, [R1+0x12d0] ;  /* 0x0012d000015a7983 */ /* 0x001ee80000100800 */
        /* <DEDUP_REMOVED lines=15> */
[----:B------:R0:W3:Y:S04]  /*1ce30*/  @!P6 LDG.E.U8 R88, desc[UR14][R14.64] ;  /* 0x0000000e0e58e981 */ /* 0x0000e8000c1e1100 */
[----:B------:R-:W0:Y:S04]  /*1ce40*/  LDL R14, [R1+0x12b8] ;  /* 0x0012b800010e7983 */ /* 0x000e280000100800 */
[----:B------:R-:W0:Y:S01]  /*1ce50*/  LDL R15, [R1+0x12bc] ;  /* 0x0012bc00010f7983 */ /* 0x000e220000100800 */
[----:B------:R-:W-:Y:S01]  /*1ce60*/  VIADD R13, R92, 0xffffffb3 ;  /* 0xffffffb35c0d7836 */ /* 0x000fe20000000000 */
[----:B------:R-:W-:-:S04]  /*1ce70*/  PRMT R87, RZ, 0x7610, R87 ;  /* 0x00007610ff577816 */ /* 0x000fc80000000057 */
[----:B------:R-:W-:Y:S02]  /*1ce80*/  ISETP.GE.U32.AND P0, PT, R13, 0x7fffff34, PT ;  /* 0x7fffff340d00780c */ /* 0x000fe40003f06070 */
[----:B------:R-:W2:Y:S01]  /*1ce90*/  LDL R13, [R1+0x12c0] ;  /* 0x0012c000010d7983 */ /* 0x000ea20000100800 */
[----:B0-----:R-:W-:-:S04]  /*1cea0*/  @!P6 LOP3.LUT R15, R15, R14, RZ, 0x3c, !PT ;  /* 0x0000000e0f0fe212 */ /* 0x001fc800078e3cff */
[----:B------:R-:W-:-:S04]  /*1ceb0*/  @!P6 LOP3.LUT R14, R15, R14, RZ, 0x3c, !PT ;  /* 0x0000000e0f0ee212 */ /* 0x000fc800078e3cff */
[----:B------:R-:W-:-:S05]  /*1cec0*/  @!P6 LOP3.LUT R15, R15, R14, RZ, 0x3c, !PT ;  /* 0x0000000e0f0fe212 */ /* 0x000fca00078e3cff */
[----:B------:R2:W4:Y:S01]  /*1ced0*/  @!P6 LDG.E.U8 R87, desc[UR14][R14.64] ;  /* 0x0000000e0e57e981 */ /* 0x000522000c1e1100 */
[----:B------:R-:W-:-:S03]  /*1cee0*/  PRMT R86, RZ, 0x7610, R86 ;  /* 0x00007610ff567816 */ /* 0x000fc60000000056 */
[----:B---3--:R-:W-:Y:S01]  /*1cef0*/  STL [R1+0x1fb4], R88 ;  /* 0x001fb45801007387 */ /* 0x008fe20000100800 */
[----:B--2---:R-:W-:Y:S02]  /*1cf00*/  @!P6 IMAD.MOV.U32 R14, RZ, RZ, R89 ;  /* 0x000000ffff0ee224 */ /* 0x004fe400078e0059 */
[----:B------:R-:W-:-:S05]  /*1cf10*/  @!P6 IMAD.MOV.U32 R15, RZ, RZ, R13 ;  /* 0x000000ffff0fe224 */ /* 0x000fca00078e000d */
[----:B------:R0:W2:Y:S04]  /*1cf20*/  @!P6 LDG.E.U8 R86, desc[UR14][R14.64] ;  /* 0x0000000e0e56e981 */ /* 0x0000a8000c1e1100 */
[----:B----4-:R-:W-:Y:S04]  /*1cf30*/  STL [R1+0x1fb8], R87 ;  /* 0x001fb85701007387 */ /* 0x010fe80000100800 */
[----:B------:R-:W3:Y:S04]  /*1cf40*/  LDL.LU R89, [R1+0x210c] ;  /* 0x00210c0001597983 */ /* 0x000ee80000300800 */
[----:B------:R-:W4:Y:S01]  /*1cf50*/  LDL R15, [R1+0x12c8] ;  /* 0x0012c800010f7983 */ /* 0x000f220000100800 */
[----:B------:R-:W-:Y:S01]  /*1cf60*/  PRMT R84, RZ, 0x7610, R84 ;  /* 0x00007610ff547816 */ /* 0x000fe20000000054 */
[----:B0-----:R-:W-:-:S02]  /*1cf70*/  @!P6 IMAD.MOV.U32 R14, RZ, RZ, R93 ;  /* 0x000000ffff0ee224 */ /* 0x001fc400078e005d */
[----:B------:R-:W-:Y:S01]  /*1cf80*/  VIADD R13, R92, 0xffffffb2 ;  /* 0xffffffb25c0d7836 */ /* 0x000fe20000000000 */
[----:B------:R-:W-:Y:S02]  /*1cf90*/  PRMT R21, RZ, 0x7610, R21 ;  /* 0x00007610ff157816 */ /* 0x000fe40000000015 */
[----:B----4-:R3:W4:Y:S04]  /*1cfa0*/  @!P6 LDG.E.U8 R84, desc[UR14][R14.64] ;  /* 0x0000000e0e54e981 */ /* 0x010728000c1e1100 */
[----:B--2---:R-:W-:Y:S04]  /*1cfb0*/  STL [R1+0x1fbc], R86 ;  /* 0x001fbc5601007387 */ /* 0x004fe80000100800 */
[----:B------:R-:W-:Y:S04]  /*1cfc0*/  STL [R1+0x2028], R86 ;  /* 0x0020285601007387 */ /* 0x000fe80000100800 */
[----:B------:R-:W2:Y:S01]  /*1cfd0*/  LDL R93, [R1+0x1304] ;  /* 0x00130400015d7983 */ /* 0x000ea20000100800 */
[----:B------:R-:W-:Y:S01]  /*1cfe0*/  ISETP.GE.U32.AND P6, PT, R13, 0x7fffff33, PT ;  /* 0x7fffff330d00780c */ /* 0x000fe20003fc6070 */
[----:B---3--:R-:W-:-:S02]  /*1cff0*/  @!P0 IMAD.MOV.U32 R14, RZ, RZ, R89 ;  /* 0x000000ffff0e8224 */ /* 0x008fc400078e0059 */
[----:B------:R-:W-:-:S05]  /*1d000*/  @!P0 IMAD.MOV.U32 R15, RZ, RZ, R90 ;  /* 0x000000ffff0f8224 */ /* 0x000fca00078e005a */
[----:B------:R0:W3:Y:S04]  /*1d010*/  @!P0 LDG.E.U8 R21, desc[UR14][R14.64] ;  /* 0x0000000e0e158981 */ /* 0x0000e8000c1e1100 */
[----:B----4-:R-:W-:Y:S04]  /*1d020*/  STL [R1+0x1fc0], R84 ;  /* 0x001fc05401007387 */ /* 0x010fe80000100800 */
[----:B------:R-:W4:Y:S04]  /*1d030*/  LDL R13, [R1+0x12e0] ;  /* 0x0012e000010d7983 */ /* 0x000f280000100800 */
[----:B------:R-:W2:Y:S04]  /*1d040*/  LDL.LU R89, [R1+0x2108] ;  /* 0x0021080001597983 */ /* 0x000ea80000300800 */
[----:B------:R-:W0:Y:S04]  /*1d050*/  LDL R14, [R1+0x12d8] ;  /* 0x0012d800010e7983 */ /* 0x000e280000100800 */
[----:B------:R-:W0:Y:S01]  /*1d060*/  LDL R15, [R1+0x12dc] ;  /* 0x0012dc00010f7983 */ /* 0x000e220000100800 */
[----:B------:R-:W-:-:S02]  /*1d070*/  PRMT R31, RZ, 0x7610, R31 ;  /* 0x00007610ff1f7816 */ /* 0x000fc4000000001f */
[----:B------:R-:W-:Y:S01]  /*1d080*/  PRMT R59, RZ, 0x7610, R59 ;  /* 0x00007610ff3b7816 */ /* 0x000fe2000000003b */
[----:B------:R-:W2:Y:S01]  /*1d090*/  LDL R90, [R1+0x130c] ;  /* 0x00130c00015a7983 */ /* 0x000ea20000100800 */
[----:B0-----:R-:W-:-:S04]  /*1d0a0*/  @!P0 LOP3.LUT R15, R15, R14, RZ, 0x3c, !PT ;  /* 0x0000000e0f0f8212 */ /* 0x001fc800078e3cff */
[----:B------:R-:W-:-:S04]  /*1d0b0*/  @!P0 LOP3.LUT R14, R15, R14, RZ, 0x3c, !PT ;  /* 0x0000000e0f0e8212 */ /* 0x000fc800078e3cff */
[----:B------:R-:W-:-:S05]  /*1d0c0*/  @!P0 LOP3.LUT R15, R15, R14, RZ, 0x3c, !PT ;  /* 0x0000000e0f0f8212 */ /* 0x000fca00078e3cff */
[----:B------:R0:W2:Y:S02]  /*1d0d0*/  @!P0 LDG.E.U8 R31, desc[UR14][R14.64] ;  /* 0x0000000e0e1f8981 */ /* 0x0000a4000c1e1100 */
[----:B0-----:R-:W-:Y:S02]  /*1d0e0*/  @!P0 IMAD.MOV.U32 R14, RZ, RZ, R82 ;  /* 0x000000ffff0e8224 */ /* 0x001fe400078e0052 */
[----:B----4-:R-:W-:-:S05]  /*1d0f0*/  @!P0 IMAD.MOV.U32 R15, RZ, RZ, R13 ;  /* 0x000000ffff0f8224 */ /* 0x010fca00078e000d */
[----:B------:R0:W4:Y:S01]  /*1d100*/  @!P0 LDG.E.U8 R59, desc[UR14][R14.64] ;  /* 0x0000000e0e3b8981 */ /* 0x000122000c1e1100 */
[----:B------:R-:W-:-:S03]  /*1d110*/  PRMT R62, RZ, 0x7610, R62 ;  /* 0x00007610ff3e7816 */ /* 0x000fc6000000003e */
[----:B---3--:R-:W-:Y:S01]  /*1d120*/  STL [R1+0x1f94], R21 ;  /* 0x001f941501007387 */ /* 0x008fe20000100800 */
[----:B0-----:R-:W-:Y:S02]  /*1d130*/  @!P0 IMAD.MOV.U32 R14, RZ, RZ, R79 ;  /* 0x000000ffff0e8224 */ /* 0x001fe400078e004f */
[----:B------:R-:W-:-:S05]  /*1d140*/  @!P0 IMAD.MOV.U32 R15, RZ, RZ, R85 ;  /* 0x000000ffff0f8224 */ /* 0x000fca00078e0055 */
[----:B------:R-:W3:Y:S04]  /*1d150*/  @!P0 LDG.E.U8 R62, desc[UR14][R14.64] ;  /* 0x0000000e0e3e8981 */ /* 0x000ee8000c1e1100 */
[----:B--2---:R-:W-:Y:S04]  /*1d160*/  STL [R1+0x1f98], R31 ;  /* 0x001f981f01007387 */ /* 0x004fe80000100800 */
[----:B------:R-:W2:Y:S04]  /*1d170*/  LDL.LU R82, [R1+0x2104] ;  /* 0x0021040001527983 */ /* 0x000ea80000300800 */
[----:B----4-:R-:W-:Y:S04]  /*1d180*/  STL [R1+0x1f9c], R59 ;  /* 0x001f9c3b01007387 */ /* 0x010fe80000100800 */
[----:B------:R-:W4:Y:S04]  /*1d190*/  LDL.LU R85, [R1+0x2100] ;  /* 0x0021000001557983 */ /* 0x000f280000300800 */
[----:B------:R-:W2:Y:S04]  /*1d1a0*/  LDL.LU R79, [R1+0x20fc] ;  /* 0x0020fc00014f7983 */ /* 0x000ea80000300800 */
[----:B------:R-:W2:Y:S04]  /*1d1b0*/  LDL R14, [R1+0x12f0] ;  /* 0x0012f000010e7983 */ /* 0x000ea80000100800 */
[----:B------:R-:W2:Y:S01]  /*1d1c0*/  LDL R15, [R1+0x12f4] ;  /* 0x0012f400010f7983 */ /* 0x000ea20000100800 */
[----:B------:R-:W-:-:S03]  /*1d1d0*/  PRMT R89, RZ, 0x7610, R89 ;  /* 0x00007610ff597816 */ /* 0x000fc60000000059 */
[----:B---3--:R-:W-:Y:S01]  /*1d1e0*/  STL [R1+0x1fa0], R62 ;  /* 0x001fa03e01007387 */ /* 0x008fe20000100800 */
[----:B--2---:R-:W-:-:S04]  /*1d1f0*/  @!P6 LOP3.LUT R15, R15, R14, RZ, 0x3c, !PT ;  /* 0x0000000e0f0fe212 */ /* 0x004fc800078e3cff */
[----:B------:R-:W-:-:S04]  /*1d200*/  @!P6 LOP3.LUT R14, R15, R14, RZ, 0x3c, !PT ;  /* 0x0000000e0f0ee212 */ /* 0x000fc800078e3cff */
[----:B------:R-:W-:-:S05]  /*1d210*/  @!P6 LOP3.LUT R15, R15, R14, RZ, 0x3c, !PT ;  /* 0x0000000e0f0fe212 */ /* 0x000fca00078e3cff */
[----:B------:R0:W2:Y:S04]  /*1d220*/  @!P6 LDG.E.U8 R89, desc[UR14][R14.64] ;  /* 0x0000000e0e59e981 */ /* 0x0000a8000c1e1100 */
[----:B------:R-:W0:Y:S04]  /*1d230*/  LDL R14, [R1+0x12f8] ;  /* 0x0012f800010e7983 */ /* 0x000e280000100800 */
[----:B------:R-:W0:Y:S01]  /*1d240*/  LDL R15, [R1+0x12fc] ;  /* 0x0012fc00010f7983 */ /* 0x000e220000100800 */
[----:B------:R-:W-:Y:S01]  /*1d250*/  VIADD R13, R92, 0xffffffb1 ;  /* 0xffffffb15c0d7836 */ /* 0x000fe20000000000 */
[----:B------:R-:W-:-:S04]  /*1d260*/  PRMT R82, RZ, 0x7610, R82 ;  /* 0x00007610ff527816 */ /* 0x000fc80000000052 */
[----:B------:R-:W-:Y:S02]  /*1d270*/  ISETP.GE.U32.AND P0, PT, R13, 0x7fffff32, PT ;  /* 0x7fffff320d00780c */ /* 0x000fe40003f06070 */
[----:B------:R-:W3:Y:S01]  /*1d280*/  LDL R13, [R1+0x1300] ;  /* 0x00130000010d7983 */ /* 0x000ee20000100800 */
[----:B0-----:R-:W-:-:S04]  /*1d290*/  @!P6 LOP3.LUT R15, R15, R14, RZ, 0x3c, !PT ;  /* 0x0000000e0f0fe212 */ /* 0x001fc800078e3cff */
[----:B------:R-:W-:-:S04]  /*1d2a0*/  @!P6 LOP3.LUT R14, R15, R14, RZ, 0x3c, !PT ;  /* 0x0000000e0f0ee212 */ /* 0x000fc800078e3cff */
[----:B------:R-:W-:-:S05]  /*1d2b0*/  @!P6 LOP3.LUT R15, R15, R14, RZ, 0x3c, !PT ;  /* 0x0000000e0f0fe212 */ /* 0x000fca00078e3cff */
[----:B------:R0:W3:Y:S01]  /*1d2c0*/  @!P6 LDG.E.U8 R82, desc[UR14][R14.64] ;  /* 0x0000000e0e52e981 */ /* 0x0000e2000c1e1100 */
[----:B----4-:R-:W-:-:S03]  /*1d2d0*/  PRMT R85, RZ, 0x7610, R85 ;  /* 0x00007610ff557816 */ /* 0x010fc60000000055 */
[----:B--2---:R-:W-:Y:S01]  /*1d2e0*/  STL [R1+0x1fa4], R89 ;  /* 0x001fa45901007387 */ /* 0x004fe20000100800 */
[----:B0-----:R-:W-:Y:S02]  /*1d2f0*/  @!P6 IMAD.MOV.U32 R14, RZ, RZ, R93 ;  /* 0x000000ffff0ee224 */ /* 0x001fe400078e005d */
[----:B---3--:R-:W-:-:S05]  /*1d300*/  @!P6 IMAD.MOV.U32 R15, RZ, RZ, R13 ;  /* 0x000000ffff0fe224 */ /* 0x008fca00078e000d */
[----:B------:R0:W2:Y:S04]  /*1d310*/  @!P6 LDG.E.U8 R85, desc[UR14][R14.64] ;  /* 0x0000000e0e55e981 */ /* 0x0000a8000c1e1100 */
[----:B------:R-:W-:Y:S04]  /*1d320*/  STL [R1+0x1fa8], R82 ;  /* 0x001fa85201007387 */ /* 0x000fe80000100800 */
[----:B------:R-:W3:Y:S01]  /*1d330*/  LDL R15, [R1+0x1308] ;  /* 0x00130800010f7983 */ /* 0x000ee20000100800 */
[----:B------:R-:W-:Y:S01]  /*1d340*/  PRMT R79, RZ, 0x7610, R79 ;  /* 0x00007610ff4f7816 */ /* 0x000fe2000000004f */
[----:B0-----:R-:W-:-:S02]  /*1d350*/  @!P6 IMAD.MOV.U32 R14, RZ, RZ, R90 ;  /* 0x000000ffff0ee224 */ /* 0x001fc400078e005a */
[----:B------:R-:W4:Y:S04]  /*1d360*/  LDL R93, [R1+0x1344] ;  /* 0x00134400015d7983 */ /* 0x000f280000100800 */
[----:B--2---:R-:W-:Y:S01]  /*1d370*/  STL [R1+0x1fc4], R85 ;  /* 0x001fc45501007387 */ /* 0x004fe20000100800 */
[----:B------:R-:W-:-:S03]  /*1d380*/  PRMT R77, RZ, 0x7610, R77 ;  /* 0x00007610ff4d7816 */ /* 0x000fc6000000004d */
[----:B------:R-:W2:Y:S04]  /*1d390*/  LDL R90, [R1+0x134c] ;  /* 0x00134c00015a7983 */ /* 0x000ea80000100800 */
[----:B---3--:R0:W3:Y:S04]  /*1d3a0*/  @!P6 LDG.E.U8 R79, desc[UR14][R14.64] ;  /* 0x0000000e0e4fe981 */ /* 0x0080e8000c1e1100 */
[----:B------:R-:W0:Y:S04]  /*1d3b0*/  LDL R14, [R1+0x1310] ;  /* 0x00131000010e7983 */ /* 0x000e280000100800 */
[----:B------:R-:W0:Y:S02]  /*1d3c0*/  LDL R15, [R1+0x1314] ;  /* 0x00131400010f7983 */ /* 0x000e240000100800 */
        /* <DEDUP_REMOVED lines=40> */
[----:B--2---:R0:W-:Y:S04]  /*1d650*/  STL [R1+0x4c8], R87 ;  /* 0x0004c85701007387 */ /* 0x0041e80000100800 */
[----:B0-----:R-:W2:Y:S04]  /*1d660*/  LDL R87, [R1+0x13cc] ;  /* 0x0013cc0001577983 */ /* 0x001ea80000100800 */
        /* <DEDUP_REMOVED lines=8> */
[----:B------:R-:W2:Y:S01]  /*1d6f0*/  @!P6 LDG.E.U8 R76, desc[UR14][R14.64] ;  /* 0x0000000e0e4ce981 */ /* 0x000ea2000c1e1100 */
[----:B------:R-:W-:-:S03]  /*1d700*/  VIADD R13, R92, 0xffffffac ;  /* 0xffffffac5c0d7836 */ /* 0x000fc60000000000 */
[----:B--2---:R0:W-:Y:S04]  /*1d710*/  STL [R1+0x4c0], R76 ;  /* 0x0004c04c01007387 */ /* 0x0041e80000100800 */
[----:B0-----:R-:W2:Y:S04]  /*1d720*/  LDL.LU R76, [R1+0x20ec] ;  /* 0x0020ec00014c7983 */ /* 0x001ea80000300800 */
[----:B------:R-:W2:Y:S01]  /*1d730*/  LDL R15, [R1+0x1340] ;  /* 0x00134000010f7983 */ /* 0x000ea20000100800 */
[----:B------:R-:W-:Y:S02]  /*1d740*/  ISETP.GE.U32.AND P0, PT, R13, 0x7fffff2d, PT ;  /* 0x7fffff2d0d00780c */ /* 0x000fe40003f06070 */
[----:B------:R-:W-:Y:S01]  /*1d750*/  PRMT R13, RZ, 0x7610, R13 ;  /* 0x00007610ff0d7816 */ /* 0x000fe2000000000d */
[----:B----4-:R-:W-:-:S02]  /*1d760*/  @!P6 IMAD.MOV.U32 R14, RZ, RZ, R93 ;  /* 0x000000ffff0ee224 */ /* 0x010fc400078e005d */
[----:B------:R-:W4:Y:S04]  /*1d770*/  LDL R93, [R1+0x13dc] ;  /* 0x0013dc00015d7983 */ /* 0x000f280000100800 */
[----:B--2---:R0:W2:Y:S04]  /*1d780*/  @!P6 LDG.E.U8 R13, desc[UR14][R14.64] ;  /* 0x0000000e0e0de981 */ /* 0x0040a8000c1e1100 */
[----:B------:R-:W2:Y:S01]  /*1d790*/  LDL R15, [R1+0x1348] ;  /* 0x00134800010f7983 */ /* 0x000ea20000100800 */
[----:B------:R-:W-:Y:S01]  /*1d7a0*/  PRMT R76, RZ, 0x7610, R76 ;  /* 0x00007610ff4c7816 */ /* 0x000fe2000000004c */
[----:B0-----:R-:W-:-:S05]  /*1d7b0*/  @!P6 IMAD.MOV.U32 R14, RZ, RZ, R90 ;  /* 0x000000ffff0ee224 */ /* 0x001fca00078e005a */
[----:B--2---:R-:W2:Y:S04]  /*1d7c0*/  @!P6 LDG.E.U8 R76, desc[UR14][R14.64] ;  /* 0x0000000e0e4ce981 */ /* 0x004ea8000c1e1100 */
[----:B------:R-:W-:Y:S04]  /*1d7d0*/  STL [R1+0x4bc], R13 ;  /* 0x0004bc0d01007387 */ /* 0x000fe80000100800 */
[----:B------:R-:W3:Y:S04]  /*1d7e0*/  LDL R90, [R1+0x13e0] ;  /* 0x0013e000015a7983 */ /* 0x000ee80000100800 */
        /* <DEDUP_REMOVED lines=18> */
[----:B------:R0:W3:Y:S01]  /*1d910*/  @!P0 LDG.E.U8 R69, desc[UR14][R14.64] ;  /* 0x0000000e0e458981 */ /* 0x0000e2000c1e1100 */
[----:B------:R-:W-:-:S03]  /*1d920*/  PRMT R65, RZ, 0x7610, R65 ;  /* 0x00007610ff417816 */ /* 0x000fc60000000041 */
[----:B--2---:R-:W-:Y:S01]  /*1d930*/  STL [R1+0x1fcc], R83 ;  /* 0x001fcc5301007387 */ /* 0x004fe20000100800 */
[----:B0-----:R-:W-:Y:S02]  /*1d940*/  @!P0 IMAD.MOV.U32 R14, RZ, RZ, R76 ;  /* 0x000000ffff0e8224 */ /* 0x001fe400078e004c */
[----:B------:R-:W-:-:S05]  /*1d950*/  @!P0 IMAD.MOV.U32 R15, RZ, RZ, R13 ;  /* 0x000000ffff0f8224 */ /* 0x000fca00078e000d */
[----:B------:R0:W2:Y:S04]  /*1d960*/  @!P0 LDG.E.U8 R65, desc[UR14][R14.64] ;  /* 0x0000000e0e418981 */ /* 0x0000a8000c1e1100 */
[----:B---3--:R-:W-:Y:S04]  /*1d970*/  STL [R1+0x1fd0], R69 ;  /* 0x001fd04501007387 */ /* 0x008fe80000100800 */
[----:B------:R-:W3:Y:S04]  /*1d980*/  LDL.LU R76, [R1+0x20e4] ;  /* 0x0020e400014c7983 */ /* 0x000ee80000300800 */
[----:B------:R-:W2:Y:S01]  /*1d990*/  LDL R15, [R1+0x13c8] ;  /* 0x0013c800010f7983 */ /* 0x000ea20000100800 */
[----:B------:R-:W-:Y:S01]  /*1d9a0*/  PRMT R62, RZ, 0x7610, R62 ;  /* 0x00007610ff3e7816 */ /* 0x000fe2000000003e */
[----:B0-----:R-:W-:-:S02]  /*1d9b0*/  @!P0 IMAD.MOV.U32 R14, RZ, RZ, R87 ;  /* 0x000000ffff0e8224 */ /* 0x001fc400078e0057 */
[----:B------:R-:W-:-:S03]  /*1d9c0*/  VIADD R13, R92, 0xffffffaa ;  /* 0xffffffaa5c0d7836 */ /* 0x000fc60000000000 */
[----:B--2---:R-:W2:Y:S04]  /*1d9d0*/  @!P0 LDG.E.U8 R62, desc[UR14][R14.64] ;  /* 0x0000000e0e3e8981 */ /* 0x004ea8000c1e1100 */
[----:B------:R-:W-:Y:S04]  /*1d9e0*/  STL [R1+0x1fd4], R65 ;  /* 0x001fd44101007387 */ /* 0x000fe80000100800 */
[----:B------:R-:W4:Y:S01]  /*1d9f0*/  LDL R87, [R1+0x1404] ;  /* 0x0014040001577983 */ /* 0x000f220000100800 */
[----:B------:R-:W-:-:S03]  /*1da00*/  ISETP.GE.U32.AND P0, PT, R13, 0x7fffff2b, PT ;  /* 0x7fffff2b0d00780c */ /* 0x000fc60003f06070 */
[----:B------:R-:W4:Y:S04]  /*1da10*/  LDL R15, [R1+0x13d0] ;  /* 0x0013d000010f7983 */ /* 0x000f280000100800 */
[----:B--2---:R-:W-:Y:S04]  /*1da20*/  STL [R1+0x1fd8], R62 ;  /* 0x001fd83e01007387 */ /* 0x004fe80000100800 */
[----:B------:R-:W2:Y:S01]  /*1da30*/  LDL R13, [R1+0x13d8] ;  /* 0x0013d800010d7983 */ /* 0x000ea20000100800 */
[----:B------:R-:W-:Y:S01]  /*1da40*/  PRMT R57, RZ, 0x7610, R57 ;  /* 0x00007610ff397816 */ /* 0x000fe20000000039 */
[----:B---3--:R-:W-:Y:S01]  /*1da50*/  @!P6 IMAD.MOV.U32 R14, RZ, RZ, R76 ;  /* 0x000000ffff0ee224 */ /* 0x008fe200078e004c */
[----:B------:R-:W-:-:S02]  /*1da60*/  PRMT R55, RZ, 0x7610, R55 ;  /* 0x00007610ff377816 */ /* 0x000fc40000000037 */
[----:B------:R-:W-:Y:S01]  /*1da70*/  PRMT R38, RZ, 0x7610, R38 ;  /* 0x00007610ff267816 */ /* 0x000fe20000000026 */
[----:B------:R-:W3:Y:S04]  /*1da80*/  LDL.LU R76, [R1+0x20e0] ;  /* 0x0020e000014c7983 */ /* 0x000ee80000300800 */
[----:B----4-:R0:W4:Y:S02]  /*1da90*/  @!P6 LDG.E.U8 R57, desc[UR14][R14.64] ;  /* 0x0000000e0e39e981 */ /* 0x010124000c1e1100 */
[----:B0-----:R-:W-:Y:S02]  /*1daa0*/  @!P6 IMAD.MOV.U32 R14, RZ, RZ, R93 ;  /* 0x000000ffff0ee224 */ /* 0x001fe400078e005d */
[----:B--2---:R-:W-:-:S05]  /*1dab0*/  @!P6 IMAD.MOV.U32 R15, RZ, RZ, R13 ;  /* 0x000000ffff0fe224 */ /* 0x004fca00078e000d */
[----:B------:R0:W2:Y:S02]  /*1dac0*/  @!P6 LDG.E.U8 R55, desc[UR14][R14.64] ;  /* 0x0000000e0e37e981 */ /* 0x0000a4000c1e1100 */
[----:B0-----:R-:W-:Y:S02]  /*1dad0*/  @!P6 IMAD.MOV.U32 R14, RZ, RZ, R77 ;  /* 0x000000ffff0ee224 */ /* 0x001fe400078e004d */
[----:B------:R-:W-:-:S05]  /*1dae0*/  @!P6 IMAD.MOV.U32 R15, RZ, RZ, R90 ;  /* 0x000000ffff0fe224 */ /* 0x000fca00078e005a */
[----:B------:R0:W3:Y:S04]  /*1daf0*/  @!P6 LDG.E.U8 R38, desc[UR14][R14.64] ;  /* 0x0000000e0e26e981 */ /* 0x0000e8000c1e1100 */
[----:B----4-:R-:W-:Y:S01]  /*1db00*/  STL [R1+0x1fdc], R57 ;  /* 0x001fdc3901007387 */ /* 0x010fe20000100800 */
[----:B------:R-:W-:Y:S01]  /*1db10*/  PRMT R50, RZ, 0x7610, R50 ;  /* 0x00007610ff327816 */ /* 0x000fe20000000032 */
[----:B0-----:R-:W-:Y:S02]  /*1db20*/  @!P6 IMAD.MOV.U32 R14, RZ, RZ, R73 ;  /* 0x000000ffff0ee224 */ /* 0x001fe400078e0049 */
[----:B------:R-:W-:-:S05]  /*1db30*/  @!P6 IMAD.MOV.U32 R15, RZ, RZ, R75 ;  /* 0x000000ffff0fe224 */ /* 0x000fca00078e004b */
[----:B------:R-:W4:Y:S04]  /*1db40*/  @!P6 LDG.E.U8 R50, desc[UR14][R14.64] ;  /* 0x0000000e0e32e981 */ /* 0x000f28000c1e1100 */
[----:B--2---:R-:W-:Y:S04]  /*1db50*/  STL [R1+0x1fe0], R55 ;  /* 0x001fe03701007387 */ /* 0x004fe80000100800 */
[----:B------:R-:W2:Y:S04]  /*1db60*/  LDL.LU R77, [R1+0x20dc] ;  /* 0x0020dc00014d7983 */ /* 0x000ea80000300800 */
[----:B------:R-:W2:Y:S04]  /*1db70*/  LDL R93, [R1+0x141c] ;  /* 0x00141c00015d7983 */ /* 0x000ea80000100800 */
[----:B---3--:R-:W-:Y:S04]  /*1db80*/  STL [R1+0x1fe4], R38 ;  /* 0x001fe42601007387 */ /* 0x008fe80000100800 */
[----:B------:R-:W3:Y:S04]  /*1db90*/  LDL.LU R75, [R1+0x20d8] ;  /* 0x0020d800014b7983 */ /* 0x000ee80000300800 */
[----:B------:R-:W2:Y:S04]  /*1dba0*/  LDL.LU R73, [R1+0x20d4] ;  /* 0x0020d40001497983 */ /* 0x000ea80000300800 */
[----:B------:R-:W2:Y:S04]  /*1dbb0*/  LDL R14, [R1+0x13f0] ;  /* 0x0013f000010e7983 */ /* 0x000ea80000100800 */
[----:B------:R-:W2:Y:S01]  /*1dbc0*/  LDL R15, [R1+0x13f4] ;  /* 0x0013f400010f7983 */ /* 0x000ea20000100800 */
[----:B------:R-:W-:-:S03]  /*1dbd0*/  PRMT R76, RZ, 0x7610, R76 ;  /* 0x00007610ff4c7816 */ /* 0x000fc6000000004c */
[----:B------:R-:W3:Y:S04]  /*1dbe0*/  LDL R90, [R1+0x1424] ;  /* 0x00142400015a7983 */ /* 0x000ee80000100800 */
        /* <DEDUP_REMOVED lines=10> */
[----:B------:R-:W4:Y:S01]  /*1dc90*/  LDL R13, [R1+0x1400] ;  /* 0x00140000010d7983 */ /* 0x000f220000100800 */
[----:B0-----:R-:W-:-:S04]  /*1dca0*/  @!P0 LOP3.LUT R15, R15, R14, RZ, 0x3c, !PT ;  /* 0x0000000e0f0f8212 */ /* 0x001fc800078e3cff */
[----:B------:R-:W-:-:S04]  /*1dcb0*/  @!P0 LOP3.LUT R14, R15, R14, RZ, 0x3c, !PT ;  /* 0x0000000e0f0e8212 */ /* 0x000fc800078e3cff */
[----:B------:R-:W-:-:S05]  /*1dcc0*/  @!P0 LOP3.LUT R15, R15, R14, RZ, 0x3c, !PT ;  /* 0x0000000e0f0f8212 */ /* 0x000fca00078e3cff */
[----:B------:R0:W4:Y:S01]  /*1dcd0*/  @!P0 LDG.E.U8 R77, desc[UR14][R14.64] ;  /* 0x0000000e0e4d8981 */ /* 0x000122000c1e1100 */
[----:B---3--:R-:W-:-:S03]  /*1dce0*/  PRMT R75, RZ, 0x7610, R75 ;  /* 0x00007610ff4b7816 */ /* 0x008fc6000000004b */
[----:B--2---:R-:W-:Y:S01]  /*1dcf0*/  STL [R1+0x1fec], R76 ;  /* 0x001fec4c01007387 */ /* 0x004fe20000100800 */
[----:B0-----:R-:W-:Y:S02]  /*1dd00*/  @!P0 IMAD.MOV.U32 R14, RZ, RZ, R87 ;  /* 0x000000ffff0e8224 */ /* 0x001fe400078e0057 */
[----:B----4-:R-:W-:-:S05]  /*1dd10*/  @!P0 IMAD.MOV.U32 R15, RZ, RZ, R13 ;  /* 0x000000ffff0f8224 */ /* 0x010fca00078e000d */
[----:B------:R-:W2:Y:S04]  /*1dd20*/  @!P0 LDG.E.U8 R75, desc[UR14][R14.64] ;  /* 0x0000000e0e4b8981 */ /* 0x000ea8000c1e1100 */
[----:B------:R-:W-:Y:S04]  /*1dd30*/  STL [R1+0x1ff0], R77 ;  /* 0x001ff04d01007387 */ /* 0x000fe80000100800 */
[----:B------:R-:W3:Y:S04]  /*1dd40*/  LDL R14, [R1+0x1408] ;  /* 0x00140800010e7983 */ /* 0x000ee80000100800 */
[----:B------:R-:W3:Y:S01]  /*1dd50*/  LDL R15, [R1+0x140c] ;  /* 0x00140c00010f7983 */ /* 0x000ee20000100800 */
[----:B------:R-:W-:-:S03]  /*1dd60*/  PRMT R73, RZ, 0x7610, R73 ;  /* 0x00007610ff497816 */ /* 0x000fc60000000049 */
[----:B------:R-:W4:Y:S04]  /*1dd70*/  LDL R87, [R1+0x1444] ;  /* 0x0014440001577983 */ /* 0x000f280000100800 */
[----:B--2---:R-:W-:Y:S01]  /*1dd80*/  STL [R1+0x1ff4], R75 ;  /* 0x001ff44b01007387 */ /* 0x004fe20000100800 */
[----:B---3--:R-:W-:-:S04]  /*1dd90*/  @!P0 LOP3.LUT R15, R15, R14, RZ, 0x3c, !PT ;  /* 0x0000000e0f0f8212 */ /* 0x008fc800078e3cff */
        /* <DEDUP_REMOVED lines=11> */
[----:B------:R-:W3:Y:S01]  /*1de50*/  LDL R15, [R1+0x1418] ;  /* 0x00141800010f7983 */ /* 0x000ee20000100800 */
[----:B------:R-:W-:Y:S01]  /*1de60*/  PRMT R72, RZ, 0x7610, R72 ;  /* 0x00007610ff487816 */ /* 0x000fe20000000048 */
[----:B0-----:R-:W-:-:S05]  /*1de70*/  @!P6 IMAD.MOV.U32 R14, RZ, RZ, R93 ;  /* 0x000000ffff0ee224 */ /* 0x001fca00078e005d */
[----:B---3--:R-:W3:Y:S04]  /*1de80*/  @!P6 LDG.E.U8 R72, desc[UR14][R14.64] ;  /* 0x0000000e0e48e981 */ /* 0x008ee8000c1e1100 */
[----:B--2---:R0:W-:Y:S04]  /*1de90*/  STL [R1+0x4b4], R88 ;  /* 0x0004b45801007387 */ /* 0x0041e80000100800 */
[----:B------:R-:W2:Y:S04]  /*1dea0*/  LDL R93, [R1+0x14bc] ;  /* 0x0014bc00015d7983 */ /* 0x000ea80000100800 */
[----:B0-----:R-:W2:Y:S04]  /*1deb0*/  LDL R88, [R1+0x14b4] ;  /* 0x0014b40001587983 */ /* 0x001ea80000100800 */
[----:B---3--:R0:W-:Y:S04]  /*1dec0*/  STL [R1+0x4b0], R72 ;  /* 0x0004b04801007387 */ /* 0x0081e80000100800 */
[----:B0-----:R-:W3:Y:S04]  /*1ded0*/  LDL.LU R72, [R1+0x20d0] ;  /* 0x0020d00001487983 */ /* 0x001ee80000300800 */
[----:B------:R-:W2:Y:S01]  /*1dee0*/  LDL R15, [R1+0x1420] ;  /* 0x00142000010f7983 */ /* 0x000ea20000100800 */
[----:B------:R-:W-:-:S02]  /*1def0*/  VIADD R13, R92, 0xffffffa8 ;  /* 0xffffffa85c0d7836 */ /* 0x000fc40000000000 */
[----:B------:R-:W-:Y:S02]  /*1df00*/  @!P6 IMAD.MOV.U32 R14, RZ, RZ, R90 ;  /* 0x000000ffff0ee224 */ /* 0x000fe400078e005a */
[----:B------:R-:W3:Y:S01]  /*1df10*/  LDL R90, [R1+0x14c0] ;  /* 0x0014c000015a7983 */ /* 0x000ee20000100800 */
[----:B------:R-:W-:Y:S02]  /*1df20*/  ISETP.GE.U32.AND P0, PT, R13, 0x7fffff29, PT ;  /* 0x7fffff290d00780c */ /* 0x000fe40003f06070 */
[----:B------:R-:W-:-:S06]  /*1df30*/  PRMT R13, RZ, 0x7610, R13 ;  /* 0x00007610ff0d7816 */ /* 0x000fcc000000000d */
[----:B--2---:R0:W2:Y:S04]  /*1df40*/  @!P6 LDG.E.U8 R13, desc[UR14][R14.64] ;  /* 0x0000000e0e0de981 */ /* 0x0040a8000c1e1100 */
[----:B------:R-:W0:Y:S04]  /*1df50*/  LDL R14, [R1+0x1428] ;  /* 0x00142800010e7983 */ /* 0x000e280000100800 */
[----:B------:R-:W0:Y:S01]  /*1df60*/  LDL R15, [R1+0x142c] ;  /* 0x00142c00010f7983 */ /* 0x000e220000100800 */
[----:B---3--:R-:W-:Y:S02]  /*1df70*/  PRMT R72, RZ, 0x7610, R72 ;  /* 0x00007610ff487816 */ /* 0x008fe40000000048 */
        /* <DEDUP_REMOVED lines=22> */
[----:B------:R-:W2:Y:S01]  /*1e0e0*/  @!P0 LDG.E.U8 R72, desc[UR14][R14.64] ;  /* 0x0000000e0e488981 */ /* 0x000ea2000c1e1100 */
[----:B------:R-:W-:-:S03]  /*1e0f0*/  VIADD R13, R92, 0xffffffa4 ;  /* 0xffffffa45c0d7836 */ /* 0x000fc60000000000 */
[----:B--2---:R0:W-:Y:S04]  /*1e100*/  STL [R1+0x4a0], R72 ;  /* 0x0004a04801007387 */ /* 0x0041e80000100800 */
[----:B0-----:R-:W2:Y:S04]  /*1e110*/  LDL.LU R72, [R1+0x20c4] ;  /* 0x0020c40001487983 */ /* 0x001ea80000300800 */
[----:B------:R-:W3:Y:S01]  /*1e120*/  LDL R15, [R1+0x1440] ;  /* 0x00144000010f7983 */ /* 0x000ee20000100800 */
[----:B------:R-:W-:Y:S02]  /*1e130*/  ISETP.GE.U32.AND P6, PT, R13, 0x7fffff25, PT ;  /* 0x7fffff250d00780c */ /* 0x000fe40003fc6070 */
[----:B------:R-:W-:Y:S01]  /*1e140*/  PRMT R13, RZ, 0x7610, R13 ;  /* 0x00007610ff0d7816 */ /* 0x000fe2000000000d */
[----:B----4-:R-:W-:-:S02]  /*1e150*/  @!P0 IMAD.MOV.U32 R14, RZ, RZ, R87 ;  /* 0x000000ffff0e8224 */ /* 0x010fc400078e0057 */
[----:B------:R-:W4:Y:S04]  /*1e160*/  LDL R87, [R1+0x14e0] ;  /* 0x0014e00001577983 */ /* 0x000f280000100800 */
[----:B---3--:R0:W3:Y:S04]  /*1e170*/  @!P0 LDG.E.U8 R13, desc[UR14][R14.64] ;  /* 0x0000000e0e0d8981 */ /* 0x0080e8000c1e1100 */
[----:B------:R-:W0:Y:S04]  /*1e180*/  LDL R14, [R1+0x1448] ;  /* 0x00144800010e7983 */ /* 0x000e280000100800 */
[----:B------:R-:W0:Y:S01]  /*1e190*/  LDL R15, [R1+0x144c] ;  /* 0x00144c00010f7983 */ /* 0x000e220000100800 */
[----:B--2---:R-:W-:-:S02]  /*1e1a0*/  PRMT R72, RZ, 0x7610, R72 ;  /* 0x00007610ff487816 */ /* 0x004fc40000000048 */
[----:B0-----:R-:W-:-:S04]  /*1e1b0*/  @!P0 LOP3.LUT R15, R15, R14, RZ, 0x3c, !PT ;  /* 0x0000000e0f0f8212 */ /* 0x001fc800078e3cff */
[----:B------:R-:W-:-:S04]  /*1e1c0*/  @!P0 LOP3.LUT R14, R15, R14, RZ, 0x3c, !PT ;  /* 0x0000000e0f0e8212 */ /* 0x000fc800078e3cff */
[----:B------:R-:W-:-:S05]  /*1e1d0*/  @!P0 LOP3.LUT R15, R15, R14, RZ, 0x3c, !PT ;  /* 0x0000000e0f0f8212 */ /* 0x000fca00078e3cff */
[----:B------:R-:W2:Y:S04]  /*1e1e0*/  @!P0 LDG.E.U8 R72, desc[UR14][R14.64] ;  /* 0x0000000e0e488981 */ /* 0x000ea8000c1e1100 */
[----:B---3--:R0:W-:Y:S02]  /*1e1f0*/  STL [R1+0x49c], R13 ;  /* 0x00049c0d01007387 */ /* 0x0081e40000100800 */
[----:B0-----:R-:W-:-:S05]  /*1e200*/  VIADD R13, R92, 0xffffffa3 ;  /* 0xffffffa35c0d7836 */ /* 0x001fca0000000000 */
[----:B------:R-:W-:Y:S01]  /*1e210*/  ISETP.GE.U32.AND P0, PT, R13, 0x7fffff24, PT ;  /* 0x7fffff240d00780c */ /* 0x000fe20003f06070 */
[----:B--2---:R0:W-:Y:S04]  /*1e220*/  STL [R1+0x498], R72 ;  /* 0x0004984801007387 */ /* 0x0041e80000100800 */
[----:B0-----:R-:W2:Y:S04]  /*1e230*/  LDL.LU R72, [R1+0x20c0] ;  /* 0x0020c00001487983 */ /* 0x001ea80000300800 */
[----:B------:R-:W3:Y:S04]  /*1e240*/  LDL R15, [R1+0x14b0] ;  /* 0x0014b000010f7983 */ /* 0x000ee80000100800 */
[----:B------:R-:W2:Y:S01]  /*1e250*/  LDL R13, [R1+0x14b8] ;  /* 0x0014b800010d7983 */ /* 0x000ea20000100800 */
[----:B------:R-:W-:Y:S01]  /*1e260*/  PRMT R60, RZ, 0x7610, R60 ;  /* 0x00007610ff3c7816 */ /* 0x000fe2000000003c */
[----:B------:R-:W-:Y:S01]  /*1e270*/  @!P6 IMAD.MOV.U32 R14, RZ, RZ, R88 ;  /* 0x000000ffff0ee224 */ /* 0x000fe200078e0058 */
[----:B------:R-:W-:-:S02]  /*1e280*/  PRMT R59, RZ, 0x7610, R59 ;  /* 0x00007610ff3b7816 */ /* 0x000fc4000000003b */
[----:B------:R-:W-:Y:S01]  /*1e290*/  PRMT R56, RZ, 0x7610, R56 ;  /* 0x00007610ff387816 */ /* 0x000fe20000000038 */
[----:B------:R-:W2:Y:S04]  /*1e2a0*/  LDL R88, [R1+0x14f4] ;  /* 0x0014f40001587983 */ /* 0x000ea80000100800 */
[----:B---3--:R0:W3:Y:S02]  /*1e2b0*/  @!P6 LDG.E.U8 R60, desc[UR14][R14.64] ;  /* 0x0000000e0e3ce981 */ /* 0x0080e4000c1e1100 */
[----:B0-----:R-:W-:Y:S02]  /*1e2c0*/  @!P6 IMAD.MOV.U32 R14, RZ, RZ, R93 ;  /* 0x000000ffff0ee224 */ /* 0x001fe400078e005d */
[----:B--2---:R-:W-:Y:S01]  /*1e2d0*/  @!P6 IMAD.MOV.U32 R15, RZ, RZ, R13 ;  /* 0x000000ffff0fe224 */ /* 0x004fe200078e000d */
[----:B------:R-:W2:Y:S04]  /*1e2e0*/  LDL R93, [R1+0x14fc] ;  /* 0x0014fc00015d7983 */ /* 0x000ea80000100800 */
[----:B------:R0:W2:Y:S02]  /*1e2f0*/  @!P6 LDG.E.U8 R59, desc[UR14][R14.64] ;  /* 0x0000000e0e3be981 */ /* 0x0000a4000c1e1100 */
[----:B0-----:R-:W-:-:S02]  /*1e300*/  @!P6 IMAD.MOV.U32 R14, RZ, RZ, R72 ;  /* 0x000000ffff0ee224 */ /* 0x001fc400078e0048 */
[----:B------:R-:W-:Y:S01]  /*1e310*/  @!P6 IMAD.MOV.U32 R15, RZ, RZ, R90 ;  /* 0x000000ffff0fe224 */ /* 0x000fe200078e005a */
[----:B------:R-:W2:Y:S01]  /*1e320*/  LDL.LU R72, [R1+0x20bc] ;  /* 0x0020bc0001487983 */ /* 0x000ea20000300800 */
[----:B------:R-:W-:Y:S01]  /*1e330*/  PRMT R53, RZ, 0x7610, R53 ;  /* 0x00007610ff357816 */ /* 0x000fe20000000035 */
[----:B------:R-:W-:Y:S01]  /*1e340*/  VIADD R13, R92, 0xffffffa2 ;  /* 0xffffffa25c0d7836 */ /* 0x000fe20000000000 */
[----:B------:R-:W-:Y:S01]  /*1e350*/  PRMT R22, RZ, 0x7610, R22 ;  /* 0x00007610ff167816 */ /* 0x000fe20000000016 */
[----:B------:R0:W2:Y:S04]  /*1e360*/  @!P6 LDG.E.U8 R56, desc[UR14][R14.64] ;  /* 0x0000000e0e38e981 */ /* 0x0000a8000c1e1100 */
[----:B------:R-:W2:Y:S04]  /*1e370*/  LDL R90, [R1+0x1504] ;  /* 0x00150400015a7983 */ /* 0x000ea80000100800 */
[----:B------:R-:W0:Y:S04]  /*1e380*/  LDL R14, [R1+0x14c8] ;  /* 0x0014c800010e7983 */ /* 0x000e280000100800 */
[----:B------:R-:W0:Y:S02]  /*1e390*/  LDL R15, [R1+0x14cc] ;  /* 0x0014cc00010f7983 */ /* 0x000e240000100800 */
[----:B0-----:R-:W-:-:S04]  /*1e3a0*/  @!P6 LOP3.LUT R15, R15, R14, RZ, 0x3c, !PT ;  /* 0x0000000e0f0fe212 */ /* 0x001fc800078e3cff */
[----:B------:R-:W-:-:S04]  /*1e3b0*/  @!P6 LOP3.LUT R14, R15, R14, RZ, 0x3c, !PT ;  /* 0x0000000e0f0ee212 */ /* 0x000fc800078e3cff */
[----:B------:R-:W-:-:S05]  /*1e3c0*/  @!P6 LOP3.LUT R15, R15, R14, RZ, 0x3c, !PT ;  /* 0x0000000e0f0fe212 */ /* 0x000fca00078e3cff */
[----:B------:R2:W3:Y:S04]  /*1e3d0*/  @!P6 LDG.E.U8 R53, desc[UR14][R14.64] ;  /* 0x0000000e0e35e981 */ /* 0x0004e8000c1e1100 */
[----:B------:R-:W3:Y:S01]  /*1e3e0*/  LDL R15, [R1+0x14d0] ;  /* 0x0014d000010f7983 */ /* 0x000ee20000100800 */
[----:B------:R-:W-:Y:S01]  /*1e3f0*/  ISETP.GE.U32.AND P6, PT, R13, 0x7fffff23, PT ;  /* 0x7fffff230d00780c */ /* 0x000fe20003fc6070 */
[----:B--2---:R-:W-:Y:S02]  /*1e400*/  @!P0 IMAD.MOV.U32 R14, RZ, RZ, R72 ;  /* 0x000000ffff0e8224 */ /* 0x004fe400078e0048 */
[----:B------:R-:W2:Y:S04]  /*1e410*/  LDL R13, [R1+0x14dc] ;  /* 0x0014dc00010d7983 */ /* 0x000ea80000100800 */
[----:B------:R-:W2:Y:S01]  /*1e420*/  LDL.LU R72, [R1+0x20b8] ;  /* 0x0020b80001487983 */ /* 0x000ea20000300800 */
[----:B------:R-:W-:-:S03]  /*1e430*/  PRMT R63, RZ, 0x7610, R63 ;  /* 0x00007610ff3f7816 */ /* 0x000fc6000000003f */
[----:B---3--:R2:W3:Y:S04]  /*1e440*/  @!P0 LDG.E.U8 R22, desc[UR14][R14.64] ;  /* 0x0000000e0e168981 */ /* 0x0084e8000c1e1100 */
[----:B------:R-:W3:Y:S01]  /*1e450*/  LDL R15, [R1+0x14d8] ;  /* 0x0014d800010f7983 */ /* 0x000ee20000100800 */
[----:B--2---:R-:W-:Y:S01]  /*1e460*/  @!P0 IMAD.MOV.U32 R14, RZ, RZ, R13 ;  /* 0x000000ffff0e8224 */ /* 0x004fe200078e000d */
[----:B------:R-:W-:Y:S02]  /*1e470*/  PRMT R74, RZ, 0x7610, R74 ;  /* 0x00007610ff4a7816 */ /* 0x000fe4000000004a */
[----:B------:R-:W-:Y:S02]  /*1e480*/  PRMT R54, RZ, 0x7610, R54 ;  /* 0x00007610ff367816 */ /* 0x000fe40000000036 */
[----:B---3--:R0:W2:Y:S02]  /*1e490*/  @!P0 LDG.E.U8 R63, desc[UR14][R14.64] ;  /* 0x0000000e0e3f8981 */ /* 0x0080a4000c1e1100 */
[----:B0-----:R-:W-:-:S02]  /*1e4a0*/  @!P0 IMAD.MOV.U32 R14, RZ, RZ, R71 ;  /* 0x000000ffff0e8224 */ /* 0x001fc400078e0047 */
[----:B----4-:R-:W-:Y:S01]  /*1e4b0*/  @!P0 IMAD.MOV.U32 R15, RZ, RZ, R87 ;  /* 0x000000ffff0f8224 */ /* 0x010fe200078e0057 */
[----:B------:R-:W3:Y:S04]  /*1e4c0*/  LDL.LU R71, [R1+0x20b4] ;  /* 0x0020b40001477983 */ /* 0x000ee80000300800 */
[----:B------:R0:W4:Y:S02]  /*1e4d0*/  @!P0 LDG.E.U8 R74, desc[UR14][R14.64] ;  /* 0x0000000e0e4a8981 */ /* 0x000124000c1e1100 */
[----:B0-----:R-:W-:Y:S02]  /*1e4e0*/  @!P0 IMAD.MOV.U32 R14, RZ, RZ, R27 ;  /* 0x000000ffff0e8224 */ /* 0x001fe400078e001b */
[----:B------:R-:W-:Y:S02]  /*1e4f0*/  @!P0 IMAD.MOV.U32 R15, RZ, RZ, R68 ;  /* 0x000000ffff0f8224 */ /* 0x000fe400078e0044 */
[----:B------:R-:W2:Y:S04]  /*1e500*/  LDL.LU R68, [R1+0x20b0] ;  /* 0x0020b00001447983 */ /* 0x000ea80000300800 */
[----:B------:R-:W2:Y:S04]  /*1e510*/  LDL.LU R27, [R1+0x20ac] ;  /* 0x0020ac00011b7983 */ /* 0x000ea80000300800 */
[----:B------:R0:W2:Y:S01]  /*1e520*/  @!P0 LDG.E.U8 R54, desc[UR14][R14.64] ;  /* 0x0000000e0e368981 */ /* 0x0000a2000c1e1100 */
[----:B------:R-:W-:Y:S01]  /*1e530*/  PRMT R72, RZ, 0x7610, R72 ;  /* 0x00007610ff487816 */ /* 0x000fe20000000048 */
[----:B------:R-:W-:Y:S01]  /*1e540*/  VIADD R13, R92, 0xffffffa1 ;  /* 0xffffffa15c0d7836 */ /* 0x000fe20000000000 */
[----:B------:R-:W-:Y:S01]  /*1e550*/  PRMT R64, RZ, 0x7610, R64 ;  /* 0x00007610ff407816 */ /* 0x000fe20000000040 */
[----:B------:R-:W2:Y:S04]  /*1e560*/  LDL R87, [R1+0x152c] ;  /* 0x00152c0001577983 */ /* 0x000ea80000100800 */
[----:B------:R-:W2:Y:S01]  /*1e570*/  LDL R15, [R1+0x14f0] ;  /* 0x0014f000010f7983 */ /* 0x000ea20000100800 */
[----:B0-----:R-:W-:Y:S01]  /*1e580*/  @!P6 IMAD.MOV.U32 R14, RZ, RZ, R88 ;  /* 0x000000ffff0ee224 */ /* 0x001fe200078e0058 */
[----:B------:R-:W-:-:S02]  /*1e590*/  ISETP.GE.U32.AND P0, PT, R13, 0x7fffff22, PT ;  /* 0x7fffff220d00780c */ /* 0x000fc40003f06070 */
[----:B------:R-:W3:Y:S04]  /*1e5a0*/  LDL R88, [R1+0x1534] ;  /* 0x0015340001587983 */ /* 0x000ee80000100800 */
[----:B------:R-:W3:Y:S04]  /*1e5b0*/  LDL R13, [R1+0x1500] ;  /* 0x00150000010d7983 */ /* 0x000ee80000100800 */
[----:B--2---:R0:W2:Y:S04]  /*1e5c0*/  @!P6 LDG.E.U8 R72, desc[UR14][R14.64] ;  /* 0x0000000e0e48e981 */ /* 0x0040a8000c1e1100 */
[----:B------:R-:W2:Y:S01]  /*1e5d0*/  LDL R15, [R1+0x14f8] ;  /* 0x0014f800010f7983 */ /* 0x000ea20000100800 */
[----:B---3--:R-:W-:Y:S01]  /*1e5e0*/  PRMT R71, RZ, 0x7610, R71 ;  /* 0x00007610ff477816 */ /* 0x008fe20000000047 */
[----:B0-----:R-:W-:Y:S01]  /*1e5f0*/  @!P6 IMAD.MOV.U32 R14, RZ, RZ, R93 ;  /* 0x000000ffff0ee224 */ /* 0x001fe200078e005d */
[----:B------:R-:W-:-:S02]  /*1e600*/  PRMT R27, RZ, 0x7610, R27 ;  /* 0x00007610ff1b7816 */ /* 0x000fc4000000001b */
[----:B------:R-:W-:Y:S01]  /*1e610*/  PRMT R68, RZ, 0x7610, R68 ;  /* 0x00007610ff447816 */ /* 0x000fe20000000044 */
[----:B------:R-:W3:Y:S04]  /*1e620*/  LDL R93, [R1+0x153c] ;  /* 0x00153c00015d7983 */ /* 0x000ee80000100800 */
[----:B--2---:R0:W2:Y:S02]  /*1e630*/  @!P6 LDG.E.U8 R71, desc[UR14][R14.64] ;  /* 0x0000000e0e47e981 */ /* 0x0040a4000c1e1100 */
[----:B0-----:R-:W-:Y:S02]  /*1e640*/  @!P6 IMAD.MOV.U32 R14, RZ, RZ, R90 ;  /* 0x000000ffff0ee224 */ /* 0x001fe400078e005a */
[----:B------:R-:W-:Y:S01]  /*1e650*/  @!P6 IMAD.MOV.U32 R15, RZ, RZ, R13 ;  /* 0x000000ffff0fe224 */ /* 0x000fe200078e000d */
[----:B------:R-:W2:Y:S04]  /*1e660*/  LDL R90, [R1+0x1544] ;  /* 0x00154400015a7983 */ /* 0x000ea80000100800 */
[----:B------:R0:W2:Y:S04]  /*1e670*/  @!P6 LDG.E.U8 R27, desc[UR14][R14.64] ;  /* 0x0000000e0e1be981 */ /* 0x0000a8000c1e1100 */
[----:B------:R-:W0:Y:S04]  /*1e680*/  LDL R14, [R1+0x1508] ;  /* 0x00150800010e7983 */ /* 0x000e280000100800 */
[----:B------:R-:W0:Y:S02]  /*1e690*/  LDL R15, [R1+0x150c] ;  /* 0x00150c00010f7983 */ /* 0x000e240000100800 */
[----:B0-----:R-:W-:-:S04]  /*1e6a0*/  @!P6 LOP3.LUT R15, R15, R14, RZ, 0x3c, !PT ;  /* 0x0000000e0f0fe212 */ /* 0x001fc800078e3cff */
[----:B------:R-:W-:-:S04]  /*1e6b0*/  @!P6 LOP3.LUT R14, R15, R14, RZ, 0x3c, !PT ;  /* 0x0000000e0f0ee212 */ /* 0x000fc800078e3cff */
[----:B------:R-:W-:-:S05]  /*1e6c0*/  @!P6 LOP3.LUT R15, R15, R14, RZ, 0x3c, !PT ;  /* 0x0000000e0f0fe212 */ /* 0x000fca00078e3cff */
[----:B------:R0:W2:Y:S04]  /*1e6d0*/  @!P6 LDG.E.U8 R68, desc[UR14][R14.64] ;  /* 0x0000000e0e44e981 */ /* 0x0000a8000c1e1100 */
[----:B------:R-:W0:Y:S04]  /*1e6e0*/  LDL R14, [R1+0x1510] ;  /* 0x00151000010e7983 */ /* 0x000e280000100800 */
[----:B------:R-:W0:Y:S02]  /*1e6f0*/  LDL R15, [R1+0x1514] ;  /* 0x00151400010f7983 */ /* 0x000e240000100800 */
[----:B0-----:R-:W-:-:S04]  /*1e700*/  @!P0 LOP3.LUT R15, R15, R14, RZ, 0x3c, !PT ;  /* 0x0000000e0f0f8212 */ /* 0x001fc800078e3cff */
        /* <DEDUP_REMOVED lines=23> */
[----:B------:R-:W3:Y:S01]  /*1e880*/  LDL R15, [R1+0x1528] ;  /* 0x00152800010f7983 */ /* 0x000ee20000100800 */
[----:B------:R-:W-:Y:S01]  /*1e890*/  PRMT R86, RZ, 0x7610, R86 ;  /* 0x00007610ff567816 */ /* 0x000fe20000000056 */
[----:B0-----:R-:W-:Y:S02]  /*1e8a0*/  @!P0 IMAD.MOV.U32 R14, RZ, RZ, R87 ;  /* 0x000000ffff0e8224 */ /* 0x001fe400078e0057 */
[----:B--2---:R-:W-:Y:S04]  /*1e8b0*/  STL [R1+0x48c], R13 ;  /* 0x00048c0d01007387 */ /* 0x004fe80000100800 */
[----:B---3--:R0:W2:Y:S04]  /*1e8c0*/  @!P0 LDG.E.U8 R86, desc[UR14][R14.64] ;  /* 0x0000000e0e568981 */ /* 0x0080a8000c1e1100 */
[----:B------:R-:W3:Y:S01]  /*1e8d0*/  LDL R15, [R1+0x1530] ;  /* 0x00153000010f7983 */ /* 0x000ee20000100800 */
[----:B------:R-:W-:Y:S01]  /*1e8e0*/  PRMT R66, RZ, 0x7610, R66 ;  /* 0x00007610ff427816 */ /* 0x000fe20000000042 */
[----:B0-----:R-:W-:-:S05]  /*1e8f0*/  @!P6 IMAD.MOV.U32 R14, RZ, RZ, R88 ;  /* 0x000000ffff0ee224 */ /* 0x001fca00078e0058 */
[----:B---3--:R-:W3:Y:S04]  /*1e900*/  @!P6 LDG.E.U8 R66, desc[UR14][R14.64] ;  /* 0x0000000e0e42e981 */ /* 0x008ee8000c1e1100 */
[----:B--2---:R0:W-:Y:S04]  /*1e910*/  STL [R1+0x488], R86 ;  /* 0x0004885601007387 */ /* 0x0041e80000100800 */
[----:B------:R-:W2:Y:S04]  /*1e920*/  LDL R87, [R1+0x15cc] ;  /* 0x0015cc0001577983 */ /* 0x000ea80000100800 */
[----:B------:R-:W2:Y:S04]  /*1e930*/  LDL R88, [R1+0x15d0] ;  /* 0x0015d00001587983 */ /* 0x000ea80000100800 */
[----:B0-----:R-:W2:Y:S04]  /*1e940*/  LDL R86, [R1+0x15c8] ;  /* 0x0015c80001567983 */ /* 0x001ea80000100800 */
[----:B---3--:R0:W-:Y:S04]  /*1e950*/  STL [R1+0x484], R66 ;  /* 0x0004844201007387 */ /* 0x0081e80000100800 */
[----:B0-----:R-:W3:Y:S04]  /*1e960*/  LDL.LU R66, [R1+0x20a0] ;  /* 0x0020a00001427983 */ /* 0x001ee80000300800 */
[----:B------:R-:W2:Y:S01]  /*1e970*/  LDL R15, [R1+0x1538] ;  /* 0x00153800010f7983 */ /* 0x000ea20000100800 */
[----:B------:R-:W-:Y:S01]  /*1e980*/  PRMT R91, RZ, 0x7610, R91 ;  /* 0x00007610ff5b7816 */ /* 0x000fe2000000005b */
[----:B------:R-:W-:-:S02]  /*1e990*/  @!P6 IMAD.MOV.U32 R14, RZ, RZ, R93 ;  /* 0x000000ffff0ee224 */ /* 0x000fc400078e005d */
[----:B------:R-:W-:-:S03]  /*1e9a0*/  VIADD R13, R92, 0xffffff9c ;  /* 0xffffff9c5c0d7836 */ /* 0x000fc60000000000 */
[----:B--2---:R0:W2:Y:S04]  /*1e9b0*/  @!P6 LDG.E.U8 R91, desc[UR14][R14.64] ;  /* 0x0000000e0e5be981 */ /* 0x0040a8000c1e1100 */
[----:B------:R-:W4:Y:S01]  /*1e9c0*/  LDL R15, [R1+0x1540] ;  /* 0x00154000010f7983 */ /* 0x000f220000100800 */
[----:B------:R-:W-:Y:S02]  /*1e9d0*/  ISETP.GE.U32.AND P0, PT, R13, 0x7fffff1d, PT ;  /* 0x7fffff1d0d00780c */ /* 0x000fe40003f06070 */
[----:B------:R-:W-:Y:S01]  /*1e9e0*/  PRMT R13, RZ, 0x7610, R13 ;  /* 0x00007610ff0d7816 */ /* 0x000fe2000000000d */
[----:B0-----:R-:W-:Y:S01]  /*1e9f0*/  @!P6 IMAD.MOV.U32 R14, RZ, RZ, R90 ;  /* 0x000000ffff0ee224 */ /* 0x001fe200078e005a */
[----:B--2---:R0:W-:Y:S01]  /*1ea00*/  STL [R1+0x480], R91 ;  /* 0x0004805b01007387 */ /* 0x0041e20000100800 */
[----:B---3--:R-:W-:-:S03]  /*1ea10*/  PRMT R66, RZ, 0x7610, R66 ;  /* 0x00007610ff427816 */ /* 0x008fc60000000042 */
[----:B------:R-:W2:Y:S04]  /*1ea20*/  LDL R93, [R1+0x15dc] ;  /* 0x0015dc00015d7983 */ /* 0x000ea80000100800 */
[----:B------:R-:W3:Y:S04]  /*1ea30*/  LDL R90, [R1+0x15e0] ;  /* 0x0015e000015a7983 */ /* 0x000ee80000100800 */
[----:B----4-:R1:W4:Y:S04]  /*1ea40*/  @!P6 LDG.E.U8 R13, desc[UR14][R14.64] ;  /* 0x0000000e0e0de981 */ /* 0x010328000c1e1100 */
[----:B0-----:R-:W2:Y:S04]  /*1ea50*/  LDL R91, [R1+0x15d8] ;  /* 0x0015d800015b7983 */ /* 0x001ea80000100800 */
[----:B------:R-:W1:Y:S04]  /*1ea60*/  LDL R14, [R1+0x1548] ;  /* 0x00154800010e7983 */ /* 0x000e680000100800 */
[----:B------:R-:W1:Y:S02]  /*1ea70*/  LDL R15, [R1+0x154c] ;  /* 0x00154c00010f7983 */ /* 0x000e640000100800 */
[----:B-1----:R-:W-:-:S04]  /*1ea80*/  @!P6 LOP3.LUT R15, R15, R14, RZ, 0x3c, !PT ;  /* 0x0000000e0f0fe212 */ /* 0x002fc800078e3cff */
        /* <DEDUP_REMOVED lines=8> */
[----:B------:R-:W-:-:S02]  /*1eb10*/  PRMT R43, RZ, 0x7610, R43 ;  /* 0x00007610ff2b7816 */ /* 0x000fc4000000002b */
[----:B----4-:R-:W-:-:S04]  /*1eb20*/  @!P0 LOP3.LUT R15, R15, R14, RZ, 0x3c, !PT ;  /* 0x0000000e0f0f8212 */ /* 0x010fc800078e3cff */
[----:B------:R-:W-:-:S04]  /*1eb30*/  @!P0 LOP3.LUT R14, R15, R14, RZ, 0x3c, !PT ;  /* 0x0000000e0f0e8212 */ /* 0x000fc800078e3cff */
[----:B------:R-:W-:-:S05]  /*1eb40*/  @!P0 LOP3.LUT R15, R15, R14, RZ, 0x3c, !PT ;  /* 0x0000000e0f0f8212 */ /* 0x000fca00078e3cff */
[----:B------:R2:W4:Y:S04]  /*1eb50*/  @!P0 LDG.E.U8 R43, desc[UR14][R14.64] ;  /* 0x0000000e0e2b8981 */ /* 0x000528000c1e1100 */
[----:B------:R-:W3:Y:S01]  /*1eb60*/  LDL R15, [R1+0x15b8] ;  /* 0x0015b800010f7983 */ /* 0x000ee20000100800 */
[----:B------:R-:W-:Y:S01]  /*1eb70*/  VIADD R13, R92, 0xffffff9b ;  /* 0xffffff9b5c0d7836 */ /* 0x000fe20000000000 */
[----:B------:R-:W-:Y:S01]  /*1eb80*/  PRMT R40, RZ, 0x7610, R40 ;  /* 0x00007610ff287816 */ /* 0x000fe20000000028 */
[----:B--2---:R-:W-:-:S03]  /*1eb90*/  @!P0 IMAD.MOV.U32 R14, RZ, RZ, R66 ;  /* 0x000000ffff0e8224 */ /* 0x004fc600078e0042 */
[----:B------:R-:W-:Y:S02]  /*1eba0*/  ISETP.GE.U32.AND P6, PT, R13, 0x7fffff1c, PT ;  /* 0x7fffff1c0d00780c */ /* 0x000fe40003fc6070 */
[----:B------:R-:W2:Y:S04]  /*1ebb0*/  LDL R13, [R1+0x15c4] ;  /* 0x0015c400010d7983 */ /* 0x000ea80000100800 */
[----:B------:R-:W2:Y:S04]  /*1ebc0*/  LDL.LU R66, [R1+0x2098] ;  /* 0x0020980001427983 */ /* 0x000ea80000300800 */
[----:B---3--:R2:W3:Y:S04]  /*1ebd0*/  @!P0 LDG.E.U8 R40, desc[UR14][R14.64] ;  /* 0x0000000e0e288981 */ /* 0x0084e8000c1e1100 */
[----:B------:R-:W3:Y:S01]  /*1ebe0*/  LDL R15, [R1+0x15c0] ;  /* 0x0015c000010f7983 */ /* 0x000ee20000100800 */
[----:B------:R-:W-:Y:S01]  /*1ebf0*/  PRMT R31, RZ, 0x7610, R31 ;  /* 0x00007610ff1f7816 */ /* 0x000fe2000000001f */
[----:B--2---:R-:W-:Y:S01]  /*1ec00*/  @!P0 IMAD.MOV.U32 R14, RZ, RZ, R13 ;  /* 0x000000ffff0e8224 */ /* 0x004fe200078e000d */
[----:B------:R-:W-:-:S02]  /*1ec10*/  PRMT R24, RZ, 0x7610, R24 ;  /* 0x00007610ff187816 */ /* 0x000fc40000000018 */
[----:B------:R-:W-:Y:S02]  /*1ec20*/  PRMT R52, RZ, 0x7610, R52 ;  /* 0x00007610ff347816 */ /* 0x000fe40000000034 */
[----:B---3--:R0:W2:Y:S02]  /*1ec30*/  @!P0 LDG.E.U8 R31, desc[UR14][R14.64] ;  /* 0x0000000e0e1f8981 */ /* 0x0080a4000c1e1100 */
[----:B0-----:R-:W-:Y:S02]  /*1ec40*/  @!P0 IMAD.MOV.U32 R14, RZ, RZ, R87 ;  /* 0x000000ffff0e8224 */ /* 0x001fe400078e0057 */
[----:B------:R-:W-:-:S05]  /*1ec50*/  @!P0 IMAD.MOV.U32 R15, RZ, RZ, R86 ;  /* 0x000000ffff0f8224 */ /* 0x000fca00078e0056 */
[----:B------:R0:W3:Y:S02]  /*1ec60*/  @!P0 LDG.E.U8 R24, desc[UR14][R14.64] ;  /* 0x0000000e0e188981 */ /* 0x0000e4000c1e1100 */
[----:B0-----:R-:W-:Y:S02]  /*1ec70*/  @!P6 IMAD.MOV.U32 R14, RZ, RZ, R66 ;  /* 0x000000ffff0ee224 */ /* 0x001fe400078e0042 */
[----:B------:R-:W-:Y:S01]  /*1ec80*/  @!P6 IMAD.MOV.U32 R15, RZ, RZ, R88 ;  /* 0x000000ffff0fe224 */ /* 0x000fe200078e0058 */
[----:B------:R-:W-:Y:S02]  /*1ec90*/  PRMT R51, RZ, 0x7610, R51 ;  /* 0x00007610ff337816 */ /* 0x000fe40000000033 */
[----:B------:R-:W-:Y:S01]  /*1eca0*/  PRMT R19, RZ, 0x7610, R19 ;  /* 0x00007610ff137816 */ /* 0x000fe20000000013 */
[----:B------:R-:W2:Y:S04]  /*1ecb0*/  LDL.LU R66, [R1+0x2094] ;  /* 0x0020940001427983 */ /* 0x000ea80000300800 */
[----:B------:R0:W2:Y:S04]  /*1ecc0*/  @!P6 LDG.E.U8 R52, desc[UR14][R14.64] ;  /* 0x0000000e0e34e981 */ /* 0x0000a8000c1e1100 */
[----:B------:R-:W3:Y:S04]  /*1ecd0*/  LDL R86, [R1+0x160c] ;  /* 0x00160c0001567983 */ /* 0x000ee80000100800 */
[----:B------:R-:W3:Y:S04]  /*1ece0*/  LDL R87, [R1+0x1610] ;  /* 0x0016100001577983 */ /* 0x000ee80000100800 */
[----:B------:R-:W3:Y:S01]  /*1ecf0*/  LDL R88, [R1+0x1614] ;  /* 0x0016140001587983 */ /* 0x000ee20000100800 */
[----:B0-----:R-:W-:-:S02]  /*1ed00*/  @!P6 IMAD.MOV.U32 R14, RZ, RZ, R93 ;  /* 0x000000ffff0ee224 */ /* 0x001fc400078e005d */
[----:B------:R-:W-:-:S05]  /*1ed10*/  @!P6 IMAD.MOV.U32 R15, RZ, RZ, R91 ;  /* 0x000000ffff0fe224 */ /* 0x000fca00078e005b */
[----:B------:R0:W3:Y:S01]  /*1ed20*/  @!P6 LDG.E.U8 R51, desc[UR14][R14.64] ;  /* 0x0000000e0e33e981 */ /* 0x0000e2000c1e1100 */
[----:B------:R-:W-:Y:S01]  /*1ed30*/  PRMT R20, RZ, 0x7610, R20 ;  /* 0x00007610ff147816 */ /* 0x000fe20000000014 */
[----:B0-----:R-:W-:Y:S02]  /*1ed40*/  @!P6 IMAD.MOV.U32 R14, RZ, RZ, R64 ;  /* 0x000000ffff0ee224 */ /* 0x001fe400078e0040 */
[----:B------:R-:W-:-:S05]  /*1ed50*/  @!P6 IMAD.MOV.U32 R15, RZ, RZ, R90 ;  /* 0x000000ffff0fe224 */ /* 0x000fca00078e005a */
[----:B------:R0:W3:Y:S02]  /*1ed60*/  @!P6 LDG.E.U8 R19, desc[UR14][R14.64] ;  /* 0x0000000e0e13e981 */ /* 0x0000e4000c1e1100 */
[----:B0-----:R-:W-:Y:S02]  /*1ed70*/  @!P6 IMAD.MOV.U32 R14, RZ, RZ, R26 ;  /* 0x000000ffff0ee224 */ /* 0x001fe400078e001a */
[----:B------:R-:W-:-:S05]  /*1ed80*/  @!P6 IMAD.MOV.U32 R15, RZ, RZ, R58 ;  /* 0x000000ffff0fe224 */ /* 0x000fca00078e003a */
[----:B------:R0:W3:Y:S04]  /*1ed90*/  @!P6 LDG.E.U8 R20, desc[UR14][R14.64] ;  /* 0x0000000e0e14e981 */ /* 0x0000e8000c1e1100 */
[----:B--2---:R-:W-:Y:S04]  /*1eda0*/  STL.64 [R1+0x2000], R52 ;  /* 0x0020003401007387 */ /* 0x004fe80000100a00 */
[----:B------:R-:W2:Y:S04]  /*1edb0*/  LDL R91, [R1+0x1618] ;  /* 0x00161800015b7983 */ /* 0x000ea80000100800 */
[----:B------:R-:W2:Y:S04]  /*1edc0*/  LDL R93, [R1+0x161c] ;  /* 0x00161c00015d7983 */ /* 0x000ea80000100800 */
[----:B------:R-:W2:Y:S04]  /*1edd0*/  LDL.LU R64, [R1+0x2090] ;  /* 0x0020900001407983 */ /* 0x000ea80000300800 */
[----:B------:R-:W2:Y:S04]  /*1ede0*/  LDL R90, [R1+0x1624] ;  /* 0x00162400015a7983 */ /* 0x000ea80000100800 */
[----:B------:R-:W2:Y:S04]  /*1edf0*/  LDL.LU R58, [R1+0x208c] ;  /* 0x00208c00013a7983 */ /* 0x000ea80000300800 */
[----:B------:R-:W2:Y:S04]  /*1ee00*/  LDL.LU R26, [R1+0x2088] ;  /* 0x00208800011a7983 */ /* 0x000ea80000300800 */
[----:B------:R-:W0:Y:S04]  /*1ee10*/  LDL R14, [R1+0x15f0] ;  /* 0x0015f000010e7983 */ /* 0x000e280000100800 */
[----:B------:R-:W0:Y:S01]  /*1ee20*/  LDL R15, [R1+0x15f4] ;  /* 0x0015f400010f7983 */ /* 0x000e220000100800 */
[----:B------:R-:W-:-:S05]  /*1ee30*/  VIADD R13, R92, 0xffffff9a ;  /* 0xffffff9a5c0d7836 */ /* 0x000fca0000000000 */
[----:B------:R-:W-:Y:S02]  /*1ee40*/  ISETP.GE.U32.AND P0, PT, R13, 0x7fffff1b, PT ;  /* 0x7fffff1b0d00780c */ /* 0x000fe40003f06070 */
[----:B------:R-:W-:-:S11]  /*1ee50*/  PRMT R66, RZ, 0x7610, R66 ;  /* 0x00007610ff427816 */ /* 0x000fd60000000042 */
[----:B0-----:R-:W-:-:S04]  /*1ee60*/  @!P0 LOP3.LUT R15, R15, R14, RZ, 0x3c, !PT ;  /* 0x0000000e0f0f8212 */ /* 0x001fc800078e3cff */
[----:B------:R-:W-:-:S04]  /*1ee70*/  @!P0 LOP3.LUT R14, R15, R14, RZ, 0x3c, !PT ;  /* 0x0000000e0f0e8212 */ /* 0x000fc800078e3cff */
[----:B------:R-:W-:-:S05]  /*1ee80*/  @!P0 LOP3.LUT R15, R15, R14, RZ, 0x3c, !PT ;  /* 0x0000000e0f0f8212 */ /* 0x000fca00078e3cff */
[----:B------:R0:W3:Y:S04]  /*1ee90*/  @!P0 LDG.E.U8 R66, desc[UR14][R14.64] ;  /* 0x0000000e0e428981 */ /* 0x0000e8000c1e1100 */
[----:B------:R-:W0:Y:S04]  /*1eea0*/  LDL R14, [R1+0x15f8] ;  /* 0x0015f800010e7983 */ /* 0x000e280000100800 */
[----:B------:R-:W0:Y:S01]  /*1eeb0*/  LDL R15, [R1+0x15fc] ;  /* 0x0015fc00010f7983 */ /* 0x000e220000100800 */
[----:B------:R-:W-:Y:S01]  /*1eec0*/  VIADD R13, R92, 0xffffff99 ;  /* 0xffffff995c0d7836 */ /* 0x000fe20000000000 */
[----:B--2---:R-:W-:-:S04]  /*1eed0*/  PRMT R64, RZ, 0x7610, R64 ;  /* 0x00007610ff407816 */ /* 0x004fc80000000040 */
[----:B------:R-:W-:Y:S02]  /*1eee0*/  ISETP.GE.U32.AND P6, PT, R13, 0x7fffff1a, PT ;  /* 0x7fffff1a0d00780c */ /* 0x000fe40003fc6070 */
[----:B------:R-:W2:Y:S01]  /*1eef0*/  LDL R13, [R1+0x1604] ;  /* 0x00160400010d7983 */ /* 0x000ea20000100800 */
[----:B0-----:R-:W-:-:S04]  /*1ef00*/  @!P0 LOP3.LUT R15, R15, R14, RZ, 0x3c, !PT ;  /* 0x0000000e0f0f8212 */ /* 0x001fc800078e3cff */
[----:B------:R-:W-:-:S04]  /*1ef10*/  @!P0 LOP3.LUT R14, R15, R14, RZ, 0x3c, !PT ;  /* 0x0000000e0f0e8212 */ /* 0x000fc800078e3cff */
[----:B------:R-:W-:-:S05]  /*1ef20*/  @!P0 LOP3.LUT R15, R15, R14, RZ, 0x3c, !PT ;  /* 0x0000000e0f0f8212 */ /* 0x000fca00078e3cff */
[----:B------:R2:W3:Y:S04]  /*1ef30*/  @!P0 LDG.E.U8 R64, desc[UR14][R14.64] ;  /* 0x0000000e0e408981 */ /* 0x0004e8000c1e1100 */
[----:B------:R-:W3:Y:S01]  /*1ef40*/  LDL R15, [R1+0x1600] ;  /* 0x00160000010f7983 */ /* 0x000ee20000100800 */
[----:B------:R-:W-:Y:S01]  /*1ef50*/  PRMT R58, RZ, 0x7610, R58 ;  /* 0x00007610ff3a7816 */ /* 0x000fe2000000003a */
[----:B--2---:R-:W-:Y:S01]  /*1ef60*/  @!P0 IMAD.MOV.U32 R14, RZ, RZ, R13 ;  /* 0x000000ffff0e8224 */ /* 0x004fe200078e000d */
[----:B------:R-:W-:-:S04]  /*1ef70*/  PRMT R26, RZ, 0x7610, R26 ;  /* 0x00007610ff1a7816 */ /* 0x000fc8000000001a */
[----:B---3--:R0:W2:Y:S04]  /*1ef80*/  @!P0 LDG.E.U8 R58, desc[UR14][R14.64] ;  /* 0x0000000e0e3a8981 */ /* 0x0080a8000c1e1100 */
[----:B------:R-:W3:Y:S01]  /*1ef90*/  LDL R15, [R1+0x1608] ;  /* 0x00160800010f7983 */ /* 0x000ee20000100800 */
[----:B0-----:R-:W-:Y:S01]  /*1efa0*/  @!P0 IMAD.MOV.U32 R14, RZ, RZ, R86 ;  /* 0x000000ffff0e8224 */ /* 0x001fe200078e0056 */
[----:B------:R-:W-:Y:S02]  /*1efb0*/  PRMT R80, RZ, 0x7610, R80 ;  /* 0x00007610ff507816 */ /* 0x000fe40000000050 */
[----:B------:R-:W-:Y:S02]  /*1efc0*/  PRMT R81, RZ, 0x7610, R81 ;  /* 0x00007610ff517816 */ /* 0x000fe40000000051 */
[----:B---3--:R0:W3:Y:S02]  /*1efd0*/  @!P0 LDG.E.U8 R26, desc[UR14][R14.64] ;  /* 0x0000000e0e1a8981 */ /* 0x0080e4000c1e1100 */
[----:B0-----:R-:W-:-:S02]  /*1efe0*/  @!P6 IMAD.MOV.U32 R14, RZ, RZ, R88 ;  /* 0x000000ffff0ee224 */ /* 0x001fc400078e0058 */
[----:B------:R-:W-:-:S05]  /*1eff0*/  @!P6 IMAD.MOV.U32 R15, RZ, RZ, R87 ;  /* 0x000000ffff0fe224 */ /* 0x000fca00078e0057 */
[----:B------:R0:W3:Y:S02]  /*1f000*/  @!P6 LDG.E.U8 R80, desc[UR14][R14.64] ;  /* 0x0000000e0e50e981 */ /* 0x0000e4000c1e1100 */
[----:B0-----:R-:W-:Y:S02]  /*1f010*/  @!P6 IMAD.MOV.U32 R14, RZ, RZ, R93 ;  /* 0x000000ffff0ee224 */ /* 0x001fe400078e005d */
[----:B------:R-:W-:-:S05]  /*1f020*/  @!P6 IMAD.MOV.U32 R15, RZ, RZ, R91 ;  /* 0x000000ffff0fe224 */ /* 0x000fca00078e005b */
[----:B------:R-:W4:Y:S04]  /*1f030*/  @!P6 LDG.E.U8 R81, desc[UR14][R14.64] ;  /* 0x0000000e0e51e981 */ /* 0x000f28000c1e1100 */
[----:B--2---:R-:W-:Y:S04]  /*1f040*/  STL.64 [R1+0x2008], R58 ;  /* 0x0020083a01007387 */ /* 0x004fe80000100a00 */
[----:B------:R-:W2:Y:S04]  /*1f050*/  LDL R86, [R1+0x1648] ;  /* 0x0016480001567983 */ /* 0x000ea80000100800 */
[----:B------:R-:W2:Y:S04]  /*1f060*/  LDL R87, [R1+0x16b0] ;  /* 0x0016b00001577983 */ /* 0x000ea80000100800 */
[----:B------:R-:W2:Y:S04]  /*1f070*/  LDL R88, [R1+0x16b4] ;  /* 0x0016b40001587983 */ /* 0x000ea80000100800 */
[----:B---3--:R0:W-:Y:S04]  /*1f080*/  STL [R1+0x474], R80 ;  /* 0x0004745001007387 */ /* 0x0081e80000100800 */
[----:B0-----:R-:W3:Y:S04]  /*1f090*/  LDL.LU R80, [R1+0x2084] ;  /* 0x0020840001507983 */ /* 0x001ee80000300800 */
[----:B------:R-:W2:Y:S04]  /*1f0a0*/  LDL R91, [R1+0x16b8] ;  /* 0x0016b800015b7983 */ /* 0x000ea80000100800 */
[----:B------:R-:W2:Y:S04]  /*1f0b0*/  LDL R93, [R1+0x16bc] ;  /* 0x0016bc00015d7983 */ /* 0x000ea80000100800 */
[----:B----4-:R0:W-:Y:S04]  /*1f0c0*/  STL [R1+0x470], R81 ;  /* 0x0004705101007387 */ /* 0x0101e80000100800 */
[----:B0-----:R-:W4:Y:S04]  /*1f0d0*/  LDL.LU R81, [R1+0x2080] ;  /* 0x0020800001517983 */ /* 0x001f280000300800 */
        /* <DEDUP_REMOVED lines=9> */
[----:B----4-:R-:W-:Y:S02]  /*1f170*/  PRMT R81, RZ, 0x7610, R81 ;  /* 0x00007610ff517816 */ /* 0x010fe40000000051 */
[----:B0-----:R-:W-:-:S04]  /*1f180*/  @!P6 LOP3.LUT R15, R15, R14, RZ, 0x3c, !PT ;  /* 0x0000000e0f0fe212 */ /* 0x001fc800078e3cff */
[----:B------:R-:W-:-:S04]  /*1f190*/  @!P6 LOP3.LUT R14, R15, R14, RZ, 0x3c, !PT ;  /* 0x0000000e0f0ee212 */ /* 0x000fc800078e3cff */
[----:B------:R-:W-:-:S05]  /*1f1a0*/  @!P6 LOP3.LUT R15, R15, R14, RZ, 0x3c, !PT ;  /* 0x0000000e0f0fe212 */ /* 0x000fca00078e3cff */
[----:B------:R-:W4:Y:S04]  /*1f1b0*/  @!P6 LDG.E.U8 R81, desc[UR14][R14.64] ;  /* 0x0000000e0e51e981 */ /* 0x000f28000c1e1100 */
[----:B--2---:R-:W-:Y:S04]  /*1f1c0*/  STL [R1+0x46c], R13 ;  /* 0x00046c0d01007387 */ /* 0x004fe80000100800 */
[----:B----4-:R0:W-:Y:S04]  /*1f1d0*/  STL [R1+0x468], R81 ;  /* 0x0004685101007387 */ /* 0x0101e80000100800 */
        /* <DEDUP_REMOVED lines=16> */
[----:B------:R-:W2:Y:S01]  /*1f2e0*/  @!P0 LDG.E.U8 R81, desc[UR14][R14.64] ;  /* 0x0000000e0e518981 */ /* 0x000ea2000c1e1100 */
[----:B------:R-:W-:-:S03]  /*1f2f0*/  VIADD R13, R92, 0xffffff94 ;  /* 0xffffff945c0d7836 */ /* 0x000fc60000000000 */
[----:B--2---:R0:W-:Y:S04]  /*1f300*/  STL [R1+0x460], R81 ;  /* 0x0004605101007387 */ /* 0x0041e80000100800 */
[----:B0-----:R-:W2:Y:S04]  /*1f310*/  LDL.LU R81, [R1+0x2074] ;  /* 0x0020740001517983 */ /* 0x001ea80000300800 */
[----:B------:R-:W4:Y:S01]  /*1f320*/  LDL R15, [R1+0x1640] ;  /* 0x00164000010f7983 */ /* 0x000f220000100800 */
[----:B------:R-:W-:Y:S02]  /*1f330*/  ISETP.GE.U32.AND P6, PT, R13, 0x7fffff15, PT ;  /* 0x7fffff150d00780c */ /* 0x000fe40003fc6070 */
[----:B------:R-:W-:-:S02]  /*1f340*/  PRMT R13, RZ, 0x7610, R13 ;  /* 0x00007610ff0d7816 */ /* 0x000fc4000000000d */
[----:B------:R-:W-:Y:S02]  /*1f350*/  PRMT R79, RZ, 0x7610, R79 ;  /* 0x00007610ff4f7816 */ /* 0x000fe4000000004f */
[----:B------:R-:W-:Y:S01]  /*1f360*/  PRMT R23, RZ, 0x7610, R23 ;  /* 0x00007610ff177816 */ /* 0x000fe20000000017 */
[----:B--2---:R-:W-:Y:S02]  /*1f370*/  @!P0 IMAD.MOV.U32 R14, RZ, RZ, R81 ;  /* 0x000000ffff0e8224 */ /* 0x004fe400078e0051 */
[----:B------:R-:W2:Y:S04]  /*1f380*/  LDL.LU R81, [R1+0x2070] ;  /* 0x0020700001517983 */ /* 0x000ea80000300800 */
[----:B----4-:R3:W4:Y:S02]  /*1f390*/  @!P0 LDG.E.U8 R13, desc[UR14][R14.64] ;  /* 0x0000000e0e0d8981 */ /* 0x010724000c1e1100 */
[----:B---3--:R-:W-:-:S02]  /*1f3a0*/  @!P0 IMAD.MOV.U32 R14, RZ, RZ, R80 ;  /* 0x000000ffff0e8224 */ /* 0x008fc400078e0050 */
        /* <DEDUP_REMOVED lines=8> */
[----:B------:R0:W3:Y:S02]  /*1f430*/  @!P6 LDG.E.U8 R21, desc[UR14][R14.64] ;  /* 0x0000000e0e15e981 */ /* 0x0000e4000c1e1100 */
[----:B0-----:R-:W-:Y:S02]  /*1f440*/  @!P6 IMAD.MOV.U32 R14, RZ, RZ, R30 ;  /* 0x000000ffff0ee224 */ /* 0x001fe400078e001e */
[----:B------:R-:W-:Y:S01]  /*1f450*/  @!P6 IMAD.MOV.U32 R15, RZ, RZ, R90 ;  /* 0x000000ffff0fe224 */ /* 0x000fe200078e005a */
[----:B--2---:R-:W-:Y:S01]  /*1f460*/  PRMT R81, RZ, 0x7610, R81 ;  /* 0x00007610ff517816 */ /* 0x004fe20000000051 */
[----:B----4-:R-:W-:Y:S04]  /*1f470*/  STL [R1+0x45c], R13 ;  /* 0x00045c0d01007387 */ /* 0x010fe80000100800 */
[----:B------:R-:W2:Y:S04]  /*1f480*/  LDL.LU R80, [R1+0x206c] ;  /* 0x00206c0001507983 */ /* 0x000ea80000300800 */
[----:B------:R0:W4:Y:S04]  /*1f490*/  @!P6 LDG.E.U8 R81, desc[UR14][R14.64] ;  /* 0x0000000e0e51e981 */ /* 0x000128000c1e1100 */
[----:B---3--:R1:W-:Y:S04]  /*1f4a0*/  STL [R1+0x458], R79 ;  /* 0x0004584f01007387 */ /* 0x0083e80000100800 */
[----:B------:R-:W3:Y:S04]  /*1f4b0*/  LDL R86, [R1+0x16f4] ;  /* 0x0016f40001567983 */ /* 0x000ee80000100800 */
[----:B------:R-:W3:Y:S04]  /*1f4c0*/  LDL R87, [R1+0x16fc] ;  /* 0x0016fc0001577983 */ /* 0x000ee80000100800 */
[----:B------:R-:W3:Y:S04]  /*1f4d0*/  LDL R88, [R1+0x17b0] ;  /* 0x0017b00001587983 */ /* 0x000ee80000100800 */
[----:B------:R-:W3:Y:S04]  /*1f4e0*/  LDL R91, [R1+0x17b4] ;  /* 0x0017b400015b7983 */ /* 0x000ee80000100800 */
[----:B-1----:R-:W3:Y:S04]  /*1f4f0*/  LDL R79, [R1+0x16f0] ;  /* 0x0016f000014f7983 */ /* 0x002ee80000100800 */
[----:B------:R-:W3:Y:S04]  /*1f500*/  LDL.LU R30, [R1+0x2068] ;  /* 0x00206800011e7983 */ /* 0x000ee80000300800 */
[----:B------:R-:W0:Y:S04]  /*1f510*/  LDL R14, [R1+0x16c8] ;  /* 0x0016c800010e7983 */ /* 0x000e280000100800 */
[----:B------:R-:W0:Y:S01]  /*1f520*/  LDL R15, [R1+0x16cc] ;  /* 0x0016cc00010f7983 */ /* 0x000e220000100800 */
[----:B------:R-:W-:Y:S01]  /*1f530*/  VIADD R13, R92, 0xffffff93 ;  /* 0xffffff935c0d7836 */ /* 0x000fe20000000000 */
[----:B------:R-:W-:-:S02]  /*1f540*/  PRMT R17, RZ, 0x7610, R17 ;  /* 0x00007610ff117816 */ /* 0x000fc40000000011 */
[----:B------:R-:W3:Y:S04]  /*1f550*/  LDL R93, [R1+0x17c0] ;  /* 0x0017c000015d7983 */ /* 0x000ee80000100800 */
[----:B------:R-:W3:Y:S01]  /*1f560*/  LDL R90, [R1+0x17c4] ;  /* 0x0017c400015a7983 */ /* 0x000ee20000100800 */
[----:B--2---:R-:W-:Y:S02]  /*1f570*/  PRMT R80, RZ, 0x7610, R80 ;  /* 0x00007610ff507816 */ /* 0x004fe40000000050 */
[----:B0-----:R-:W-:-:S04]  /*1f580*/  @!P6 LOP3.LUT R15, R15, R14, RZ, 0x3c, !PT ;  /* 0x0000000e0f0fe212 */ /* 0x001fc800078e3cff */
[----:B------:R-:W-:-:S04]  /*1f590*/  @!P6 LOP3.LUT R14, R15, R14, RZ, 0x3c, !PT ;  /* 0x0000000e0f0ee212 */ /* 0x000fc800078e3cff */
[----:B------:R-:W-:-:S05]  /*1f5a0*/  @!P6 LOP3.LUT R15, R15, R14, RZ, 0x3c, !PT ;  /* 0x0000000e0f0fe212 */ /* 0x000fca00078e3cff */
[----:B------:R3:W2:Y:S04]  /*1f5b0*/  @!P6 LDG.E.U8 R80, desc[UR14][R14.64] ;  /* 0x0000000e0e50e981 */ /* 0x0006a8000c1e1100 */
[----:B------:R-:W2:Y:S01]  /*1f5c0*/  LDL R15, [R1+0x16d0] ;  /* 0x0016d000010f7983 */ /* 0x000ea20000100800 */
[----:B------:R-:W-:Y:S01]  /*1f5d0*/  ISETP.GE.U32.AND P0, PT, R13, 0x7fffff14, PT ;  /* 0x7fffff140d00780c */ /* 0x000fe20003f06070 */
[----:B------:R-:W-:-:S05]  /*1f5e0*/  VIADD R13, R92, 0xffffff92 ;  /* 0xffffff925c0d7836 */ /* 0x000fca0000000000 */
[----:B------:R-:W-:Y:S02]  /*1f5f0*/  ISETP.GE.U32.AND P6, PT, R13, 0x7fffff13, PT ;  /* 0x7fffff130d00780c */ /* 0x000fe40003fc6070 */
[----:B------:R-:W4:Y:S05]  /*1f600*/  LDL R13, [R1+0x16e0] ;  /* 0x0016e000010d7983 */ /* 0x000f2a0000100800 */
[----:B---3--:R-:W-:Y:S02]  /*1f610*/  @!P0 IMAD.MOV.U32 R14, RZ, RZ, R30 ;  /* 0x000000ffff0e8224 */ /* 0x008fe400078e001e */
[----:B------:R-:W3:Y:S04]  /*1f620*/  LDL.LU R30, [R1+0x2064] ;  /* 0x00206400011e7983 */ /* 0x000ee80000300800 */
[----:B--2---:R0:W2:Y:S04]  /*1f630*/  @!P0 LDG.E.U8 R17, desc[UR14][R14.64] ;  /* 0x0000000e0e118981 */ /* 0x0040a8000c1e1100 */
[----:B------:R-:W2:Y:S01]  /*1f640*/  LDL R15, [R1+0x16d8] ;  /* 0x0016d800010f7983 */ /* 0x000ea20000100800 */
[----:B------:R-:W-:Y:S01]  /*1f650*/  PRMT R10, RZ, 0x7610, R10 ;  /* 0x00007610ff0a7816 */ /* 0x000fe2000000000a */
[----:B0-----:R-:W-:-:S02]  /*1f660*/  @!P0 IMAD.MOV.U32 R14, RZ, RZ, R25 ;  /* 0x000000ffff0e8224 */ /* 0x001fc400078e0019 */
[----:B------:R-:W4:Y:S01]  /*1f670*/  LDL.LU R25, [R1+0x2060] ;  /* 0x0020600001197983 */ /* 0x000f220000300800 */
[----:B------:R-:W-:Y:S02]  /*1f680*/  PRMT R49, RZ, 0x7610, R49 ;  /* 0x00007610ff317816 */ /* 0x000fe40000000031 */
[----:B------:R-:W-:Y:S02]  /*1f690*/  PRMT R48, RZ, 0x7610, R48 ;  /* 0x00007610ff307816 */ /* 0x000fe40000000030 */
[----:B---3--:R-:W-:Y:S01]  /*1f6a0*/  PRMT R30, RZ, 0x7610, R30 ;  /* 0x00007610ff1e7816 */ /* 0x008fe2000000001e */
[----:B--2---:R0:W2:Y:S02]  /*1f6b0*/  @!P0 LDG.E.U8 R10, desc[UR14][R14.64] ;  /* 0x0000000e0e0a8981 */ /* 0x0040a4000c1e1100 */
[----:B0-----:R-:W-:Y:S02]  /*1f6c0*/  @!P0 IMAD.MOV.U32 R14, RZ, RZ, R78 ;  /* 0x000000ffff0e8224 */ /* 0x001fe400078e004e */
[----:B------:R-:W3:Y:S01]  /*1f6d0*/  LDL.LU R78, [R1+0x205c] ;  /* 0x00205c00014e7983 */ /* 0x000ee20000300800 */
[----:B----4-:R-:W-:-:S05]  /*1f6e0*/  @!P0 IMAD.MOV.U32 R15, RZ, RZ, R13 ;  /* 0x000000ffff0f8224 */ /* 0x010fca00078e000d */
[----:B------:R0:W4:Y:S02]  /*1f6f0*/  @!P0 LDG.E.U8 R49, desc[UR14][R14.64] ;  /* 0x0000000e0e318981 */ /* 0x000124000c1e1100 */
[----:B0-----:R-:W-:Y:S02]  /*1f700*/  @!P0 IMAD.MOV.U32 R14, RZ, RZ, R61 ;  /* 0x000000ffff0e8224 */ /* 0x001fe400078e003d */
[----:B------:R-:W-:Y:S01]  /*1f710*/  @!P0 IMAD.MOV.U32 R15, RZ, RZ, R67 ;  /* 0x000000ffff0f8224 */ /* 0x000fe200078e0043 */
[----:B------:R-:W-:Y:S01]  /*1f720*/  PRMT R25, RZ, 0x7610, R25 ;  /* 0x00007610ff197816 */ /* 0x000fe20000000019 */
[----:B------:R-:W2:Y:S04]  /*1f730*/  LDL.LU R67, [R1+0x2058] ;  /* 0x0020580001437983 */ /* 0x000ea80000300800 */
[----:B------:R0:W2:Y:S04]  /*1f740*/  @!P0 LDG.E.U8 R48, desc[UR14][R14.64] ;  /* 0x0000000e0e308981 */ /* 0x0000a8000c1e1100 */
[----:B------:R-:W4:Y:S01]  /*1f750*/  LDL.LU R61, [R1+0x2054] ;  /* 0x00205400013d7983 */ /* 0x000f220000300800 */
[----:B0-----:R-:W-:-:S02]  /*1f760*/  @!P6 IMAD.MOV.U32 R14, RZ, RZ, R86 ;  /* 0x000000ffff0ee224 */ /* 0x001fc400078e0056 */
[----:B------:R-:W-:-:S05]  /*1f770*/  @!P6 IMAD.MOV.U32 R15, RZ, RZ, R79 ;  /* 0x000000ffff0fe224 */ /* 0x000fca00078e004f */
[----:B------:R0:W4:Y:S02]  /*1f780*/  @!P6 LDG.E.U8 R30, desc[UR14][R14.64] ;  /* 0x0000000e0e1ee981 */ /* 0x000124000c1e1100 */
[----:B0-----:R-:W-:Y:S02]  /*1f790*/  @!P6 IMAD.MOV.U32 R14, RZ, RZ, R87 ;  /* 0x000000ffff0ee224 */ /* 0x001fe400078e0057 */
[----:B------:R-:W-:Y:S02]  /*1f7a0*/  @!P6 IMAD.MOV.U32 R15, RZ, RZ, R2 ;  /* 0x000000ffff0fe224 */ /* 0x000fe400078e0002 */
[----:B------:R-:W4:Y:S04]  /*1f7b0*/  LDL.LU R2, [R1+0x2050] ;  /* 0x0020500001027983 */ /* 0x000f280000300800 */
[----:B------:R0:W4:Y:S02]  /*1f7c0*/  @!P6 LDG.E.U8 R25, desc[UR14][R14.64] ;  /* 0x0000000e0e19e981 */ /* 0x000124000c1e1100 */
[----:B0-----:R-:W-:-:S02]  /*1f7d0*/  @!P4 IMAD.MOV.U32 R14, RZ, RZ, R91 ;  /* 0x000000ffff0ec224 */ /* 0x001fc400078e005b */
[----:B------:R-:W-:Y:S01]  /*1f7e0*/  @!P4 IMAD.MOV.U32 R15, RZ, RZ, R88 ;  /* 0x000000ffff0fc224 */ /* 0x000fe200078e0058 */
[----:B---3--:R-:W-:-:S06]  /*1f7f0*/  PRMT R78, RZ, 0x7610, R78 ;  /* 0x00007610ff4e7816 */ /* 0x008fcc000000004e */
[----:B------:R0:W3:Y:S02]  /*1f800*/  @!P4 LDG.E.U8 R78, desc[UR14][R14.64] ;  /* 0x0000000e0e4ec981 */ /* 0x0000e4000c1e1100 */
[----:B0-----:R-:W-:Y:S02]  /*1f810*/  @!P4 IMAD.MOV.U32 R15, RZ, RZ, R18 ;  /* 0x000000ffff0fc224 */ /* 0x001fe400078e0012 */
[----:B------:R-:W-:Y:S01]  /*1f820*/  @!P4 IMAD.MOV.U32 R14, RZ, RZ, R29 ;  /* 0x000000ffff0ec224 */ /* 0x000fe200078e001d */
[----:B------:R-:W3:Y:S04]  /*1f830*/  LDL.LU R18, [R1+0x204c] ;  /* 0x00204c0001127983 */ /* 0x000ee80000300800 */
[----:B------:R-:W3:Y:S01]  /*1f840*/  LDL.LU R29, [R1+0x2048] ;  /* 0x00204800011d7983 */ /* 0x000ee20000300800 */
[----:B--2---:R-:W-:-:S02]  /*1f850*/  PRMT R67, RZ, 0x7610, R67 ;  /* 0x00007610ff437816 */ /* 0x004fc40000000043 */
[----:B----4-:R-:W-:Y:S01]  /*1f860*/  PRMT R61, RZ, 0x7610, R61 ;  /* 0x00007610ff3d7816 */ /* 0x010fe2000000003d */
[----:B------:R-:W-:Y:S02]  /*1f870*/  @!P4 IMAD.MOV.U32 R86, RZ, RZ, R90 ;  /* 0x000000ffff56c224 */ /* 0x000fe400078e005a */
[----:B------:R-:W-:Y:S01]  /*1f880*/  @!P4 IMAD.MOV.U32 R87, RZ, RZ, R93 ;  /* 0x000000ffff57c224 */ /* 0x000fe200078e005d */
[----:B------:R0:W2:Y:S04]  /*1f890*/  @!P4 LDG.E.U8 R67, desc[UR14][R14.64] ;  /* 0x0000000e0e43c981 */ /* 0x0000a8000c1e1100 */
[----:B------:R1:W4:Y:S01]  /*1f8a0*/  @!P4 LDG.E.U8 R61, desc[UR14][R86.64] ;  /* 0x0000000e563dc981 */ /* 0x000322000c1e1100 */
[----:B------:R-:W-:Y:S02]  /*1f8b0*/  PRMT R16, RZ, 0x7610, R16 ;  /* 0x00007610ff107816 */ /* 0x000fe40000000010 */
[----:B0-----:R-:W-:Y:S01]  /*1f8c0*/  PRMT R15, RZ, 0x7610, R15 ;  /* 0x00007610ff0f7816 */ /* 0x001fe2000000000f */
[----:B-1----:R-:W-:Y:S01]  /*1f8d0*/  @!P4 IMAD.MOV.U32 R87, RZ, RZ, R3 ;  /* 0x000000ffff57c224 */ /* 0x002fe200078e0003 */
[----:B------:R-:W-:Y:S01]  /*1f8e0*/  PRMT R82, RZ, 0x7610, R82 ;  /* 0x00007610ff527816 */ /* 0x000fe20000000052 */
[----:B------:R-:W-:Y:S01]  /*1f8f0*/  VIADD R13, R92, 0xffffff8b ;  /* 0xffffff8b5c0d7836 */ /* 0x000fe20000000000 */
[----:B------:R-:W2:Y:S01]  /*1f900*/  LDL.LU R3, [R1+0x2044] ;  /* 0x0020440001037983 */ /* 0x000ea20000300800 */
[----:B------:R-:W-:-:S03]  /*1f910*/  @!P4 IMAD.MOV.U32 R86, RZ, RZ, R2 ;  /* 0x000000ffff56c224 */ /* 0x000fc600078e0002 */
[----:B------:R-:W2:Y:S04]  /*1f920*/  LDL.LU R2, [R1+0x2040] ;  /* 0x0020400001027983 */ /* 0x000ea80000300800 */
[----:B------:R3:W2:Y:S01]  /*1f930*/  @!P4 LDG.E.U8 R15, desc[UR14][R86.64] ;  /* 0x0000000e560fc981 */ /* 0x0006a2000c1e1100 */
[----:B------:R-:W-:Y:S02]  /*1f940*/  ISETP.GE.U32.AND P0, PT, R13, 0x7fffff0c, PT ;  /* 0x7fffff0c0d00780c */ /* 0x000fe40003f06070 */
[----:B------:R-:W-:-:S06]  /*1f950*/  PRMT R13, RZ, 0x7610, R13 ;  /* 0x00007610ff0d7816 */ /* 0x000fcc000000000d */
[----:B------:R-:W2:Y:S01]  /*1f960*/  @!P5 LDG.E.U8 R13, desc[UR14][R36.64] ;  /* 0x0000000e240dd981 */ /* 0x000ea2000c1e1100 */
[----:B---3--:R-:W-:Y:S02]  /*1f970*/  @!P5 IMAD.MOV.U32 R87, RZ, RZ, R18 ;  /* 0x000000ffff57d224 */ /* 0x008fe400078e0012 */
[----:B------:R-:W-:Y:S01]  /*1f980*/  @!P5 IMAD.MOV.U32 R86, RZ, RZ, R29 ;  /* 0x000000ffff56d224 */ /* 0x000fe200078e001d */
[----:B------:R-:W3:Y:S04]  /*1f990*/  LDL.LU R18, [R1+0x203c] ;  /* 0x00203c0001127983 */ /* 0x000ee80000300800 */
[----:B------:R-:W4:Y:S04]  /*1f9a0*/  LDL.LU R29, [R1+0x2038] ;  /* 0x00203800011d7983 */ /* 0x000f280000300800 */
[----:B------:R0:W4:Y:S02]  /*1f9b0*/  @!P5 LDG.E.U8 R16, desc[UR14][R86.64] ;  /* 0x0000000e5610d981 */ /* 0x000124000c1e1100 */
[----:B0-----:R-:W-:-:S02]  /*1f9c0*/  @!P5 IMAD.MOV.U32 R86, RZ, RZ, R42 ;  /* 0x000000ffff56d224 */ /* 0x001fc400078e002a */
[----:B------:R-:W-:Y:S02]  /*1f9d0*/  @!P5 IMAD.MOV.U32 R87, RZ, RZ, R70 ;  /* 0x000000ffff57d224 */ /* 0x000fe400078e0046 */
[----:B------:R-:W4:Y:S04]  /*1f9e0*/  LDL.LU R70, [R1+0x2034] ;  /* 0x0020340001467983 */ /* 0x000f280000300800 */
[----:B------:R0:W4:Y:S04]  /*1f9f0*/  @!P5 LDG.E.U8 R82, desc[UR14][R86.64] ;  /* 0x0000000e5652d981 */ /* 0x000128000c1e1100 */
[----:B------:R-:W4:Y:S01]  /*1fa00*/  LDL.LU R42, [R1+0x2030] ;  /* 0x00203000012a7983 */ /* 0x000f220000300800 */
[----:B0-----:R-:W-:-:S03]  /*1fa10*/  @!P5 IMAD.MOV.U32 R87, RZ, RZ, R28 ;  /* 0x000000ffff57d224 */ /* 0x001fc600078e001c */
[----:B------:R-:W4:Y:S01]  /*1fa20*/  LDL.LU R28, [R1+0x202c] ;  /* 0x00202c00011c7983 */ /* 0x000f220000300800 */
[----:B------:R-:W-:Y:S02]  /*1fa30*/  IADD3 R34, P4, PT, R34, R8, RZ ;  /* 0x0000000822227210 */ /* 0x000fe40007f9e0ff */
[----:B------:R-:W-:Y:S01]  /*1fa40*/  PRMT R89, RZ, 0x7610, R89 ;  /* 0x00007610ff597816 */ /* 0x000fe20000000059 */
[----:B------:R-:W-:Y:S02]  /*1fa50*/  @!P6 IMAD.MOV.U32 R37, RZ, RZ, R35 ;  /* 0x000000ffff25e224 */ /* 0x000fe400078e0023 */
[----:B------:R-:W-:Y:S02]  /*1fa60*/  @!P5 IMAD.MOV.U32 R86, RZ, RZ, R0 ;  /* 0x000000ffff56d224 */ /* 0x000fe400078e0000 */
[----:B------:R-:W-:Y:S01]  /*1fa70*/  IMAD.X R35, R32, 0x1, R9, P4 ;  /* 0x0000000120237824 */ /* 0x000fe200020e0609 */
[----:B------:R-:W-:Y:S01]  /*1fa80*/  STL [R1+0x170c], R34 ;  /* 0x00170c2201007387 */ /* 0x000fe20000100800 */
[----:B------:R-:W-:-:S03]  /*1fa90*/  @!P6 IMAD.MOV.U32 R36, RZ, RZ, R33 ;  /* 0x000000ffff24e224 */ /* 0x000fc600078e0021 */
[----:B--2---:R0:W-:Y:S04]  /*1faa0*/  STL [R1+0x15c], R13 ;  /* 0x00015c0d01007387 */ /* 0x0041e80000100800 */
[----:B------:R-:W2:Y:S01]  /*1fab0*/  @!P5 LDG.E.U8 R89, desc[UR14][R86.64] ;  /* 0x0000000e5659d981 */ /* 0x000ea2000c1e1100 */
[----:B------:R-:W-:-:S03]  /*1fac0*/  VIADD R32, R92, 0xffffff83 ;  /* 0xffffff835c207836 */ /* 0x000fc60000000000 */
[----:B------:R1:W-:Y:S01]  /*1fad0*/  STL [R1+0x1708], R35 ;  /* 0x0017082301007387 */ /* 0x0003e20000100800 */
[----:B------:R-:W-:Y:S02]  /*1fae0*/  PRMT R45, RZ, 0x7610, R45 ;  /* 0x00007610ff2d7816 */ /* 0x000fe4000000002d */
[----:B------:R-:W-:Y:S02]  /*1faf0*/  PRMT R11, RZ, 0x7610, R11 ;  /* 0x00007610ff0b7816 */ /* 0x000fe4000000000b */
[----:B------:R-:W-:Y:S02]  /*1fb00*/  PRMT R47, RZ, 0x7610, R47 ;  /* 0x00007610ff2f7816 */ /* 0x000fe4000000002f */
[----:B------:R-:W-:Y:S02]  /*1fb10*/  PRMT R41, RZ, 0x7610, R41 ;  /* 0x00007610ff297816 */ /* 0x000fe40000000029 */
[----:B------:R-:W-:Y:S01]  /*1fb20*/  PRMT R39, RZ, 0x7610, R39 ;  /* 0x00007610ff277816 */ /* 0x000fe20000000027 */
[----:B---3--:R-:W-:Y:S01]  /*1fb30*/  IMAD R14, R18, 0x74, RZ ;  /* 0x00000074120e7824 */ /* 0x008fe200078e02ff */
[----:B----4-:R-:W-:-:S04]  /*1fb40*/  PRMT R29, RZ, 0x7610, R29 ;  /* 0x00007610ff1d7816 */ /* 0x010fc8000000001d */
[----:B0-----:R-:W-:Y:S02]  /*1fb50*/  SHF.R.S32.HI R13, RZ, 0x1f, R14 ;  /* 0x0000001fff0d7819 */ /* 0x001fe4000001140e */
[----:B------:R-:W-:Y:S01]  /*1fb60*/  IADD3 R33, P4, PT, R14, R2, RZ ;  /* 0x000000020e217210 */ /* 0x000fe20007f9e0ff */
[----:B------:R0:W3:Y:S04]  /*1fb70*/  @!P6 LDG.E.U8 R29, desc[UR14][R36.64] ;  /* 0x0000000e241de981 */ /* 0x0000e8000c1e1100 */
[----:B------:R-:W-:Y:S01]  /*1fb80*/  STL [R1+0x17d4], R33 ;  /* 0x0017d42101007387 */ /* 0x000fe20000100800 */
[----:B0-----:R-:W-:Y:S01]  /*1fb90*/  IMAD.X R36, R13, 0x1, R3, P4 ;  /* 0x000000010d247824 */ /* 0x001fe200020e0603 */
[----:B------:R-:W-:Y:S02]  /*1fba0*/  ISETP.GE.U32.AND P4, PT, R32, 0x7fffff04, PT ;  /* 0x7fffff042000780c */ /* 0x000fe40003f86070 */
[----:B------:R-:W-:-:S06]  /*1fbb0*/  PRMT R28, RZ, 0x7610, R28 ;  /* 0x00007610ff1c7816 */ /* 0x000fcc000000001c */
[----:B------:R0:W4:Y:S01]  /*1fbc0*/  @!P6 LDG.E.U8 R28, desc[UR14][R34.64] ;  /* 0x0000000e221ce981 */ /* 0x000122000c1e1100 */
[----:B------:R-:W-:Y:S01]  /*1fbd0*/  @!P0 IMAD.MOV.U32 R37, RZ, RZ, R36 ;  /* 0x000000ffff258224 */ /* 0x000fe200078e0024 */
[----:B0-----:R-:W-:-:S05]  /*1fbe0*/  IADD3 R34, P5, PT, R14, R4, RZ ;  /* 0x000000040e227210 */ /* 0x001fca0007fbe0ff */
[----:B-1----:R-:W-:Y:S01]  /*1fbf0*/  IMAD.X R35, R13, 0x1, R5, P5 ;  /* 0x000000010d237824 */ /* 0x002fe200028e0605 */
[----:B------:R-:W-:Y:S01]  /*1fc00*/  IADD3 R32, P5, PT, R14, R6, RZ ;  /* 0x000000060e207210 */ /* 0x000fe20007fbe0ff */
[----:B------:R-:W-:Y:S04]  /*1fc10*/  STL [R1+0x17dc], R34 ;  /* 0x0017dc2201007387 */ /* 0x000fe80000100800 */
[----:B------:R0:W-:Y:S04]  /*1fc20*/  STL [R1+0x17d0], R36 ;  /* 0x0017d02401007387 */ /* 0x0001e80000100800 */
[----:B------:R1:W2:Y:S01]  /*1fc30*/  @!P0 LDG.E.U8 R45, desc[UR14][R34.64] ;  /* 0x0000000e222d8981 */ /* 0x0002a2000c1e1100 */
[----:B0-----:R-:W-:-:S02]  /*1fc40*/  @!P0 IMAD.MOV.U32 R36, RZ, RZ, R33 ;  /* 0x000000ffff248224 */ /* 0x001fc400078e0021 */
[----:B------:R-:W-:Y:S01]  /*1fc50*/  IMAD.X R33, R13, 0x1, R7, P5 ;  /* 0x000000010d217824 */ /* 0x000fe200028e0607 */
[----:B------:R-:W-:Y:S01]  /*1fc60*/  IADD3 R14, P5, PT, R14, R8, RZ ;  /* 0x000000080e0e7210 */ /* 0x000fe20007fbe0ff */
[----:B------:R0:W-:Y:S01]  /*1fc70*/  STL [R1+0x17d8], R35 ;  /* 0x0017d82301007387 */ /* 0x0001e20000100800 */
[----:B------:R-:W-:-:S03]  /*1fc80*/  IMAD R79, R18, 0x6e, RZ ;  /* 0x0000006e124f7824 */ /* 0x000fc600078e02ff */
[----:B------:R0:W2:Y:S04]  /*1fc90*/  @!P0 LDG.E.U8 R11, desc[UR14][R32.64] ;  /* 0x0000000e200b8981 */ /* 0x0000a8000c1e1100 */
[----:B------:R-:W2:Y:S01]  /*1fca0*/  @!P0 LDG.E.U8 R47, desc[UR14][R36.64] ;  /* 0x0000000e242f8981 */ /* 0x000ea2000c1e1100 */
[----:B------:R-:W-:Y:S02]  /*1fcb0*/  IMAD.X R13, R13, 0x1, R9, P5 ;  /* 0x000000010d0d7824 */ /* 0x000fe400028e0609 */
[----:B-1----:R-:W-:Y:S01]  /*1fcc0*/  @!P0 IMAD.MOV.U32 R34, RZ, RZ, R14 ;  /* 0x000000ffff228224 */ /* 0x002fe200078e000e */
[----:B------:R1:W-:Y:S01]  /*1fcd0*/  STL [R1+0x17e4], R32 ;  /* 0x0017e42001007387 */ /* 0x0003e20000100800 */
[----:B0-----:R-:W-:-:S03]  /*1fce0*/  @!P0 IMAD.MOV.U32 R35, RZ, RZ, R13 ;  /* 0x000000ffff238224 */ /* 0x001fc600078e000d */
[----:B------:R-:W-:Y:S04]  /*1fcf0*/  STL [R1+0x17e0], R33 ;  /* 0x0017e02101007387 */ /* 0x000fe80000100800 */
[----:B------:R0:W-:Y:S01]  /*1fd00*/  STL [R1+0x17ec], R14 ;  /* 0x0017ec0e01007387 */ /* 0x0001e20000100800 */
[----:B-1----:R-:W-:-:S03]  /*1fd10*/  IMAD R32, R18, 0x7c, RZ ;  /* 0x0000007c12207824 */ /* 0x002fc600078e02ff */
[----:B------:R1:W2:Y:S01]  /*1fd20*/  @!P0 LDG.E.U8 R41, desc[UR14][R34.64] ;  /* 0x0000000e22298981 */ /* 0x0002a2000c1e1100 */
[----:B------:R-:W-:-:S03]  /*1fd30*/  IADD3 R90, P0, PT, R79, R2, RZ ;  /* 0x000000024f5a7210 */ /* 0x000fc60007f1e0ff */
[----:B------:R1:W-:Y:S01]  /*1fd40*/  STL [R1+0x17e8], R13 ;  /* 0x0017e80d01007387 */ /* 0x0003e20000100800 */
[----:B0-----:R-:W-:Y:S02]  /*1fd50*/  SHF.R.S32.HI R14, RZ, 0x1f, R79 ;  /* 0x0000001fff0e7819 */ /* 0x001fe4000001144f */
[----:B------:R-:W-:Y:S02]  /*1fd60*/  IADD3 R86, P5, PT, R32, R2, RZ ;  /* 0x0000000220567210 */ /* 0x000fe40007fbe0ff */
[----:B-1----:R-:W-:Y:S01]  /*1fd70*/  SHF.R.S32.HI R13, RZ, 0x1f, R32 ;  /* 0x0000001fff0d7819 */ /* 0x002fe20000011420 */
[--C-:B------:R-:W-:Y:S01]  /*1fd80*/  IMAD.X R91, R14, 0x1, R3.reuse, P0 ;  /* 0x000000010e5b7824 */ /* 0x100fe200000e0603 */
[----:B------:R-:W-:Y:S01]  /*1fd90*/  IADD3 R34, P0, PT, R32, R4, RZ ;  /* 0x0000000420227210 */ /* 0x000fe20007f1e0ff */
[----:B------:R-:W-:Y:S02]  /*1fda0*/  VIADD R33, R92, 0xffffff8a ;  /* 0xffffff8a5c217836 */ /* 0x000fe40000000000 */
[----:B------:R-:W-:Y:S01]  /*1fdb0*/  IMAD.X R87, R13, 0x1, R3, P5 ;  /* 0x000000010d577824 */ /* 0x000fe200028e0603 */
[----:B------:R-:W-:-:S02]  /*1fdc0*/  IADD3 R36, P5, PT, R32, R6, RZ ;  /* 0x0000000620247210 */ /* 0x000fc40007fbe0ff */
[----:B------:R-:W-:Y:S01]  /*1fdd0*/  IADD3 R32, P6, PT, R32, R8, RZ ;  /* 0x0000000820207210 */ /* 0x000fe20007fde0ff */
[----:B------:R-:W-:Y:S04]  /*1fde0*/  STL [R1+0x1714], R90 ;  /* 0x0017145a01007387 */ /* 0x000fe80000100800 */
[----:B------:R0:W-:Y:S01]  /*1fdf0*/  STL [R1+0x18d4], R86 ;  /* 0x0018d45601007387 */ /* 0x0001e20000100800 */
[----:B------:R-:W-:-:S03]  /*1fe00*/  IMAD.X R35, R13, 0x1, R5, P0 ;  /* 0x000000010d237824 */ /* 0x000fc600000e0605 */
[----:B------:R-:W-:Y:S04]  /*1fe10*/  STL [R1+0x1710], R91 ;  /* 0x0017105b01007387 */ /* 0x000fe80000100800 */
[----:B------:R-:W-:Y:S01]  /*1fe20*/  STL [R1+0x18dc], R34 ;  /* 0x0018dc2201007387 */ /* 0x000fe20000100800 */
[----:B------:R-:W-:Y:S01]  /*1fe30*/  IMAD.X R37, R13, 0x1, R7, P5 ;  /* 0x000000010d257824 */ /* 0x000fe200028e0607 */
[----:B------:R-:W-:Y:S02]  /*1fe40*/  ISETP.GE.U32.AND P0, PT, R33, 0x7fffff0b, PT ;  /* 0x7fffff0b2100780c */ /* 0x000fe40003f06070 */
[----:B------:R1:W-:Y:S01]  /*1fe50*/  STL [R1+0x18d0], R87 ;  /* 0x0018d05701007387 */ /* 0x0003e20000100800 */
[----:B------:R-:W-:-:S03]  /*1fe60*/  IMAD.X R33, R13, 0x1, R9, P6 ;  /* 0x000000010d217824 */ /* 0x000fc600030e0609 */
[----:B------:R-:W-:Y:S04]  /*1fe70*/  STL [R1+0x18e4], R36 ;  /* 0x0018e42401007387 */ /* 0x000fe80000100800 */
[----:B------:R0:W-:Y:S04]  /*1fe80*/  STL [R1+0x18d8], R35 ;  /* 0x0018d82301007387 */ /* 0x0001e80000100800 */
[----:B------:R-:W-:Y:S04]  /*1fe90*/  STL [R1+0x18ec], R32 ;  /* 0x0018ec2001007387 */ /* 0x000fe80000100800 */
[----:B------:R0:W-:Y:S04]  /*1fea0*/  STL [R1+0x18e0], R37 ;  /* 0x0018e02501007387 */ /* 0x0001e80000100800 */
[----:B------:R0:W-:Y:S04]  /*1feb0*/  STL [R1+0x18e8], R33 ;  /* 0x0018e82101007387 */ /* 0x0001e80000100800 */
[----:B------:R1:W2:Y:S04]  /*1fec0*/  @!P4 LDG.E.U8 R39, desc[UR14][R86.64] ;  /* 0x0000000e5627c981 */ /* 0x0002a8000c1e1100 */
[----:B0-----:R-:W2:Y:S01]  /*1fed0*/  LDL.LU R86, [R1+0x2028] ;  /* 0x0020280001567983 */ /* 0x001ea20000300800 */
[----:B------:R-:W-:Y:S01]  /*1fee0*/  VIADD R88, R92, 0xffffff91 ;  /* 0xffffff915c587836 */ /* 0x000fe20000000000 */
[----:B------:R-:W-:-:S04]  /*1fef0*/  PRMT R84, RZ, 0x7610, R84 ;  /* 0x00007610ff547816 */ /* 0x000fc80000000054 */
[----:B------:R-:W-:Y:S02]  /*1ff00*/  ISETP.GE.U32.AND P5, PT, R88, 0x7fffff12, PT ;  /* 0x7fffff125800780c */ /* 0x000fe40003fa6070 */
[----:B-1----:R-:W-:Y:S01]  /*1ff10*/  IADD3 R87, P6, PT, R79, R4, RZ ;  /* 0x000000044f577210 */ /* 0x002fe20007fde0ff */
[----:B------:R-:W3:Y:S01]  /*1ff20*/  @!P4 LDG.E.U8 R84, desc[UR14][R32.64] ;  /* 0x0000000e2054c981 */ /* 0x000ee2000c1e1100 */
[----:B------:R-:W-:-:S03]  /*1ff30*/  PRMT R85, RZ, 0x7610, R85 ;  /* 0x00007610ff557816 */ /* 0x000fc60000000055 */
[----:B------:R-:W-:Y:S01]  /*1ff40*/  IMAD.X R88, R14, 0x1, R5, P6 ;  /* 0x000000010e587824 */ /* 0x000fe200030e0605 */
[----:B--2---:R-:W-:-:S06]  /*1ff50*/  PRMT R86, RZ, 0x7610, R86 ;  /* 0x00007610ff567816 */ /* 0x004fcc0000000056 */
[----:B------:R0:W2:Y:S02]  /*1ff60*/  @!P5 LDG.E.U8 R86, desc[UR14][R90.64] ;  /* 0x0000000e5a56d981 */ /* 0x0000a4000c1e1100 */
[----:B0-----:R-:W-:Y:S02]  /*1ff70*/  @!P5 IMAD.MOV.U32 R90, RZ, RZ, R87 ;  /* 0x000000ffff5ad224 */ /* 0x001fe400078e0057 */
[----:B------:R-:W-:-:S05]  /*1ff80*/  @!P5 IMAD.MOV.U32 R91, RZ, RZ, R88 ;  /* 0x000000ffff5bd224 */ /* 0x000fca00078e0058 */
[----:B------:R-:W4:Y:S01]  /*1ff90*/  @!P5 LDG.E.U8 R85, desc[UR14][R90.64] ;  /* 0x0000000e5a55d981 */ /* 0x000f22000c1e1100 */
[----:B------:R-:W-:Y:S02]  /*1ffa0*/  PRMT R44, RZ, 0x7610, R44 ;  /* 0x00007610ff2c7816 */ /* 0x000fe4000000002c */
[----:B------:R-:W-:-:S04]  /*1ffb0*/  PRMT R46, RZ, 0x7610, R46 ;  /* 0x00007610ff2e7816 */ /* 0x000fc8000000002e */
[----:B------:R-:W4:Y:S04]  /*1ffc0*/  @!P4 LDG.E.U8 R44, desc[UR14][R34.64] ;  /* 0x0000000e222cc981 */ /* 0x000f28000c1e1100 */
[----:B------:R-:W4:Y:S04]  /*1ffd0*/  @!P4 LDG.E.U8 R46, desc[UR14][R36.64] ;  /* 0x0000000e242ec981 */ /* 0x000f28000c1e1100 */
[----:B------:R-:W4:Y:S04]  /*1ffe0*/  LDL.LU.64 R34, [R1+0x2020] ;  /* 0x0020200001227983 */ /* 0x000f280000300a00 */
[----:B------:R-:W4:Y:S04]  /*1fff0*/  LDL.LU.64 R36, [R1+0x2018] ;  /* 0x0020180001247983 */ /* 0x000f280000300a00 */
[----:B------:R-:W4:Y:S04]  /*20000*/  LDL.LU.64 R32, [R1+0x2010] ;  /* 0x0020100001207983 */ /* 0x000f280000300a00 */
[----:B------:R-:W-:Y:S04]  /*20010*/  STL [R1+0x171c], R87 ;  /* 0x00171c5701007387 */ /* 0x000fe80000100800 */
[----:B---3--:R0:W-:Y:S04]  /*20020*/  STL [R1+0x12c], R84 ;  /* 0x00012c5401007387 */ /* 0x0081e80000100800 */
[----:B------:R-:W-:Y:S01]  /*20030*/  STL [R1+0x1718], R88 ;  /* 0x0017185801007387 */ /* 0x000fe20000100800 */
[----:B0-----:R-:W-:-:S05]  /*20040*/  IADD3 R84, P4, PT, R79, R6, RZ ;  /* 0x000000064f547210 */ /* 0x001fca0007f9e0ff */
[----:B------:R-:W-:Y:S01]  /*20050*/  STL [R1+0x1724], R84 ;  /* 0x0017245401007387 */ /* 0x000fe20000100800 */
[----:B------:R-:W-:-:S03]  /*20060*/  PRMT R13, RZ, 0x7610, R13 ;  /* 0x00007610ff0d7816 */ /* 0x000fc6000000000d */
[----:B--2---:R0:W-:Y:S02]  /*20070*/  STL [R1+0x454], R86 ;  /* 0x0004545601007387 */ /* 0x0041e40000100800 */
[----:B0-----:R-:W-:-:S04]  /*20080*/  IMAD.X R86, R14, 0x1, R7, P4 ;  /* 0x000000010e567824 */ /* 0x001fc800020e0607 */
[----:B------:R-:W-:Y:S01]  /*20090*/  @!P5 IMAD.MOV.U32 R87, RZ, RZ, R86 ;  /* 0x000000ffff57d224 */ /* 0x000fe200078e0056 */
[----:B----4-:R-:W-:Y:S04]  /*200a0*/  STL [R1+0x450], R85 ;  /* 0x0004505501007387 */ /* 0x010fe80000100800 */
[----:B------:R0:W-:Y:S02]  /*200b0*/  STL [R1+0x1720], R86 ;  /* 0x0017205601007387 */ /* 0x0001e40000100800 */
[----:B0-----:R-:W-:-:S05]  /*200c0*/  @!P5 IMAD.MOV.U32 R86, RZ, RZ, R84 ;  /* 0x000000ffff56d224 */ /* 0x001fca00078e0054 */
[----:B------:R0:W2:Y:S01]  /*200d0*/  @!P5 LDG.E.U8 R13, desc[UR14][R86.64] ;  /* 0x0000000e560dd981 */ /* 0x0000a2000c1e1100 */
[----:B------:R-:W-:Y:S02]  /*200e0*/  IADD3 R85, P4, PT, R79, R8, RZ ;  /* 0x000000084f557210 */ /* 0x000fe40007f9e0ff */
[----:B------:R-:W-:-:S03]  /*200f0*/  PRMT R76, RZ, 0x7610, R76 ;  /* 0x00007610ff4c7816 */ /* 0x000fc6000000004c */
[----:B------:R-:W-:Y:S01]  /*20100*/  STL [R1+0x172c], R85 ;  /* 0x00172c5501007387 */ /* 0x000fe20000100800 */
[----:B0-----:R-:W-:-:S04]  /*20110*/  IMAD.X R86, R14, 0x1, R9, P4 ;  /* 0x000000010e567824 */ /* 0x001fc800020e0609 */
[----:B------:R-:W-:Y:S01]  /*20120*/  @!P5 IMAD.MOV.U32 R87, RZ, RZ, R86 ;  /* 0x000000ffff57d224 */ /* 0x000fe200078e0056 */
[----:B--2---:R-:W-:Y:S04]  /*20130*/  STL [R1+0x44c], R13 ;  /* 0x00044c0d01007387 */ /* 0x004fe80000100800 */
[----:B------:R0:W-:Y:S02]  /*20140*/  STL [R1+0x1728], R86 ;  /* 0x0017285601007387 */ /* 0x0001e40000100800 */
[----:B0-----:R-:W-:-:S05]  /*20150*/  @!P5 IMAD.MOV.U32 R86, RZ, RZ, R85 ;  /* 0x000000ffff56d224 */ /* 0x001fca00078e0055 */
[----:B------:R0:W2:Y:S01]  /*20160*/  @!P5 LDG.E.U8 R76, desc[UR14][R86.64] ;  /* 0x0000000e564cd981 */ /* 0x0000a2000c1e1100 */
[----:B------:R-:W-:-:S05]  /*20170*/  IMAD R79, R18, 0x75, RZ ;  /* 0x00000075124f7824 */ /* 0x000fca00078e02ff */
[----:B------:R-:W-:Y:S02]  /*20180*/  SHF.R.S32.HI R13, RZ, 0x1f, R79 ;  /* 0x0000001fff0d7819 */ /* 0x000fe4000001144f */
[C---:B------:R-:W-:Y:S02]  /*20190*/  IADD3 R84, P4, PT, R79.reuse, R2, RZ ;  /* 0x000000024f547210 */ /* 0x040fe40007f9e0ff */
[----:B------:R-:W-:-:S03]  /*201a0*/  IADD3 R85, P5, PT, R79, R4, RZ ;  /* 0x000000044f557210 */ /* 0x000fc60007fbe0ff */
[C---:B0-----:R-:W-:Y:S01]  /*201b0*/  IMAD.X R87, R13.reuse, 0x1, R3, P4 ;  /* 0x000000010d577824 */ /* 0x041fe200020e0603 */
[----:B------:R-:W-:Y:S01]  /*201c0*/  STL [R1+0x17f4], R84 ;  /* 0x0017f45401007387 */ /* 0x000fe20000100800 */
[----:B------:R-:W-:-:S03]  /*201d0*/  IMAD.X R86, R13, 0x1, R5, P5 ;  /* 0x000000010d567824 */ /* 0x000fc600028e0605 */
[----:B------:R0:W-:Y:S04]  /*201e0*/  STL [R1+0x17f0], R87 ;  /* 0x0017f05701007387 */ /* 0x0001e80000100800 */
[----:B------:R-:W-:Y:S01]  /*201f0*/  STL [R1+0x17fc], R85 ;  /* 0x0017fc5501007387 */ /* 0x000fe20000100800 */
[----:B------:R-:W-:Y:S02]  /*20200*/  @!P0 IMAD.MOV.U32 R90, RZ, RZ, R84 ;  /* 0x000000ffff5a8224 */ /* 0x000fe400078e0054 */
[----:B------:R-:W-:Y:S01]  /*20210*/  @!P0 IMAD.MOV.U32 R91, RZ, RZ, R87 ;  /* 0x000000ffff5b8224 */ /* 0x000fe200078e0057 */
[----:B------:R-:W-:Y:S01]  /*20220*/  PRMT R32, RZ, 0x7610, R32 ;  /* 0x00007610ff207816 */ /* 0x000fe20000000020 */
[----:B------:R-:W-:Y:S02]  /*20230*/  VIADD R14, R92, 0xffffff88 ;  /* 0xffffff885c0e7836 */ /* 0x000fe40000000000 */
[----:B0-----:R-:W-:Y:S01]  /*20240*/  @!P0 IMAD.MOV.U32 R87, RZ, RZ, R86 ;  /* 0x000000ffff578224 */ /* 0x001fe200078e0056 */
[----:B------:R-:W-:-:S02]  /*20250*/  PRMT R33, RZ, 0x7610, R33 ;  /* 0x00007610ff217816 */ /* 0x000fc40000000021 */
[----:B------:R-:W-:Y:S01]  /*20260*/  ISETP.GE.U32.AND P4, PT, R14, 0x7fffff09, PT ;  /* 0x7fffff090e00780c */ /* 0x000fe20003f86070 */
[----:B------:R-:W-:Y:S01]  /*20270*/  IMAD R14, R18, 0x7d, RZ ;  /* 0x0000007d120e7824 */ /* 0x000fe200078e02ff */
[----:B------:R-:W-:Y:S02]  /*20280*/  PRMT R37, RZ, 0x7610, R37 ;  /* 0x00007610ff257816 */ /* 0x000fe40000000025 */
[----:B------:R-:W-:Y:S02]  /*20290*/  PRMT R34, RZ, 0x7610, R34 ;  /* 0x00007610ff227816 */ /* 0x000fe40000000022 */
[----:B------:R-:W-:-:S04]  /*202a0*/  PRMT R36, RZ, 0x7610, R36 ;  /* 0x00007610ff247816 */ /* 0x000fc80000000024 */
[----:B------:R-:W3:Y:S01]  /*202b0*/  @!P0 LDG.E.U8 R34, desc[UR14][R90.64] ;  /* 0x0000000e5a228981 */ /* 0x000ee2000c1e1100 */
[----:B------:R-:W-:Y:S02]  /*202c0*/  PRMT R70, RZ, 0x7610, R70 ;  /* 0x00007610ff467816 */ /* 0x000fe40000000046 */
[----:B------:R-:W-:Y:S02]  /*202d0*/  PRMT R42, RZ, 0x7610, R42 ;  /* 0x00007610ff2a7816 */ /* 0x000fe4000000002a */
[----:B------:R-:W-:Y:S02]  /*202e0*/  PRMT R35, RZ, 0x7610, R35 ;  /* 0x00007610ff237816 */ /* 0x000fe40000000023 */
[----:B------:R-:W-:Y:S02]  /*202f0*/  PRMT R73, RZ, 0x7610, R73 ;  /* 0x00007610ff497816 */ /* 0x000fe40000000049 */
[----:B------:R-:W-:Y:S02]  /*20300*/  PRMT R77, RZ, 0x7610, R77 ;  /* 0x00007610ff4d7816 */ /* 0x000fe4000000004d */
[----:B------:R-:W-:Y:S01]  /*20310*/  PRMT R83, RZ, 0x7610, R83 ;  /* 0x00007610ff537816 */ /* 0x000fe20000000053 */
[----:B--2---:R0:W-:Y:S04]  /*20320*/  STL [R1+0x448], R76 ;  /* 0x0004484c01007387 */ /* 0x0041e80000100800 */
[----:B------:R1:W-:Y:S01]  /*20330*/  STL [R1+0x17f8], R86 ;  /* 0x0017f85601007387 */ /* 0x0003e20000100800 */
[----:B0-----:R-:W-:Y:S01]  /*20340*/  IADD3 R76, P5, PT, R79, R6, RZ ;  /* 0x000000064f4c7210 */ /* 0x001fe20007fbe0ff */
[----:B-1----:R-:W-:-:S04]  /*20350*/  @!P0 IMAD.MOV.U32 R86, RZ, RZ, R85 ;  /* 0x000000ffff568224 */ /* 0x002fc800078e0055 */
[----:B------:R-:W-:Y:S01]  /*20360*/  IMAD.X R84, R13, 0x1, R7, P5 ;  /* 0x000000010d547824 */ /* 0x000fe200028e0607 */
[----:B------:R-:W-:Y:S01]  /*20370*/  STL [R1+0x1804], R76 ;  /* 0x0018044c01007387 */ /* 0x000fe20000100800 */
[----:B------:R-:W-:-:S03]  /*20380*/  IADD3 R79, P5, PT, R79, R8, RZ ;  /* 0x000000084f4f7210 */ /* 0x000fc60007fbe0ff */
[----:B------:R0:W2:Y:S04]  /*20390*/  @!P0 LDG.E.U8 R33, desc[UR14][R86.64] ;  /* 0x0000000e56218981 */ /* 0x0000a8000c1e1100 */
[----:B------:R1:W-:Y:S01]  /*203a0*/  STL [R1+0x1800], R84 ;  /* 0x0018005401007387 */ /* 0x0003e20000100800 */
[----:B------:R-:W-:Y:S02]  /*203b0*/  @!P0 IMAD.MOV.U32 R85, RZ, RZ, R84 ;  /* 0x000000ffff558224 */ /* 0x000fe400078e0054 */
[----:B-1----:R-:W-:-:S05]  /*203c0*/  @!P0 IMAD.MOV.U32 R84, RZ, RZ, R76 ;  /* 0x000000ffff548224 */ /* 0x002fca00078e004c */
[----:B------:R1:W4:Y:S01]  /*203d0*/  @!P0 LDG.E.U8 R32, desc[UR14][R84.64] ;  /* 0x0000000e54208981 */ /* 0x000322000c1e1100 */
[----:B0-----:R-:W-:-:S03]  /*203e0*/  @!P0 IMAD.MOV.U32 R86, RZ, RZ, R79 ;  /* 0x000000ffff568224 */ /* 0x001fc600078e004f */
[----:B------:R0:W-:Y:S01]  /*203f0*/  STL [R1+0x180c], R79 ;  /* 0x00180c4f01007387 */ /* 0x0001e20000100800 */
[----:B-1----:R-:W-:Y:S01]  /*20400*/  IMAD.X R84, R13, 0x1, R9, P5 ;  /* 0x000000010d547824 */ /* 0x002fe200028e0609 */
[----:B------:R-:W-:Y:S02]  /*20410*/  SHF.R.S32.HI R13, RZ, 0x1f, R14 ;  /* 0x0000001fff0d7819 */ /* 0x000fe4000001140e */
[C---:B------:R-:W-:Y:S01]  /*20420*/  IADD3 R85, P5, PT, R14.reuse, R2, RZ ;  /* 0x000000020e557210 */ /* 0x040fe20007fbe0ff */
[----:B------:R-:W-:Y:S01]  /*20430*/  @!P0 IMAD.MOV.U32 R87, RZ, RZ, R84 ;  /* 0x000000ffff578224 */ /* 0x000fe200078e0054 */
[----:B0-----:R-:W-:Y:S01]  /*20440*/  IADD3 R79, P6, PT, R14, R4, RZ ;  /* 0x000000040e4f7210 */ /* 0x001fe20007fde0ff */
[----:B------:R0:W-:Y:S04]  /*20450*/  STL [R1+0x1808], R84 ;  /* 0x0018085401007387 */ /* 0x0001e80000100800 */
[----:B------:R1:W2:Y:S01]  /*20460*/  @!P0 LDG.E.U8 R37, desc[UR14][R86.64] ;  /* 0x0000000e56258981 */ /* 0x0002a2000c1e1100 */
[----:B------:R-:W-:-:S03]  /*20470*/  VIADD R76, R92, 0xffffff90 ;  /* 0xffffff905c4c7836 */ /* 0x000fc60000000000 */
[----:B------:R-:W-:Y:S04]  /*20480*/  STL [R1+0x18f4], R85 ;  /* 0x0018f45501007387 */ /* 0x000fe80000100800 */
[----:B------:R-:W-:Y:S01]  /*20490*/  STL [R1+0x18fc], R79 ;  /* 0x0018fc4f01007387 */ /* 0x000fe20000100800 */
[C---:B-1----:R-:W-:Y:S02]  /*204a0*/  IMAD.X R86, R13.reuse, 0x1, R3, P5 ;  /* 0x000000010d567824 */ /* 0x042fe400028e0603 */
[----:B0-----:R-:W-:Y:S02]  /*204b0*/  IMAD.X R84, R13, 0x1, R5, P6 ;  /* 0x000000010d547824 */ /* 0x001fe400030e0605 */
[----:B------:R-:W-:Y:S01]  /*204c0*/  @!P2 IMAD.MOV.U32 R87, RZ, RZ, R86 ;  /* 0x000000ffff57a224 */ /* 0x000fe200078e0056 */
[----:B------:R0:W-:Y:S04]  /*204d0*/  STL [R1+0x18f0], R86 ;  /* 0x0018f05601007387 */ /* 0x0001e80000100800 */
[----:B------:R1:W-:Y:S01]  /*204e0*/  STL [R1+0x18f8], R84 ;  /* 0x0018f85401007387 */ /* 0x0003e20000100800 */
[----:B------:R-:W-:-:S02]  /*204f0*/  ISETP.GE.U32.AND P0, PT, R76, 0x7fffff11, PT ;  /* 0x7fffff114c00780c */ /* 0x000fc40003f06070 */
[C---:B------:R-:W-:Y:S01]  /*20500*/  IADD3 R76, P5, PT, R14.reuse, R6, RZ ;  /* 0x000000060e4c7210 */ /* 0x040fe20007fbe0ff */
[----:B0-----:R-:W-:Y:S02]  /*20510*/  @!P2 IMAD.MOV.U32 R86, RZ, RZ, R85 ;  /* 0x000000ffff56a224 */ /* 0x001fe400078e0055 */
[----:B------:R-:W-:Y:S02]  /*20520*/  @!P2 IMAD.MOV.U32 R85, RZ, RZ, R84 ;  /* 0x000000ffff55a224 */ /* 0x000fe400078e0054 */
[----:B-1----:R-:W-:Y:S01]  /*20530*/  @!P2 IMAD.MOV.U32 R84, RZ, RZ, R79 ;  /* 0x000000ffff54a224 */ /* 0x002fe200078e004f */
[----:B------:R0:W-:Y:S04]  /*20540*/  STL [R1+0x1904], R76 ;  /* 0x0019044c01007387 */ /* 0x0001e80000100800 */
[----:B------:R-:W2:Y:S04]  /*20550*/  @!P2 LDG.E.U8 R70, desc[UR14][R86.64] ;  /* 0x0000000e5646a981 */ /* 0x000ea8000c1e1100 */
[----:B------:R1:W2:Y:S02]  /*20560*/  @!P2 LDG.E.U8 R36, desc[UR14][R84.64] ;  /* 0x0000000e5424a981 */ /* 0x0002a4000c1e1100 */
[----:B-1----:R-:W-:Y:S01]  /*20570*/  IMAD.X R85, R13, 0x1, R7, P5 ;  /* 0x000000010d557824 */ /* 0x002fe200028e0607 */
[----:B------:R-:W-:Y:S01]  /*20580*/  IADD3 R79, P5, PT, R14, R8, RZ ;  /* 0x000000080e4f7210 */ /* 0x000fe20007fbe0ff */
[----:B------:R-:W-:-:S04]  /*20590*/  IMAD R14, R18, 0x6f, RZ ;  /* 0x0000006f120e7824 */ /* 0x000fc800078e02ff */
[----:B------:R-:W-:Y:S01]  /*205a0*/  IMAD.X R84, R13, 0x1, R9, P5 ;  /* 0x000000010d547824 */ /* 0x000fe200028e0609 */
[----:B------:R1:W-:Y:S04]  /*205b0*/  STL [R1+0x1900], R85 ;  /* 0x0019005501007387 */ /* 0x0003e80000100800 */
[----:B------:R-:W-:Y:S01]  /*205c0*/  STL [R1+0x190c], R79 ;  /* 0x00190c4f01007387 */ /* 0x000fe20000100800 */
[----:B------:R-:W-:Y:S02]  /*205d0*/  @!P2 IMAD.MOV.U32 R87, RZ, RZ, R85 ;  /* 0x000000ffff57a224 */ /* 0x000fe400078e0055 */
[----:B------:R-:W-:Y:S01]  /*205e0*/  @!P2 IMAD.MOV.U32 R86, RZ, RZ, R76 ;  /* 0x000000ffff56a224 */ /* 0x000fe200078e004c */
[----:B------:R3:W-:Y:S01]  /*205f0*/  STL [R1+0x1908], R84 ;  /* 0x0019085401007387 */ /* 0x0007e20000100800 */
[----:B------:R-:W-:-:S02]  /*20600*/  SHF.R.S32.HI R13, RZ, 0x1f, R14 ;  /* 0x0000001fff0d7819 */ /* 0x000fc4000001140e */
[C---:B0-----:R-:W-:Y:S01]  /*20610*/  IADD3 R76, P5, PT, R14.reuse, R2, RZ ;  /* 0x000000020e4c7210 */ /* 0x041fe20007fbe0ff */
[----:B------:R0:W2:Y:S01]  /*20620*/  @!P2 LDG.E.U8 R35, desc[UR14][R86.64] ;  /* 0x0000000e5623a981 */ /* 0x0000a2000c1e1100 */
[----:B-1----:R-:W-:Y:S02]  /*20630*/  @!P2 IMAD.MOV.U32 R85, RZ, RZ, R84 ;  /* 0x000000ffff55a224 */ /* 0x002fe400078e0054 */
[----:B---3--:R-:W-:Y:S01]  /*20640*/  @!P2 IMAD.MOV.U32 R84, RZ, RZ, R79 ;  /* 0x000000ffff54a224 */ /* 0x008fe200078e004f */
[----:B------:R-:W-:-:S04]  /*20650*/  IADD3 R79, P6, PT, R14, R4, RZ ;  /* 0x000000040e4f7210 */ /* 0x000fc80007fde0ff */
[----:B------:R1:W3:Y:S01]  /*20660*/  @!P2 LDG.E.U8 R42, desc[UR14][R84.64] ;  /* 0x0000000e542aa981 */ /* 0x0002e2000c1e1100 */
[----:B0-----:R-:W-:-:S03]  /*20670*/  IMAD.X R86, R13, 0x1, R5, P6 ;  /* 0x000000010d567824 */ /* 0x001fc600030e0605 */
[----:B------:R-:W-:Y:S01]  /*20680*/  STL [R1+0x1734], R76 ;  /* 0x0017344c01007387 */ /* 0x000fe20000100800 */
[----:B------:R-:W-:-:S03]  /*20690*/  @!P0 IMAD.MOV.U32 R90, RZ, RZ, R76 ;  /* 0x000000ffff5a8224 */ /* 0x000fc600078e004c */
[----:B------:R-:W-:Y:S01]  /*206a0*/  STL [R1+0x173c], R79 ;  /* 0x00173c4f01007387 */ /* 0x000fe20000100800 */
[----:B-1----:R-:W-:Y:S02]  /*206b0*/  IMAD.X R85, R13, 0x1, R3, P5 ;  /* 0x000000010d557824 */ /* 0x002fe400028e0603 */
[----:B------:R-:W-:Y:S02]  /*206c0*/  VIADD R84, R92, 0xffffff89 ;  /* 0xffffff895c547836 */ /* 0x000fe40000000000 */
[----:B------:R-:W-:Y:S01]  /*206d0*/  @!P0 IMAD.MOV.U32 R91, RZ, RZ, R85 ;  /* 0x000000ffff5b8224 */ /* 0x000fe200078e0055 */
[----:B------:R-:W-:Y:S04]  /*206e0*/  STL [R1+0x1730], R85 ;  /* 0x0017305501007387 */ /* 0x000fe80000100800 */
[----:B------:R0:W-:Y:S01]  /*206f0*/  STL [R1+0x1738], R86 ;  /* 0x0017385601007387 */ /* 0x0001e20000100800 */
[----:B------:R-:W-:Y:S01]  /*20700*/  @!P0 IMAD.MOV.U32 R87, RZ, RZ, R86 ;  /* 0x000000ffff578224 */ /* 0x000fe200078e0056 */
[----:B------:R-:W-:-:S02]  /*20710*/  ISETP.GE.U32.AND P2, PT, R84, 0x7fffff0a, PT ;  /* 0x7fffff0a5400780c */ /* 0x000fc40003f46070 */
[----:B------:R-:W2:Y:S01]  /*20720*/  @!P0 LDG.E.U8 R73, desc[UR14][R90.64] ;  /* 0x0000000e5a498981 */ /* 0x000ea2000c1e1100 */
[----:B------:R-:W-:Y:S01]  /*20730*/  IADD3 R84, P5, PT, R14, R6, RZ ;  /* 0x000000060e547210 */ /* 0x000fe20007fbe0ff */
[----:B0-----:R-:W-:-:S04]  /*20740*/  @!P0 IMAD.MOV.U32 R86, RZ, RZ, R79 ;  /* 0x000000ffff568224 */ /* 0x001fc800078e004f */
[----:B------:R-:W-:Y:S01]  /*20750*/  IMAD.X R85, R13, 0x1, R7, P5 ;  /* 0x000000010d557824 */ /* 0x000fe200028e0607 */
[----:B------:R-:W3:Y:S04]  /*20760*/  @!P0 LDG.E.U8 R77, desc[UR14][R86.64] ;  /* 0x0000000e564d8981 */ /* 0x000ee8000c1e1100 */
[----:B------:R-:W3:Y:S01]  /*20770*/  @!P0 LDG.E.U8 R83, desc[UR14][R84.64] ;  /* 0x0000000e54538981 */ /* 0x000ee2000c1e1100 */
[----:B------:R-:W-:-:S03]  /*20780*/  IADD3 R76, P5, PT, R14, R8, RZ ;  /* 0x000000080e4c7210 */ /* 0x000fc60007fbe0ff */
[----:B------:R-:W-:Y:S01]  /*20790*/  STL [R1+0x1744], R84 ;  /* 0x0017445401007387 */ /* 0x000fe20000100800 */
[----:B------:R-:W-:Y:S02]  /*207a0*/  PRMT R69, RZ, 0x7610, R69 ;  /* 0x00007610ff457816 */ /* 0x000fe40000000045 */
[----:B------:R-:W-:Y:S01]  /*207b0*/  PRMT R75, RZ, 0x7610, R75 ;  /* 0x00007610ff4b7816 */ /* 0x000fe2000000004b */
[----:B--2---:R0:W-:Y:S04]  /*207c0*/  STL [R1+0x444], R73 ;  /* 0x0004444901007387 */ /* 0x0041e80000100800 */
[----:B------:R-:W-:Y:S04]  /*207d0*/  STL [R1+0x1740], R85 ;  /* 0x0017405501007387 */ /* 0x000fe80000100800 */
[----:B------:R-:W-:Y:S01]  /*207e0*/  STL [R1+0x174c], R76 ;  /* 0x00174c4c01007387 */ /* 0x000fe20000100800 */
[----:B0-----:R-:W-:-:S03]  /*207f0*/  IMAD R73, R18, 0x76, RZ ;  /* 0x0000007612497824 */ /* 0x001fc600078e02ff */
[----:B---3--:R0:W-:Y:S02]  /*20800*/  STL [R1+0x440], R77 ;  /* 0x0004404d01007387 */ /* 0x0081e40000100800 */
[----:B0-----:R-:W-:Y:S01]  /*20810*/  IMAD.X R77, R13, 0x1, R9, P5 ;  /* 0x000000010d4d7824 */ /* 0x001fe200028e0609 */
[----:B------:R-:W-:Y:S02]  /*20820*/  IADD3 R79, P5, PT, R73, R2, RZ ;  /* 0x00000002494f7210 */ /* 0x000fe40007fbe0ff */
[----:B------:R-:W-:Y:S02]  /*20830*/  SHF.R.S32.HI R13, RZ, 0x1f, R73 ;  /* 0x0000001fff0d7819 */ /* 0x000fe40000011449 */
[----:B------:R-:W-:Y:S04]  /*20840*/  STL [R1+0x1748], R77 ;  /* 0x0017484d01007387 */ /* 0x000fe80000100800 */
[----:B------:R-:W-:Y:S04]  /*20850*/  STL [R1+0x1814], R79 ;  /* 0x0018144f01007387 */ /* 0x000fe80000100800 */
[----:B------:R0:W-:Y:S04]  /*20860*/  STL [R1+0x43c], R83 ;  /* 0x00043c5301007387 */ /* 0x0001e80000100800 */
[----:B------:R1:W2:Y:S01]  /*20870*/  @!P0 LDG.E.U8 R69, desc[UR14][R76.64] ;  /* 0x0000000e4c458981 */ /* 0x0002a2000c1e1100 */
[----:B------:R-:W-:-:S02]  /*20880*/  @!P2 IMAD.MOV.U32 R84, RZ, RZ, R79 ;  /* 0x000000ffff54a224 */ /* 0x000fc400078e004f */
[----:B0-----:R-:W-:-:S04]  /*20890*/  IMAD.X R83, R13, 0x1, R3, P5 ;  /* 0x000000010d537824 */ /* 0x001fc800028e0603 */
[----:B------:R-:W-:-:S05]  /*208a0*/  @!P2 IMAD.MOV.U32 R85, RZ, RZ, R83 ;  /* 0x000000ffff55a224 */ /* 0x000fca00078e0053 */
[----:B------:R-:W3:Y:S01]  /*208b0*/  @!P2 LDG.E.U8 R75, desc[UR14][R84.64] ;  /* 0x0000000e544ba981 */ /* 0x000ee2000c1e1100 */
[----:B-1----:R-:W-:-:S03]  /*208c0*/  IADD3 R76, P0, PT, R73, R4, RZ ;  /* 0x00000004494c7210 */ /* 0x002fc60007f1e0ff */
[----:B------:R-:W-:Y:S02]  /*208d0*/  STL [R1+0x1810], R83 ;  /* 0x0018105301007387 */ /* 0x000fe40000100800 */
[----:B------:R-:W-:Y:S01]  /*208e0*/  IMAD.X R77, R13, 0x1, R5, P0 ;  /* 0x000000010d4d7824 */ /* 0x000fe200000e0605 */
[----:B------:R-:W-:Y:S02]  /*208f0*/  PRMT R14, RZ, 0x7610, R14 ;  /* 0x00007610ff0e7816 */ /* 0x000fe4000000000e */
[----:B------:R-:W-:-:S04]  /*20900*/  PRMT R65, RZ, 0x7610, R65 ;  /* 0x00007610ff417816 */ /* 0x000fc80000000041 */
[----:B------:R0:W4:Y:S01]  /*20910*/  @!P2 LDG.E.U8 R14, desc[UR14][R76.64] ;  /* 0x0000000e4c0ea981 */ /* 0x000122000c1e1100 */
[----:B------:R-:W-:-:S03]  /*20920*/  PRMT R62, RZ, 0x7610, R62 ;  /* 0x00007610ff3e7816 */ /* 0x000fc6000000003e */
[----:B--2---:R1:W-:Y:S04]  /*20930*/  STL [R1+0x438], R69 ;  /* 0x0004384501007387 */ /* 0x0043e80000100800 */
[----:B------:R0:W-:Y:S01]  /*20940*/  STL [R1+0x181c], R76 ;  /* 0x00181c4c01007387 */ /* 0x0001e20000100800 */
[----:B-1----:R-:W-:-:S05]  /*20950*/  IADD3 R69, P5, PT, R73, R6, RZ ;  /* 0x0000000649457210 */ /* 0x002fca0007fbe0ff */
[----:B------:R-:W-:Y:S04]  /*20960*/  STL [R1+0x1824], R69 ;  /* 0x0018244501007387 */ /* 0x000fe80000100800 */
[----:B------:R-:W-:Y:S04]  /*20970*/  STL [R1+0x1818], R77 ;  /* 0x0018184d01007387 */ /* 0x000fe80000100800 */
[----:B---3--:R1:W-:Y:S01]  /*20980*/  STL [R1+0x434], R75 ;  /* 0x0004344b01007387 */ /* 0x0083e20000100800 */
[----:B------:R-:W-:Y:S01]  /*20990*/  IADD3 R73, P0, PT, R73, R8, RZ ;  /* 0x0000000849497210 */ /* 0x000fe20007f1e0ff */
[----:B0-----:R-:W-:-:S02]  /*209a0*/  @!P2 IMAD.MOV.U32 R76, RZ, RZ, R69 ;  /* 0x000000ffff4ca224 */ /* 0x001fc400078e0045 */
[----:B-1----:R-:W-:-:S04]  /*209b0*/  IMAD.X R75, R13, 0x1, R7, P5 ;  /* 0x000000010d4b7824 */ /* 0x002fc800028e0607 */
[----:B------:R-:W-:Y:S01]  /*209c0*/  @!P2 IMAD.MOV.U32 R77, RZ, RZ, R75 ;  /* 0x000000ffff4da224 */ /* 0x000fe200078e004b */
[----:B------:R0:W-:Y:S04]  /*209d0*/  STL [R1+0x1820], R75 ;  /* 0x0018204b01007387 */ /* 0x0001e80000100800 */
[----:B------:R1:W2:Y:S01]  /*209e0*/  @!P2 LDG.E.U8 R65, desc[UR14][R76.64] ;  /* 0x0000000e4c41a981 */ /* 0x0002a2000c1e1100 */
[----:B0-----:R-:W-:Y:S02]  /*209f0*/  IMAD.X R75, R13, 0x1, R9, P0 ;  /* 0x000000010d4b7824 */ /* 0x001fe400000e0609 */
[----:B-1----:R-:W-:Y:S02]  /*20a00*/  @!P2 IMAD.MOV.U32 R76, RZ, RZ, R73 ;  /* 0x000000ffff4ca224 */ /* 0x002fe400078e0049 */
[----:B------:R-:W-:-:S05]  /*20a10*/  @!P2 IMAD.MOV.U32 R77, RZ, RZ, R75 ;  /* 0x000000ffff4da224 */ /* 0x000fca00078e004b */
[----:B------:R-:W3:Y:S04]  /*20a20*/  @!P2 LDG.E.U8 R62, desc[UR14][R76.64] ;  /* 0x0000000e4c3ea981 */ /* 0x000ee8000c1e1100 */
[----:B----4-:R0:W-:Y:S04]  /*20a30*/  STL [R1+0x430], R14 ;  /* 0x0004300e01007387 */ /* 0x0101e80000100800 */
[----:B------:R-:W-:Y:S04]  /*20a40*/  STL [R1+0x182c], R73 ;  /* 0x00182c4901007387 */ /* 0x000fe80000100800 */
[----:B------:R-:W-:Y:S01]  /*20a50*/  STL [R1+0x1828], R75 ;  /* 0x0018284b01007387 */ /* 0x000fe20000100800 */
[----:B------:R-:W-:-:S02]  /*20a60*/  VIADD R69, R92, 0x7f ;  /* 0x0000007f5c457836 */ /* 0x000fc40000000000 */
[----:B0-----:R-:W-:-:S05]  /*20a70*/  IMAD R14, R18, 0x77, RZ ;  /* 0x00000077120e7824 */ /* 0x001fca00078e02ff */
[----:B------:R-:W-:Y:S02]  /*20a80*/  SHF.R.S32.HI R13, RZ, 0x1f, R14 ;  /* 0x0000001fff0d7819 */ /* 0x000fe4000001140e */
[----:B------:R-:W-:Y:S02]  /*20a90*/  ISETP.GT.AND P0, PT, R69, 0x7f, PT ;  /* 0x0000007f4500780c */ /* 0x000fe40003f04270 */
[----:B------:R-:W-:Y:S02]  /*20aa0*/  PRMT R52, RZ, 0x7610, R52 ;  /* 0x00007610ff347816 */ /* 0x000fe40000000034 */
[----:B------:R-:W-:Y:S02]  /*20ab0*/  PRMT R58, RZ, 0x7610, R58 ;  /* 0x00007610ff3a7816 */ /* 0x000fe4000000003a */
[----:B------:R-:W-:Y:S02]  /*20ac0*/  PRMT R53, RZ, 0x7610, R53 ;  /* 0x00007610ff357816 */ /* 0x000fe40000000035 */
[----:B------:R-:W-:Y:S01]  /*20ad0*/  PRMT R57, RZ, 0x7610, R57 ;  /* 0x00007610ff397816 */ /* 0x000fe20000000039 */
[----:B--2---:R0:W-:Y:S02]  /*20ae0*/  STL [R1+0x42c], R65 ;  /* 0x00042c4101007387 */ /* 0x0041e40000100800 */
[----:B0-----:R-:W-:-:S05]  /*20af0*/  IADD3 R65, P5, PT, R14, R2, RZ ;  /* 0x000000020e417210 */ /* 0x001fca0007fbe0ff */
[C---:B------:R-:W-:Y:S01]  /*20b00*/  IMAD.X R73, R13.reuse, 0x1, R3, P5 ;  /* 0x000000010d497824 */ /* 0x040fe200028e0603 */
[----:B---3--:R0:W-:Y:S01]  /*20b10*/  STL [R1+0x428], R62 ;  /* 0x0004283e01007387 */ /* 0x0081e20000100800 */
[----:B------:R-:W-:Y:S01]  /*20b20*/  IADD3 R69, P5, PT, R14, R4, RZ ;  /* 0x000000040e457210 */ /* 0x000fe20007fbe0ff */
[----:B------:R-:W-:Y:S02]  /*20b30*/  @!P4 IMAD.MOV.U32 R76, RZ, RZ, R65 ;  /* 0x000000ffff4cc224 */ /* 0x000fe400078e0041 */
[----:B------:R-:W-:Y:S02]  /*20b40*/  @!P4 IMAD.MOV.U32 R77, RZ, RZ, R73 ;  /* 0x000000ffff4dc224 */ /* 0x000fe400078e0049 */
[----:B------:R-:W-:-:S03]  /*20b50*/  IMAD.X R75, R13, 0x1, R5, P5 ;  /* 0x000000010d4b7824 */ /* 0x000fc600028e0605 */
[----:B------:R1:W2:Y:S01]  /*20b60*/  @!P4 LDG.E.U8 R52, desc[UR14][R76.64] ;  /* 0x0000000e4c34c981 */ /* 0x0002a2000c1e1100 */
[----:B0-----:R-:W-:-:S03]  /*20b70*/  VIADD R62, R92, 0xffffff81 ;  /* 0xffffff815c3e7836 */ /* 0x001fc60000000000 */
[----:B------:R-:W-:Y:S02]  /*20b80*/  STL [R1+0x1834], R65 ;  /* 0x0018344101007387 */ /* 0x000fe40000100800 */
[----:B------:R-:W-:Y:S02]  /*20b90*/  ISETP.GE.U32.AND P2, PT, R62, 0x7fffff02, PT ;  /* 0x7fffff023e00780c */ /* 0x000fe40003f46070 */
[C---:B------:R-:W-:Y:S01]  /*20ba0*/  IADD3 R62, P5, PT, R14.reuse, R6, RZ ;  /* 0x000000060e3e7210 */ /* 0x040fe20007fbe0ff */
[----:B-1----:R-:W-:Y:S02]  /*20bb0*/  @!P4 IMAD.MOV.U32 R76, RZ, RZ, R69 ;  /* 0x000000ffff4cc224 */ /* 0x002fe400078e0045 */
[----:B------:R-:W-:Y:S01]  /*20bc0*/  @!P4 IMAD.MOV.U32 R77, RZ, RZ, R75 ;  /* 0x000000ffff4dc224 */ /* 0x000fe200078e004b */
[----:B------:R0:W-:Y:S04]  /*20bd0*/  STL [R1+0x1830], R73 ;  /* 0x0018304901007387 */ /* 0x0001e80000100800 */
[----:B------:R1:W3:Y:S01]  /*20be0*/  @!P4 LDG.E.U8 R58, desc[UR14][R76.64] ;  /* 0x0000000e4c3ac981 */ /* 0x0002e2000c1e1100 */
[----:B0-----:R-:W-:Y:S01]  /*20bf0*/  IMAD.X R73, R13, 0x1, R7, P5 ;  /* 0x000000010d497824 */ /* 0x001fe200028e0607 */
[----:B------:R-:W-:-:S02]  /*20c00*/  IADD3 R65, P5, PT, R14, R8, RZ ;  /* 0x000000080e417210 */ /* 0x000fc40007fbe0ff */
[----:B------:R0:W-:Y:S01]  /*20c10*/  STL [R1+0x183c], R69 ;  /* 0x00183c4501007387 */ /* 0x0001e20000100800 */
[----:B-1----:R-:W-:Y:S02]  /*20c20*/  @!P4 IMAD.MOV.U32 R76, RZ, RZ, R62 ;  /* 0x000000ffff4cc224 */ /* 0x002fe400078e003e */
[----:B------:R-:W-:-:S05]  /*20c30*/  @!P4 IMAD.MOV.U32 R77, RZ, RZ, R73 ;  /* 0x000000ffff4dc224 */ /* 0x000fca00078e0049 */
[----:B------:R1:W4:Y:S01]  /*20c40*/  @!P4 LDG.E.U8 R53, desc[UR14][R76.64] ;  /* 0x0000000e4c35c981 */ /* 0x000322000c1e1100 */
[----:B0-----:R-:W-:Y:S02]  /*20c50*/  IMAD.X R69, R13, 0x1, R9, P5 ;  /* 0x000000010d457824 */ /* 0x001fe400028e0609 */
[----:B-1----:R-:W-:Y:S02]  /*20c60*/  @!P4 IMAD.MOV.U32 R76, RZ, RZ, R65 ;  /* 0x000000ffff4cc224 */ /* 0x002fe400078e0041 */
[----:B------:R-:W-:-:S05]  /*20c70*/  @!P4 IMAD.MOV.U32 R77, RZ, RZ, R69 ;  /* 0x000000ffff4dc224 */ /* 0x000fca00078e0045 */
[----:B------:R0:W4:Y:S04]  /*20c80*/  @!P4 LDG.E.U8 R57, desc[UR14][R76.64] ;  /* 0x0000000e4c39c981 */ /* 0x000128000c1e1100 */
[----:B------:R-:W-:Y:S04]  /*20c90*/  STL [R1+0x1838], R75 ;  /* 0x0018384b01007387 */ /* 0x000fe80000100800 */
[----:B------:R-:W-:Y:S01]  /*20ca0*/  STL [R1+0x1844], R62 ;  /* 0x0018443e01007387 */ /* 0x000fe20000100800 */
[----:B------:R-:W-:Y:S02]  /*20cb0*/  PRMT R38, RZ, 0x7610, R38 ;  /* 0x00007610ff267816 */ /* 0x000fe40000000026 */
[----:B------:R-:W-:-:S02]  /*20cc0*/  PRMT R13, RZ, 0x7610, R13 ;  /* 0x00007610ff0d7816 */ /* 0x000fc4000000000d */
[----:B------:R-:W-:Y:S01]  /*20cd0*/  PRMT R59, RZ, 0x7610, R59 ;  /* 0x00007610ff3b7816 */ /* 0x000fe2000000003b */
[----:B--2---:R1:W-:Y:S04]  /*20ce0*/  STL [R1+0x424], R52 ;  /* 0x0004243401007387 */ /* 0x0043e80000100800 */
[----:B------:R-:W-:Y:S04]  /*20cf0*/  STL [R1+0x1840], R73 ;  /* 0x0018404901007387 */ /* 0x000fe80000100800 */
[----:B------:R-:W-:Y:S01]  /*20d00*/  STL [R1+0x184c], R65 ;  /* 0x00184c4101007387 */ /* 0x000fe20000100800 */
[----:B-1----:R-:W-:-:S03]  /*20d10*/  IMAD R52, R18, 0x7e, RZ ;  /* 0x0000007e12347824 */ /* 0x002fc600078e02ff */
[----:B---3--:R1:W-:Y:S02]  /*20d20*/  STL [R1+0x420], R58 ;  /* 0x0004203a01007387 */ /* 0x0083e40000100800 */
[----:B------:R-:W-:Y:S02]  /*20d30*/  SHF.R.S32.HI R14, RZ, 0x1f, R52 ;  /* 0x0000001fff0e7819 */ /* 0x000fe40000011434 */
[----:B------:R-:W-:Y:S01]  /*20d40*/  STL [R1+0x1848], R69 ;  /* 0x0018484501007387 */ /* 0x000fe20000100800 */
[----:B-1----:R-:W-:-:S05]  /*20d50*/  IADD3 R58, P5, PT, R52, R2, RZ ;  /* 0x00000002343a7210 */ /* 0x002fca0007fbe0ff */
[----:B------:R-:W-:Y:S01]  /*20d60*/  STL [R1+0x1914], R58 ;  /* 0x0019143a01007387 */ /* 0x000fe20000100800 */
[----:B------:R-:W-:-:S03]  /*20d70*/  IMAD.X R62, R14, 0x1, R3, P5 ;  /* 0x000000010e3e7824 */ /* 0x000fc600028e0603 */
[----:B----4-:R1:W-:Y:S01]  /*20d80*/  STL [R1+0x41c], R53 ;  /* 0x00041c3501007387 */ /* 0x0103e20000100800 */
[----:B0-----:R-:W-:Y:S02]  /*20d90*/  @!P2 IMAD.MOV.U32 R76, RZ, RZ, R58 ;  /* 0x000000ffff4ca224 */ /* 0x001fe400078e003a */
[----:B------:R-:W-:Y:S01]  /*20da0*/  @!P2 IMAD.MOV.U32 R77, RZ, RZ, R62 ;  /* 0x000000ffff4da224 */ /* 0x000fe200078e003e */
[----:B------:R0:W-:Y:S04]  /*20db0*/  STL [R1+0x1910], R62 ;  /* 0x0019103e01007387 */ /* 0x0001e80000100800 */
[----:B------:R2:W3:Y:S01]  /*20dc0*/  @!P2 LDG.E.U8 R38, desc[UR14][R76.64] ;  /* 0x0000000e4c26a981 */ /* 0x0004e2000c1e1100 */
[----:B-1----:R-:W-:-:S05]  /*20dd0*/  IADD3 R53, P5, PT, R52, R4, RZ ;  /* 0x0000000434357210 */ /* 0x002fca0007fbe0ff */
[----:B------:R-:W-:Y:S04]  /*20de0*/  STL [R1+0x191c], R53 ;  /* 0x00191c3501007387 */ /* 0x000fe80000100800 */
[----:B------:R1:W-:Y:S01]  /*20df0*/  STL [R1+0x418], R57 ;  /* 0x0004183901007387 */ /* 0x0003e20000100800 */
[----:B--2---:R-:W-:Y:S01]  /*20e00*/  @!P2 IMAD.MOV.U32 R76, RZ, RZ, R53 ;  /* 0x000000ffff4ca224 */ /* 0x004fe200078e0035 */
[----:B0-----:R-:W-:Y:S01]  /*20e10*/  IADD3 R62, P4, PT, R52, R6, RZ ;  /* 0x00000006343e7210 */ /* 0x001fe20007f9e0ff */
[----:B-1----:R-:W-:-:S04]  /*20e20*/  IMAD.X R57, R14, 0x1, R5, P5 ;  /* 0x000000010e397824 */ /* 0x002fc800028e0605 */
[----:B------:R-:W-:Y:S02]  /*20e30*/  @!P2 IMAD.MOV.U32 R77, RZ, RZ, R57 ;  /* 0x000000ffff4da224 */ /* 0x000fe400078e0039 */
[----:B------:R-:W-:-:S03]  /*20e40*/  IMAD.X R65, R14, 0x1, R7, P4 ;  /* 0x000000010e417824 */ /* 0x000fc600020e0607 */
[----:B------:R0:W2:Y:S02]  /*20e50*/  @!P2 LDG.E.U8 R13, desc[UR14][R76.64] ;  /* 0x0000000e4c0da981 */ /* 0x0000a4000c1e1100 */
[----:B0-----:R-:W-:Y:S02]  /*20e60*/  @!P2 IMAD.MOV.U32 R76, RZ, RZ, R62 ;  /* 0x000000ffff4ca224 */ /* 0x001fe400078e003e */
[----:B------:R-:W-:-:S05]  /*20e70*/  @!P2 IMAD.MOV.U32 R77, RZ, RZ, R65 ;  /* 0x000000ffff4da224 */ /* 0x000fca00078e0041 */
[----:B------:R-:W4:Y:S04]  /*20e80*/  @!P2 LDG.E.U8 R59, desc[UR14][R76.64] ;  /* 0x0000000e4c3ba981 */ /* 0x000f28000c1e1100 */
[----:B------:R0:W-:Y:S02]  /*20e90*/  STL [R1+0x1918], R57 ;  /* 0x0019183901007387 */ /* 0x0001e40000100800 */
[----:B0-----:R-:W-:-:S05]  /*20ea0*/  IADD3 R57, P5, PT, R52, R8, RZ ;  /* 0x0000000834397210 */ /* 0x001fca0007fbe0ff */
[----:B------:R-:W-:Y:S01]  /*20eb0*/  IMAD.X R58, R14, 0x1, R9, P5 ;  /* 0x000000010e3a7824 */ /* 0x000fe200028e0609 */
[----:B------:R-:W-:Y:S02]  /*20ec0*/  PRMT R50, RZ, 0x7610, R50 ;  /* 0x00007610ff327816 */ /* 0x000fe40000000032 */
[----:B------:R-:W-:Y:S01]  /*20ed0*/  PRMT R55, RZ, 0x7610, R55 ;  /* 0x00007610ff377816 */ /* 0x000fe20000000037 */
[----:B------:R-:W0:Y:S01]  /*20ee0*/  S2R R0, SR_TID.X ;  /* 0x0000000000007919 */ /* 0x000e220000002100 */
[----:B---3--:R1:W-:Y:S04]  /*20ef0*/  STL [R1+0x414], R38 ;  /* 0x0004142601007387 */ /* 0x0083e80000100800 */
[----:B------:R-:W-:Y:S01]  /*20f00*/  STL [R1+0x1ce8], R18 ;  /* 0x001ce81201007387 */ /* 0x000fe20000100800 */
[----:B-1----:R-:W-:-:S05]  /*20f10*/  IMAD R38, R18, 0x7f, RZ ;  /* 0x0000007f12267824 */ /* 0x002fca00078e02ff */
[----:B------:R-:W-:Y:S01]  /*20f20*/  IADD3 R52, P4, PT, R38, R2, RZ ;  /* 0x0000000226347210 */ /* 0x000fe20007f9e0ff */
[----:B--2---:R1:W-:Y:S04]  /*20f30*/  STL [R1+0x410], R13 ;  /* 0x0004100d01007387 */ /* 0x0043e80000100800 */
[----:B------:R-:W-:Y:S04]  /*20f40*/  STL [R1+0x1924], R62 ;  /* 0x0019243e01007387 */ /* 0x000fe80000100800 */
[----:B------:R-:W-:Y:S04]  /*20f50*/  STL [R1+0x1cec], R2 ;  /* 0x001cec0201007387 */ /* 0x000fe80000100800 */
[----:B------:R-:W-:Y:S04]  /*20f60*/  STL [R1+0x192c], R57 ;  /* 0x00192c3901007387 */ /* 0x000fe80000100800 */
[----:B------:R-:W-:Y:S01]  /*20f70*/  STL [R1+0x1920], R65 ;  /* 0x0019204101007387 */ /* 0x000fe20000100800 */
[----:B-1----:R-:W-:-:S03]  /*20f80*/  SHF.R.S32.HI R13, RZ, 0x1f, R38 ;  /* 0x0000001fff0d7819 */ /* 0x002fc60000011426 */
[----:B------:R-:W-:Y:S04]  /*20f90*/  STL [R1+0x1934], R52 ;  /* 0x0019343401007387 */ /* 0x000fe80000100800 */
[----:B------:R-:W-:Y:S01]  /*20fa0*/  STL [R1+0x1928], R58 ;  /* 0x0019283a01007387 */ /* 0x000fe20000100800 */
[----:B------:R-:W-:-:S03]  /*20fb0*/  IMAD.X R53, R13, 0x1, R3, P4 ;  /* 0x000000010d357824 */ /* 0x000fc600020e0603 */
[----:B------:R-:W-:Y:S04]  /*20fc0*/  STL [R1+0x1cf0], R3 ;  /* 0x001cf00301007387 */ /* 0x000fe80000100800 */
[----:B------:R-:W-:Y:S04]  /*20fd0*/  STL [R1+0x1930], R53 ;  /* 0x0019303501007387 */ /* 0x000fe80000100800 */
[----:B----4-:R1:W-:Y:S04]  /*20fe0*/  STL [R1+0x40c], R59 ;  /* 0x00040c3b01007387 */ /* 0x0103e80000100800 */
[----:B------:R2:W3:Y:S01]  /*20ff0*/  @!P1 LDG.E.U8 R50, desc[UR14][R52.64] ;  /* 0x0000000e34329981 */ /* 0x0004e2000c1e1100 */
[----:B-1----:R-:W-:-:S02]  /*21000*/  @!P2 IMAD.MOV.U32 R59, RZ, RZ, R58 ;  /* 0x000000ffff3ba224 */ /* 0x002fc400078e003a */
[----:B------:R-:W-:-:S05]  /*21010*/  @!P2 IMAD.MOV.U32 R58, RZ, RZ, R57 ;  /* 0x000000ffff3aa224 */ /* 0x000fca00078e0039 */
[----:B------:R1:W4:Y:S01]  /*21020*/  @!P2 LDG.E.U8 R55, desc[UR14][R58.64] ;  /* 0x0000000e3a37a981 */ /* 0x000322000c1e1100 */
[----:B------:R-:W-:Y:S02]  /*21030*/  IADD3 R14, P2, PT, R38, R4, RZ ;  /* 0x00000004260e7210 */ /* 0x000fe40007f5e0ff */
[----:B0-----:R-:W-:Y:S02]  /*21040*/  LOP3.LUT R0, R0, 0x7f, RZ, 0xc0, !PT ;  /* 0x0000007f00007812 */ /* 0x001fe400078ec0ff */
[----:B--2---:R-:W-:Y:S02]  /*21050*/  IADD3 R52, P5, PT, R38, R8, RZ ;  /* 0x0000000826347210 */ /* 0x004fe40007fbe0ff */
[----:B------:R-:W-:Y:S02]  /*21060*/  ISETP.LT.AND P0, PT, R0, R92, P0 ;  /* 0x0000005c0000720c */ /* 0x000fe40000701270 */
[----:B-1----:R-:W-:Y:S01]  /*21070*/  IADD3 R58, P4, PT, R38, R6, RZ ;  /* 0x00000006263a7210 */ /* 0x002fe20007f9e0ff */
[----:B------:R-:W-:Y:S01]  /*21080*/  IMAD.X R38, R13, 0x1, R5, P2 ;  /* 0x000000010d267824 */ /* 0x000fe200010e0605 */
[----:B------:R-:W-:Y:S01]  /*21090*/  PRMT R0, RZ, 0x7610, R0 ;  /* 0x00007610ff007816 */ /* 0x000fe20000000000 */
[----:B------:R-:W-:-:S02]  /*210a0*/  @!P1 IMAD.MOV.U32 R76, RZ, RZ, R14 ;  /* 0x000000ffff4c9224 */ /* 0x000fc400078e000e */
[----:B------:R-:W-:Y:S01]  /*210b0*/  @!P1 IMAD.MOV.U32 R77, RZ, RZ, R38 ;  /* 0x000000ffff4d9224 */ /* 0x000fe200078e0026 */
[----:B------:R-:W-:Y:S01]  /*210c0*/  PRMT R18, RZ, 0x7610, R18 ;  /* 0x00007610ff127816 */ /* 0x000fe20000000012 */
[C---:B------:R-:W-:Y:S01]  /*210d0*/  IMAD.X R59, R13.reuse, 0x1, R7, P4 ;  /* 0x000000010d3b7824 */ /* 0x040fe200020e0607 */
[----:B------:R-:W-:Y:S02]  /*210e0*/  PRMT R12, RZ, 0x7610, R12 ;  /* 0x00007610ff0c7816 */ /* 0x000fe4000000000c */
[----:B------:R-:W2:Y:S01]  /*210f0*/  @!P1 LDG.E.U8 R0, desc[UR14][R76.64] ;  /* 0x0000000e4c009981 */ /* 0x000ea2000c1e1100 */
[----:B------:R-:W-:-:S03]  /*21100*/  IMAD.X R53, R13, 0x1, R9, P5 ;  /* 0x000000010d357824 */ /* 0x000fc600028e0609 */
[----:B------:R-:W2:Y:S04]  /*21110*/  @!P1 LDG.E.U8 R18, desc[UR14][R58.64] ;  /* 0x0000000e3a129981 */ /* 0x000ea8000c1e1100 */
[----:B------:R-:W2:Y:S04]  /*21120*/  @!P1 LDG.E.U8 R12, desc[UR14][R52.64] ;  /* 0x0000000e340c9981 */ /* 0x000ea8000c1e1100 */
        /* <DEDUP_REMOVED lines=12> */
[----:B------:R-:W2:Y:S04]  /*211f0*/  LDL.LU R73, [R1+0x124] ;  /* 0x0001240001497983 */ /* 0x000ea80000300800 */
[----:B------:R-:W2:Y:S04]  /*21200*/  LDL.LU R75, [R1+0x120] ;  /* 0x00012000014b7983 */ /* 0x000ea80000300800 */
[----:B------:R-:W2:Y:S04]  /*21210*/  LDL.LU R77, [R1+0x11c] ;  /* 0x00011c00014d7983 */ /* 0x000ea80000300800 */
[----:B------:R-:W2:Y:S04]  /*21220*/  LDL.LU R76, [R1+0x114] ;  /* 0x00011400014c7983 */ /* 0x000ea80000300800 */
[----:B---3--:R0:W-:Y:S04]  /*21230*/  STL [R1+0x404], R50 ;  /* 0x0004043201007387 */ /* 0x0081e80000100800 */
[----:B0-----:R-:W3:Y:S04]  /*21240*/  LDL.LU R50, [R1+0x110] ;  /* 0x0001100001327983 */ /* 0x001ee80000300800 */
[----:B----4-:R0:W-:Y:S04]  /*21250*/  STL [R1+0x408], R55 ;  /* 0x0004083701007387 */ /* 0x0101e80000100800 */
[----:B------:R-:W4:Y:S04]  /*21260*/  LDL.LU R38, [R1+0x10c] ;  /* 0x00010c0001267983 */ /* 0x000f280000300800 */
[----:B0-----:R-:W4:Y:S04]  /*21270*/  LDL.LU R55, [R1+0x100] ;  /* 0x0001000001377983 */ /* 0x001f280000300800 */
        /* <DEDUP_REMOVED lines=16> */
[----:B--2---:R0:W-:Y:S04]  /*21380*/  STL [R1+0x400], R0 ;  /* 0x0004000001007387 */ /* 0x0041e80000100800 */
[----:B0-----:R-:W2:Y:S04]  /*21390*/  LDL.LU R0, [R1+0xa8] ;  /* 0x0000a80001007983 */ /* 0x001ea80000300800 */
[----:B------:R-:W2:Y:S04]  /*213a0*/  LDL.LU R91, [R1+0xa4] ;  /* 0x0000a400015b7983 */ /* 0x000ea80000300800 */
[----:B------:R-:W2:Y:S04]  /*213b0*/  LDL.LU R93, [R1+0xa0] ;  /* 0x0000a000015d7983 */ /* 0x000ea80000300800 */
[----:B------:R-:W2:Y:S04]  /*213c0*/  LDL.LU.64 R58, [R1+0x2008] ;  /* 0x00200800013a7983 */ /* 0x000ea80000300a00 */
[----:B------:R-:W-:Y:S04]  /*213d0*/  STL [R1+0x1d24], R18 ;  /* 0x001d241201007387 */ /* 0x000fe80000100800 */
[----:B------:R-:W2:Y:S04]  /*213e0*/  LDL.LU.64 R52, [R1+0x2000] ;  /* 0x0020000001347983 */ /* 0x000ea80000300a00 */
[----:B------:R0:W-:Y:S02]  /*213f0*/  STL [R1+0x3ec], R12 ;  /* 0x0003ec0c01007387 */ /* 0x0001e40000100800 */
[----:B0-----:R-:W0:Y:S02]  /*21400*/  S2R R12, SR_TID.X ;  /* 0x00000000000c7919 */ /* 0x001e240000002100 */
[----:B0-----:R-:W-:-:S04]  /*21410*/  LOP3.LUT R12, R12, 0x7f, RZ, 0xc0, !PT ;  /* 0x0000007f0c0c7812 */ /* 0x001fc800078ec0ff */
[----:B------:R-:W-:-:S05]  /*21420*/  LOP3.LUT R12, R12, 0x30, RZ, 0x3c, !PT ;  /* 0x000000300c0c7812 */ /* 0x000fca00078e3cff */
[----:B------:R0:W-:Y:S04]  /*21430*/  STS.U8 [R12+UR4+0x980], R73 ;  /* 0x000980490c007988 */ /* 0x0001e80008000004 */
[----:B------:R1:W-:Y:S04]  /*21440*/  STS.U8 [R12+UR4+0x4980], R75 ;  /* 0x0049804b0c007988 */ /* 0x0003e80008000004 */
[----:B------:R1:W-:Y:S04]  /*21450*/  STS.U8 [R12+UR4+0x8980], R77 ;  /* 0x0089804d0c007988 */ /* 0x0003e80008000004 */
[----:B------:R1:W-:Y:S04]  /*21460*/  STS.U8 [R12+UR4+0xc980], R76 ;  /* 0x00c9804c0c007988 */ /* 0x0003e80008000004 */
[----:B0-----:R-:W2:Y:S04]  /*21470*/  LDL.LU R73, [R1+0x1ff8] ;  /* 0x001ff80001497983 */ /* 0x001ea80000300800 */
[----:B-1----:R-:W2:Y:S04]  /*21480*/  LDL.LU R75, [R1+0x1ff4] ;  /* 0x001ff400014b7983 */ /* 0x002ea80000300800 */
[----:B------:R-:W2:Y:S04]  /*21490*/  LDL.LU R77, [R1+0x1ff0] ;  /* 0x001ff000014d7983 */ /* 0x000ea80000300800 */
[----:B------:R-:W2:Y:S04]  /*214a0*/  LDL.LU R76, [R1+0x1fec] ;  /* 0x001fec00014c7983 */ /* 0x000ea80000300800 */
[----:B---3--:R0:W-:Y:S04]  /*214b0*/  STS.U8 [R12+UR4+0xd80], R50 ;  /* 0x000d80320c007988 */ /* 0x0081e80008000004 */
[----:B----4-:R1:W-:Y:S04]  /*214c0*/  STS.U8 [R12+UR4+0x4d80], R38 ;  /* 0x004d80260c007988 */ /* 0x0103e80008000004 */
[----:B0-----:R-:W3:Y:S04]  /*214d0*/  LDL.LU R50, [R1+0x1fe8] ;  /* 0x001fe80001327983 */ /* 0x001ee80000300800 */
[----:B------:R0:W-:Y:S04]  /*214e0*/  STS.U8 [R12+UR4+0x8d80], R55 ;  /* 0x008d80370c007988 */ /* 0x0001e80008000004 */
[----:B-1----:R-:W4:Y:S04]  /*214f0*/  LDL.LU R38, [R1+0x1fe4] ;  /* 0x001fe40001267983 */ /* 0x002f280000300800 */
[----:B------:R1:W-:Y:S04]  /*21500*/  STS.U8 [R12+UR4+0xcd80], R57 ;  /* 0x00cd80390c007988 */ /* 0x0003e80008000004 */
[----:B------:R0:W-:Y:S04]  /*21510*/  STS.U8 [R12+UR4+0x1180], R62 ;  /* 0x0011803e0c007988 */ /* 0x0001e80008000004 */
[----:B------:R0:W-:Y:S04]  /*21520*/  STS.U8 [R12+UR4+0x5180], R65 ;  /* 0x005180410c007988 */ /* 0x0001e80008000004 */
[----:B------:R1:W-:Y:S04]  /*21530*/  STS.U8 [R12+UR4+0x9180], R69 ;  /* 0x009180450c007988 */ /* 0x0003e80008000004 */
[----:B------:R1:W-:Y:S04]  /*21540*/  STS.U8 [R12+UR4+0xd180], R83 ;  /* 0x00d180530c007988 */ /* 0x0003e80008000004 */
[----:B0-----:R-:W3:Y:S04]  /*21550*/  LDL.LU R55, [R1+0x1fe0] ;  /* 0x001fe00001377983 */ /* 0x001ee80000300800 */
[----:B-1----:R-:W3:Y:S04]  /*21560*/  LDL.LU R57, [R1+0x1fdc] ;  /* 0x001fdc0001397983 */ /* 0x002ee80000300800 */
[----:B------:R-:W3:Y:S04]  /*21570*/  LDL.LU R62, [R1+0x1fd8] ;  /* 0x001fd800013e7983 */ /* 0x000ee80000300800 */
[----:B------:R-:W4:Y:S04]  /*21580*/  LDL.LU R65, [R1+0x1fd4] ;  /* 0x001fd40001417983 */ /* 0x000f280000300800 */
[----:B------:R-:W4:Y:S04]  /*21590*/  LDL.LU R69, [R1+0x1fd0] ;  /* 0x001fd00001457983 */ /* 0x000f280000300800 */
[----:B------:R-:W4:Y:S04]  /*215a0*/  LDL.LU R83, [R1+0x1fcc] ;  /* 0x001fcc0001537983 */ /* 0x000f280000300800 */
[----:B------:R0:W-:Y:S04]  /*215b0*/  STS.U8 [R12+UR4+0x1580], R79 ;  /* 0x0015804f0c007988 */ /* 0x0001e80008000004 */
[----:B------:R1:W-:Y:S04]  /*215c0*/  STS.U8 [R12+UR4+0x5580], R85 ;  /* 0x005580550c007988 */ /* 0x0003e80008000004 */
[----:B------:R0:W-:Y:S04]  /*215d0*/  STS.U8 [R12+UR4+0x9580], R84 ;  /* 0x009580540c007988 */ /* 0x0001e80008000004 */
[----:B------:R1:W-:Y:S04]  /*215e0*/  STS.U8 [R12+UR4+0xd580], R86 ;  /* 0x00d580560c007988 */ /* 0x0003e80008000004 */
[----:B------:R1:W-:Y:S04]  /*215f0*/  STS.U8 [R12+UR4+0x1980], R87 ;  /* 0x001980570c007988 */ /* 0x0003e80008000004 */
[----:B0-----:R-:W4:Y:S04]  /*21600*/  LDL.LU R79, [R1+0x1fc8] ;  /* 0x001fc800014f7983 */ /* 0x001f280000300800 */
[----:B-1----:R-:W4:Y:S04]  /*21610*/  LDL.LU R85, [R1+0x1fc4] ;  /* 0x001fc40001557983 */ /* 0x002f280000300800 */
[----:B------:R-:W4:Y:S04]  /*21620*/  LDL.LU R84, [R1+0x1fc0] ;  /* 0x001fc00001547983 */ /* 0x000f280000300800 */
[----:B------:R-:W4:Y:S04]  /*21630*/  LDL.LU R86, [R1+0x1fbc] ;  /* 0x001fbc0001567983 */ /* 0x000f280000300800 */
[----:B------:R-:W4:Y:S04]  /*21640*/  LDL.LU R87, [R1+0x1fb8] ;  /* 0x001fb80001577983 */ /* 0x000f280000300800 */
[----:B------:R0:W-:Y:S04]  /*21650*/  STS.U8 [R12+UR4+0x5980], R88 ;  /* 0x005980580c007988 */ /* 0x0001e80008000004 */
[----:B------:R1:W-:Y:S04]  /*21660*/  STS.U8 [R12+UR4+0x9980], R90 ;  /* 0x0099805a0c007988 */ /* 0x0003e80008000004 */
[----:B------:R1:W-:Y:S04]  /*21670*/  STS.U8 [R12+UR4+0xd980], R92 ;  /* 0x00d9805c0c007988 */ /* 0x0003e80008000004 */
[----:B0-----:R-:W4:Y:S04]  /*21680*/  LDL.LU R88, [R1+0x1fb4] ;  /* 0x001fb40001587983 */ /* 0x001f280000300800 */
[----:B-1----:R-:W4:Y:S04]  /*21690*/  LDL.LU R90, [R1+0x1fb0] ;  /* 0x001fb000015a7983 */ /* 0x002f280000300800 */
[----:B------:R-:W4:Y:S04]  /*216a0*/  LDL.LU R92, [R1+0x1fac] ;  /* 0x001fac00015c7983 */ /* 0x000f280000300800 */
[----:B------:R0:W-:Y:S04]  /*216b0*/  STS.U8 [R12+UR4+0x1d80], R13 ;  /* 0x001d800d0c007988 */ /* 0x0001e80008000004 */
[----:B0-----:R-:W4:Y:S04]  /*216c0*/  LDL.LU R13, [R1+0x15c] ;  /* 0x00015c00010d7983 */ /* 0x001f280000300800 */
[----:B--2---:R-:W-:Y:S04]  /*216d0*/  STS.U8 [R12+UR4+0x6d80], R59 ;  /* 0x006d803b0c007988 */ /* 0x004fe80008000004 */
        /* <DEDUP_REMOVED lines=9> */
[----:B---3--:R0:W-:Y:S04]  /*21770*/  STS.U8 [R12+UR4+0xe980], R62 ;  /* 0x00e9803e0c007988 */ /* 0x0081e80008000004 */
[----:B----4-:R-:W-:Y:S04]  /*21780*/  STS.U8 [R12+UR4+0x6980], R69 ;  /* 0x006980450c007988 */ /* 0x010fe80008000004 */
[----:B0-----:R-:W2:Y:S04]  /*21790*/  LDL.LU R62, [R1+0x3f0] ;  /* 0x0003f000013e7983 */ /* 0x001ea80000300800 */
[----:B------:R-:W3:Y:S04]  /*217a0*/  LDL.LU R59, [R1+0x3e8] ;  /* 0x0003e800013b7983 */ /* 0x000ee80000300800 */
[----:B------:R-:W4:Y:S04]  /*217b0*/  LDL.LU R31, [R1+0x3e4] ;  /* 0x0003e400011f7983 */ /* 0x000f280000300800 */
[----:B------:R-:W4:Y:S04]  /*217c0*/  LDL.LU R21, [R1+0x3e0] ;  /* 0x0003e00001157983 */ /* 0x000f280000300800 */
[----:B------:R-:W4:Y:S04]  /*217d0*/  LDL.LU R91, [R1+0x2a8] ;  /* 0x0002a800015b7983 */ /* 0x000f280000300800 */
[----:B------:R-:W4:Y:S04]  /*217e0*/  LDL.LU R43, [R1+0x2a4] ;  /* 0x0002a400012b7983 */ /* 0x000f280000300800 */
[----:B------:R-:W4:Y:S04]  /*217f0*/  LDL.LU R56, [R1+0x2a0] ;  /* 0x0002a00001387983 */ /* 0x000f280000300800 */
[----:B------:R0:W-:Y:S04]  /*21800*/  STS.U8 [R12+UR4+0x6580], R87 ;  /* 0x006580570c007988 */ /* 0x0001e80008000004 */
[----:B------:R1:W-:Y:S04]  /*21810*/  STS.U8 [R12+UR4+0xa580], R86 ;  /* 0x00a580560c007988 */ /* 0x0003e80008000004 */
[----:B------:R1:W-:Y:S04]  /*21820*/  STS.U8 [R12+UR4+0x2980], R83 ;  /* 0x002980530c007988 */ /* 0x0003e80008000004 */
[----:B0-----:R-:W4:Y:S04]  /*21830*/  LDL.LU R87, [R1+0x29c] ;  /* 0x00029c0001577983 */ /* 0x001f280000300800 */
[----:B------:R-:W4:Y:S04]  /*21840*/  LDL.LU R23, [R1+0x298] ;  /* 0x0002980001177983 */ /* 0x000f280000300800 */
[----:B------:R-:W4:Y:S04]  /*21850*/  LDL.LU R69, [R1+0x294] ;  /* 0x0002940001457983 */ /* 0x000f280000300800 */
[----:B------:R-:W4:Y:S04]  /*21860*/  LDL.LU R60, [R1+0x290] ;  /* 0x00029000013c7983 */ /* 0x000f280000300800 */
[----:B------:R-:W4:Y:S04]  /*21870*/  LDL.LU R93, [R1+0x28c] ;  /* 0x00028c00015d7983 */ /* 0x000f280000300800 */
[----:B-1----:R-:W4:Y:S04]  /*21880*/  LDL.LU R86, [R1+0x288] ;  /* 0x0002880001567983 */ /* 0x002f280000300800 */
[----:B------:R0:W-:Y:S04]  /*21890*/  STS.U8 [R12+UR4+0x2580], R88 ;  /* 0x002580580c007988 */ /* 0x0001e80008000004 */
[----:B------:R-:W4:Y:S04]  /*218a0*/  LDL.LU R83, [R1+0x284] ;  /* 0x0002840001537983 */ /* 0x000f280000300800 */
        /* <DEDUP_REMOVED lines=9> */
[----:B------:R-:W4:Y:S04]  /*21940*/  LDL.LU R53, [R1+0x26c] ;  /* 0x00026c0001357983 */ /* 0x000f280000300800 */
[----:B------:R0:W-:Y:S02]  /*21950*/  STS.U8 [R12+UR4+0xfd80], R13 ;  /* 0x00fd800d0c007988 */ /* 0x0001e40008000004 */
[----:B0-----:R-:W0:Y:S02]  /*21960*/  S2R R13, SR_TID.X ;  /* 0x00000000000d7919 */ /* 0x001e240000002100 */
[----:B------:R1:W-:Y:S04]  /*21970*/  STS.U8 [R12+UR4+0x3d80], R16 ;  /* 0x003d80100c007988 */ /* 0x0003e80008000004 */
[----:B------:R1:W-:Y:S04]  /*21980*/  STS.U8 [R12+UR4+0xf180], R24 ;  /* 0x00f180180c007988 */ /* 0x0003e80008000004 */
[----:B------:R0:W-:Y:S04]  /*21990*/  STS.U8 [R12+UR4+0x7180], R40 ;  /* 0x007180280c007988 */ /* 0x0001e80008000004 */
[----:B------:R0:W-:Y:S04]  /*219a0*/  STS.U8 [R12+UR4+0xdd80], R0 ;  /* 0x00dd80000c007988 */ /* 0x0001e80008000004 */
[----:B------:R0:W-:Y:S04]  /*219b0*/  STS.U8 [R12+UR4+0xf980], R15 ;  /* 0x00f9800f0c007988 */ /* 0x0001e80008000004 */
[----:B------:R0:W-:Y:S04]  /*219c0*/  STS.U8 [R12+UR4+0xb980], R61 ;  /* 0x00b9803d0c007988 */ /* 0x0001e80008000004 */
[----:B-1----:R-:W4:Y:S04]  /*219d0*/  LDL.LU R16, [R1+0x268] ;  /* 0x0002680001107983 */ /* 0x002f280000300800 */
[----:B------:R-:W4:Y:S04]  /*219e0*/  LDL.LU R24, [R1+0x264] ;  /* 0x0002640001187983 */ /* 0x000f280000300800 */
[----:B0-----:R-:W4:Y:S04]  /*219f0*/  LDL.LU R40, [R1+0x260] ;  /* 0x0002600001287983 */ /* 0x001f280000300800 */
[----:B------:R-:W4:Y:S04]  /*21a00*/  LDL.LU R0, [R1+0x25c] ;  /* 0x00025c0001007983 */ /* 0x000f280000300800 */
[----:B------:R-:W4:Y:S04]  /*21a10*/  LDL.LU R15, [R1+0x258] ;  /* 0x00025800010f7983 */ /* 0x000f280000300800 */
[----:B------:R0:W-:Y:S04]  /*21a20*/  STS.U8 [R12+UR4+0x5d80], R7 ;  /* 0x005d80070c007988 */ /* 0x0001e80008000004 */
[----:B------:R-:W4:Y:S04]  /*21a30*/  LDL.LU R61, [R1+0x250] ;  /* 0x00025000013d7983 */ /* 0x000f280000300800 */
[----:B------:R1:W-:Y:S04]  /*21a40*/  STS.U8 [R12+UR4+0x9d80], R14 ;  /* 0x009d800e0c007988 */ /* 0x0003e80008000004 */
[----:B------:R0:W-:Y:S04]  /*21a50*/  STS.U8 [R12+UR4+0x7d80], R82 ;  /* 0x007d80520c007988 */ /* 0x0001e80008000004 */
[----:B------:R-:W-:Y:S04]  /*21a60*/  STS.U8 [R12+UR4+0xb580], R81 ;  /* 0x00b580510c007988 */ /* 0x000fe80008000004 */
[----:B------:R-:W-:Y:S04]  /*21a70*/  STS.U8 [R12+UR4+0xf580], R80 ;  /* 0x00f580500c007988 */ /* 0x000fe80008000004 */
[----:B------:R-:W-:Y:S04]  /*21a80*/  STS.U8 [R12+UR4+0x3980], R78 ;  /* 0x0039804e0c007988 */ /* 0x000fe80008000004 */
[----:B------:R-:W-:Y:S04]  /*21a90*/  STS.U8 [R12+UR4+0x7980], R67 ;  /* 0x007980430c007988 */ /* 0x000fe80008000004 */
[----:B0-----:R-:W4:Y:S04]  /*21aa0*/  LDL.LU R7, [R1+0x24c] ;  /* 0x00024c0001077983 */ /* 0x001f280000300800 */
[----:B------:R0:W-:Y:S04]  /*21ab0*/  STS.U8 [R12+UR4+0xbd80], R89 ;  /* 0x00bd80590c007988 */ /* 0x0001e80008000004 */
[----:B-1----:R-:W4:Y:S04]  /*21ac0*/  LDL.LU R14, [R1+0x248] ;  /* 0x00024800010e7983 */ /* 0x002f280000300800 */
[----:B------:R-:W4:Y:S01]  /*21ad0*/  LDL.LU R82, [R1+0x1fa8] ;  /* 0x001fa80001527983 */ /* 0x000f220000300800 */
[----:B------:R-:W-:-:S03]  /*21ae0*/  LOP3.LUT R13, R13, 0x7f, RZ, 0xc0, !PT ;  /* 0x0000007f0d0d7812 */ /* 0x000fc600078ec0ff */
[----:B0-----:R-:W4:Y:S01]  /*21af0*/  LDL.LU R89, [R1+0x1fa4] ;  /* 0x001fa40001597983 */ /* 0x001f220000300800 */
[----:B------:R-:W-:-:S05]  /*21b00*/  LOP3.LUT R13, R13, 0x40, RZ, 0x3c, !PT ;  /* 0x000000400d0d7812 */ /* 0x000fca00078e3cff */
[----:B--2---:R0:W-:Y:S04]  /*21b10*/  STS.U8 [R13+UR4+0x200], R62 ;  /* 0x0002003e0d007988 */ /* 0x0041e80008000004 */
[----:B---3--:R1:W-:Y:S04]  /*21b20*/  STS.U8 [R13+UR4+0x4200], R59 ;  /* 0x0042003b0d007988 */ /* 0x0083e80008000004 */
[----:B----4-:R2:W-:Y:S04]  /*21b30*/  STS.U8 [R13+UR4+0x8200], R31 ;  /* 0x0082001f0d007988 */ /* 0x0105e80008000004 */
[----:B------:R3:W-:Y:S04]  /*21b40*/  STS.U8 [R13+UR4+0xc200], R21 ;  /* 0x00c200150d007988 */ /* 0x0007e80008000004 */
[----:B------:R4:W-:Y:S04]  /*21b50*/  STS.U8 [R13+UR4+0x600], R91 ;  /* 0x0006005b0d007988 */ /* 0x0009e80008000004 */
[----:B------:R2:W-:Y:S04]  /*21b60*/  STS.U8 [R13+UR4+0x4600], R43 ;  /* 0x0046002b0d007988 */ /* 0x0005e80008000004 */
[----:B0-----:R-:W4:Y:S04]  /*21b70*/  LDL.LU R62, [R1+0x1fa0] ;  /* 0x001fa000013e7983 */ /* 0x001f280000300800 */
[----:B-1----:R-:W4:Y:S04]  /*21b80*/  LDL.LU R59, [R1+0x1f9c] ;  /* 0x001f9c00013b7983 */ /* 0x002f280000300800 */
[----:B--2---:R-:W2:Y:S04]  /*21b90*/  LDL.LU R31, [R1+0x1f98] ;  /* 0x001f9800011f7983 */ /* 0x004ea80000300800 */
[----:B---3--:R-:W3:Y:S04]  /*21ba0*/  LDL.LU R21, [R1+0x1f94] ;  /* 0x001f940001157983 */ /* 0x008ee80000300800 */
[----:B----4-:R-:W4:Y:S04]  /*21bb0*/  LDL.LU R91, [R1+0x1f90] ;  /* 0x001f9000015b7983 */ /* 0x010f280000300800 */
[----:B------:R-:W2:Y:S04]  /*21bc0*/  LDL.LU R43, [R1+0x1f8c] ;  /* 0x001f8c00012b7983 */ /* 0x000ea80000300800 */
[----:B------:R0:W-:Y:S04]  /*21bd0*/  STS.U8 [R13+UR4+0x8600], R56 ;  /* 0x008600380d007988 */ /* 0x0001e80008000004 */
[----:B------:R1:W-:Y:S04]  /*21be0*/  STS.U8 [R13+UR4+0xc600], R87 ;  /* 0x00c600570d007988 */ /* 0x0003e80008000004 */
[----:B------:R0:W-:Y:S04]  /*21bf0*/  STS.U8 [R13+UR4+0xa00], R23 ;  /* 0x000a00170d007988 */ /* 0x0001e80008000004 */
[----:B------:R0:W-:Y:S04]  /*21c00*/  STS.U8 [R13+UR4+0x4a00], R69 ;  /* 0x004a00450d007988 */ /* 0x0001e80008000004 */
[----:B------:R1:W-:Y:S04]  /*21c10*/  STS.U8 [R13+UR4+0x8a00], R60 ;  /* 0x008a003c0d007988 */ /* 0x0003e80008000004 */
[----:B------:R1:W-:Y:S04]  /*21c20*/  STS.U8 [R13+UR4+0xca00], R93 ;  /* 0x00ca005d0d007988 */ /* 0x0003e80008000004 */
[----:B0-----:R-:W2:Y:S04]  /*21c30*/  LDL.LU R56, [R1+0x1f88] ;  /* 0x001f880001387983 */ /* 0x001ea80000300800 */
[----:B-1----:R-:W2:Y:S04]  /*21c40*/  LDL.LU R87, [R1+0x1f84] ;  /* 0x001f840001577983 */ /* 0x002ea80000300800 */
[----:B------:R-:W2:Y:S04]  /*21c50*/  LDL.LU R23, [R1+0x1f80] ;  /* 0x001f800001177983 */ /* 0x000ea80000300800 */
        /* <DEDUP_REMOVED lines=15> */
[----:B------:R0:W-:Y:S04]  /*21d50*/  STS.U8 [R13+UR4+0x9200], R65 ;  /* 0x009200410d007988 */ /* 0x0001e80008000004 */
        /* <DEDUP_REMOVED lines=8> */
[----:B------:R-:W4:Y:S04]  /*21de0*/  LDL.LU R40, [R1+0x1f48] ;  /* 0x001f480001287983 */ /* 0x000f280000300800 */
        /* <DEDUP_REMOVED lines=27> */
[----:B---3--:R-:W-:Y:S04]  /*21fa0*/  STS.U8 [R13+UR4+0x2600], R21 ;  /* 0x002600150d007988 */ /* 0x008fe80008000004 */
[----:B--2---:R-:W-:Y:S04]  /*21fb0*/  STS.U8 [R13+UR4+0xe200], R23 ;  /* 0x00e200170d007988 */ /* 0x004fe80008000004 */
[----:B----4-:R-:W-:Y:S04]  /*21fc0*/  STS.U8 [R13+UR4+0x2200], R93 ;  /* 0x0022005d0d007988 */ /* 0x010fe80008000004 */
[----:B------:R-:W-:Y:S04]  /*21fd0*/  STS.U8 [R13+UR4+0x6200], R60 ;  /* 0x0062003c0d007988 */ /* 0x000fe80008000004 */
[----:B------:R-:W-:Y:S04]  /*21fe0*/  STS.U8 [R13+UR4+0xa200], R69 ;  /* 0x00a200450d007988 */ /* 0x000fe80008000004 */
[----:B------:R-:W-:Y:S04]  /*21ff0*/  STS.U8 [R13+UR4+0xde00], R90 ;  /* 0x00de005a0d007988 */ /* 0x000fe80008000004 */
[----:B------:R-:W-:Y:S04]  /*22000*/  STS.U8 [R13+UR4+0x9e00], R84 ;  /* 0x009e00540d007988 */ /* 0x000fe80008000004 */
[----:B------:R-:W-:Y:S04]  /*22010*/  STS.U8 [R13+UR4+0x5e00], R65 ;  /* 0x005e00410d007988 */ /* 0x000fe80008000004 */
[----:B------:R0:W-:Y:S04]  /*22020*/  STS.U8 [R13+UR4+0x1e00], R53 ;  /* 0x001e00350d007988 */ /* 0x0001e80008000004 */
[----:B0-----:R-:W2:Y:S04]  /*22030*/  LDL.LU R53, [R1+0x1f44] ;  /* 0x001f440001357983 */ /* 0x001ea80000300800 */
[----:B------:R-:W3:Y:S04]  /*22040*/  LDL.LU R65, [R1+0x1f40] ;  /* 0x001f400001417983 */ /* 0x000ee80000300800 */
[----:B------:R-:W4:Y:S04]  /*22050*/  LDL.LU R84, [R1+0x1f3c] ;  /* 0x001f3c0001547983 */ /* 0x000f280000300800 */
[----:B------:R-:W2:Y:S04]  /*22060*/  LDL.LU R90, [R1+0x1f38] ;  /* 0x001f3800015a7983 */ /* 0x000ea80000300800 */
[----:B------:R-:W2:Y:S04]  /*22070*/  LDL.LU R93, [R1+0x1f34] ;  /* 0x001f3400015d7983 */ /* 0x000ea80000300800 */
[----:B------:R-:W2:Y:S04]  /*22080*/  LDL.LU R60, [R1+0x1f30] ;  /* 0x001f3000013c7983 */ /* 0x000ea80000300800 */
[----:B------:R-:W2:Y:S04]  /*22090*/  LDL.LU R69, [R1+0x1f2c] ;  /* 0x001f2c0001457983 */ /* 0x000ea80000300800 */
[----:B------:R-:W2:Y:S04]  /*220a0*/  LDL.LU R23, [R1+0x1f28] ;  /* 0x001f280001177983 */ /* 0x000ea80000300800 */
[----:B------:R-:W2:Y:S04]  /*220b0*/  LDL.LU R21, [R1+0x1f24] ;  /* 0x001f240001157983 */ /* 0x000ea80000300800 */
[----:B------:R-:W2:Y:S04]  /*220c0*/  LDL.LU R14, [R1+0x12c] ;  /* 0x00012c00010e7983 */ /* 0x000ea80000300800 */
[----:B------:R0:W-:Y:S04]  /*220d0*/  STS.U8 [R13+UR4+0x6600], R31 ;  /* 0x0066001f0d007988 */ /* 0x0001e80008000004 */
[----:B------:R1:W-:Y:S04]  /*220e0*/  STS.U8 [R13+UR4+0xa600], R59 ;  /* 0x00a6003b0d007988 */ /* 0x0003e80008000004 */
[----:B------:R1:W-:Y:S04]  /*220f0*/  STS.U8 [R13+UR4+0xe600], R62 ;  /* 0x00e6003e0d007988 */ /* 0x0003e80008000004 */
[----:B0-----:R-:W3:Y:S04]  /*22100*/  LDL.LU R31, [R1+0x1f20] ;  /* 0x001f2000011f7983 */ /* 0x001ee80000300800 */
[----:B------:R-:W3:Y:S04]  /*22110*/  LDL.LU R15, [R1+0x3d8] ;  /* 0x0003d800010f7983 */ /* 0x000ee80000300800 */
[----:B------:R-:W3:Y:S04]  /*22120*/  LDL.LU R61, [R1+0x3d4] ;  /* 0x0003d400013d7983 */ /* 0x000ee80000300800 */
[----:B------:R-:W3:Y:S04]  /*22130*/  LDL.LU R7, [R1+0x3d0] ;  /* 0x0003d00001077983 */ /* 0x000ee80000300800 */
[----:B-1----:R-:W3:Y:S04]  /*22140*/  LDL.LU R59, [R1+0x1f1c] ;  /* 0x001f1c00013b7983 */ /* 0x002ee80000300800 */
[----:B------:R-:W3:Y:S04]  /*22150*/  LDL.LU R62, [R1+0x1f18] ;  /* 0x001f1800013e7983 */ /* 0x000ee80000300800 */
        /* <DEDUP_REMOVED lines=23> */
[----:B------:R0:W-:Y:S04]  /*222d0*/  STS.U8 [R13+UR4+0xbe00], R46 ;  /* 0x00be002e0d007988 */ /* 0x0001e80008000004 */
[----:B0-----:R-:W4:Y:S04]  /*222e0*/  LDL.LU R46, [R1+0x1ebc] ;  /* 0x001ebc00012e7983 */ /* 0x001f280000300800 */
[----:B--2---:R0:W-:Y:S02]  /*222f0*/  STS.U8 [R13+UR4+0xfe00], R14 ;  /* 0x00fe000e0d007988 */ /* 0x0041e40008000004 */
[----:B0-----:R-:W0:Y:S02]  /*22300*/  S2R R14, SR_TID.X ;  /* 0x00000000000e7919 */ /* 0x001e240000002100 */
[----:B0-----:R-:W-:-:S04]  /*22310*/  LOP3.LUT R14, R14, 0x7f, RZ, 0xc0, !PT ;  /* 0x0000007f0e0e7812 */ /* 0x001fc800078ec0ff */
[----:B------:R-:W-:-:S05]  /*22320*/  LOP3.LUT R14, R14, 0x50, RZ, 0x3c, !PT ;  /* 0x000000500e0e7812 */ /* 0x000fca00078e3cff */
[----:B---3--:R0:W-:Y:S04]  /*22330*/  STS.U8 [R14+UR4+0x680], R44 ;  /* 0x0006802c0e007988 */ /* 0x0081e80008000004 */
[----:B------:R1:W-:Y:S04]  /*22340*/  STS.U8 [R14+UR4+0x4680], R39 ;  /* 0x004680270e007988 */ /* 0x0003e80008000004 */
[----:B------:R2:W-:Y:S04]  /*22350*/  STS.U8 [R14+UR4+0x8680], R41 ;  /* 0x008680290e007988 */ /* 0x0005e80008000004 */
[----:B------:R3:W-:Y:S04]  /*22360*/  STS.U8 [R14+UR4+0xc680], R11 ;  /* 0x00c6800b0e007988 */ /* 0x0007e80008000004 */
[----:B------:R1:W-:Y:S04]  /*22370*/  STS.U8 [R14+UR4+0xa80], R10 ;  /* 0x000a800a0e007988 */ /* 0x0003e80008000004 */
[----:B------:R2:W-:Y:S04]  /*22380*/  STS.U8 [R14+UR4+0x4a80], R17 ;  /* 0x004a80110e007988 */ /* 0x0005e80008000004 */
[----:B0-----:R-:W4:Y:S04]  /*22390*/  LDL.LU R44, [R1+0x1eb8] ;  /* 0x001eb800012c7983 */ /* 0x001f280000300800 */
[----:B-1----:R-:W4:Y:S04]  /*223a0*/  LDL.LU R39, [R1+0x1eb4] ;  /* 0x001eb40001277983 */ /* 0x002f280000300800 */
[----:B--2---:R-:W2:Y:S04]  /*223b0*/  LDL.LU R41, [R1+0x1eb0] ;  /* 0x001eb00001297983 */ /* 0x004ea80000300800 */
[----:B---3--:R-:W3:Y:S04]  /*223c0*/  LDL.LU R11, [R1+0x1eac] ;  /* 0x001eac00010b7983 */ /* 0x008ee80000300800 */
[----:B------:R-:W2:Y:S04]  /*223d0*/  LDL.LU R10, [R1+0x1ea8] ;  /* 0x001ea800010a7983 */ /* 0x000ea80000300800 */
        /* <DEDUP_REMOVED lines=25> */
[----:B----4-:R0:W-:Y:S04]  /*22570*/  STS.U8 [R14+UR4+0x9680], R84 ;  /* 0x009680540e007988 */ /* 0x0101e80008000004 */
[----:B------:R1:W-:Y:S04]  /*22580*/  STS.U8 [R14+UR4+0xd680], R65 ;  /* 0x00d680410e007988 */ /* 0x0003e80008000004 */
[----:B------:R4:W-:Y:S04]  /*22590*/  STS.U8 [R14+UR4+0x1a80], R53 ;  /* 0x001a80350e007988 */ /* 0x0009e80008000004 */
[----:B------:R0:W-:Y:S04]  /*225a0*/  STS.U8 [R14+UR4+0x5a80], R40 ;  /* 0x005a80280e007988 */ /* 0x0001e80008000004 */
[----:B------:R1:W-:Y:S04]  /*225b0*/  STS.U8 [R14+UR4+0x9a80], R24 ;  /* 0x009a80180e007988 */ /* 0x0003e80008000004 */
[----:B------:R4:W-:Y:S04]  /*225c0*/  STS.U8 [R14+UR4+0xda80], R16 ;  /* 0x00da80100e007988 */ /* 0x0009e80008000004 */
[----:B0-----:R-:W2:Y:S04]  /*225d0*/  LDL.LU R84, [R1+0x1e70] ;  /* 0x001e700001547983 */ /* 0x001ea80000300800 */
[----:B-1----:R-:W2:Y:S04]  /*225e0*/  LDL.LU R65, [R1+0x1e6c] ;  /* 0x001e6c0001417983 */ /* 0x002ea80000300800 */
[----:B----4-:R-:W4:Y:S04]  /*225f0*/  LDL.LU R53, [R1+0x1e68] ;  /* 0x001e680001357983 */ /* 0x010f280000300800 */
        /* <DEDUP_REMOVED lines=24> */
[----:B------:R-:W3:Y:S04]  /*22780*/  LDL.LU R82, [R1+0x1e34] ;  /* 0x001e340001527983 */ /* 0x000ee80000300800 */
[----:B------:R-:W3:Y:S04]  /*22790*/  LDL.LU R85, [R1+0x1e30] ;  /* 0x001e300001557983 */ /* 0x000ee80000300800 */
[----:B------:R-:W3:Y:S04]  /*227a0*/  LDL.LU R79, [R1+0x1e2c] ;  /* 0x001e2c00014f7983 */ /* 0x000ee80000300800 */
[----:B------:R0:W-:Y:S04]  /*227b0*/  STS.U8 [R14+UR4+0x2a80], R76 ;  /* 0x002a804c0e007988 */ /* 0x0001e80008000004 */
        /* <DEDUP_REMOVED lines=16> */
[----:B0-----:R-:W3:Y:S04]  /*228c0*/  LDL.LU R27, [R1+0x1e10] ;  /* 0x001e1000011b7983 */ /* 0x001ee80000300800 */
[----:B-1----:R-:W4:Y:S04]  /*228d0*/  LDL R7, [R1+0x60] ;  /* 0x0000600001077983 */ /* 0x002f280000100800 */
        /* <DEDUP_REMOVED lines=24> */
[----:B------:R-:W4:Y:S04]  /*22a60*/  LDL R70, [R1+0x1b24] ;  /* 0x001b240001467983 */ /* 0x000f280000100800 */
[----:B------:R0:W-:Y:S02]  /*22a70*/  STS.U8 [R14+UR4+0x280], R0 ;  /* 0x000280000e007988 */ /* 0x0001e40008000004 */
[----:B0-----:R-:W0:Y:S02]  /*22a80*/  S2R R0, SR_TID.X ;  /* 0x0000000000007919 */ /* 0x001e240000002100 */
[----:B------:R-:W-:Y:S04]  /*22a90*/  STS.U8 [R14+UR4+0x4280], R15 ;  /* 0x0042800f0e007988 */ /* 0x000fe80008000004 */
[----:B------:R1:W-:Y:S04]  /*22aa0*/  STS.U8 [R14+UR4+0x7e80], R36 ;  /* 0x007e80240e007988 */ /* 0x0003e80008000004 */
[----:B------:R1:W-:Y:S04]  /*22ab0*/  STS.U8 [R14+UR4+0xbe80], R35 ;  /* 0x00be80230e007988 */ /* 0x0003e80008000004 */
[----:B------:R-:W-:Y:S04]  /*22ac0*/  STS.U8 [R14+UR4+0x8280], R61 ;  /* 0x0082803d0e007988 */ /* 0x000fe80008000004 */
[----:B------:R0:W-:Y:S04]  /*22ad0*/  STS.U8 [R14+UR4+0xfe80], R42 ;  /* 0x00fe802a0e007988 */ /* 0x0001e80008000004 */
[----:B-1----:R-:W4:Y:S04]  /*22ae0*/  LDL.LU R36, [R1+0x1dd8] ;  /* 0x001dd80001247983 */ /* 0x002f280000300800 */
[----:B------:R-:W4:Y:S04]  /*22af0*/  LDL.LU R35, [R1+0x1dd4] ;  /* 0x001dd40001237983 */ /* 0x000f280000300800 */
[----:B0-----:R-:W4:Y:S01]  /*22b00*/  LDL.LU R42, [R1+0x1dd0] ;  /* 0x001dd000012a7983 */ /* 0x001f220000300800 */
[----:B------:R-:W-:-:S04]  /*22b10*/  LOP3.LUT R0, R0, 0x7f, RZ, 0xc0, !PT ;  /* 0x0000007f00007812 */ /* 0x000fc800078ec0ff */
[----:B------:R-:W-:-:S05]  /*22b20*/  LOP3.LUT R15, R0, 0x60, RZ, 0x3c, !PT ;  /* 0x00000060000f7812 */ /* 0x000fca00078e3cff */
        /* <DEDUP_REMOVED lines=15> */
[----:B------:R1:W-:Y:S04]  /*22c20*/  STS.U8 [R15+UR4+0x4300], R39 ;  /* 0x004300270f007988 */ /* 0x0003e80008000004 */
[----:B0-----:R-:W2:Y:S04]  /*22c30*/  LDL.LU R41, [R1+0x1dcc] ;  /* 0x001dcc0001297983 */ /* 0x001ea80000300800 */
[----:B-1----:R-:W2:Y:S04]  /*22c40*/  LDL.LU R39, [R1+0x1dc8] ;  /* 0x001dc80001277983 */ /* 0x002ea80000300800 */
[----:B------:R-:W2:Y:S04]  /*22c50*/  LDL.LU R44, [R1+0x1dc4] ;  /* 0x001dc400012c7983 */ /* 0x000ea80000300800 */
[----:B------:R-:W2:Y:S04]  /*22c60*/  LDL.LU R46, [R1+0x1dc0] ;  /* 0x001dc000012e7983 */ /* 0x000ea80000300800 */
[----:B------:R-:W2:Y:S04]  /*22c70*/  LDL.LU R45, [R1+0x1dbc] ;  /* 0x001dbc00012d7983 */ /* 0x000ea80000300800 */
[----:B------:R-:W2:Y:S04]  /*22c80*/  LDL.LU R47, [R1+0x1db8] ;  /* 0x001db800012f7983 */ /* 0x000ea80000300800 */
[----:B------:R-:W2:Y:S04]  /*22c90*/  LDL.LU R48, [R1+0x1db4] ;  /* 0x001db40001307983 */ /* 0x000ea80000300800 */
[----:B------:R0:W-:Y:S01]  /*22ca0*/  STS.U8 [R15+UR4+0x1300], R60 ;  /* 0x0013003c0f007988 */ /* 0x0001e20008000004 */
[----:B---3--:R-:W-:-:S02]  /*22cb0*/  ISETP.GT.U32.AND P1, PT, R22, R27, PT ;  /* 0x0000001b1600720c */ /* 0x008fc40003f24070 */
[----:B----4-:R-:W-:-:S11]  /*22cc0*/  ISETP.GT.U32.AND P2, PT, R22, R26, PT ;  /* 0x0000001a1600720c */ /* 0x010fd60003f44070 */
[----:B------:R-:W-:-:S05]  /*22cd0*/  @!P1 IMAD.IADD R27, R27, 0x1, -R22 ;  /* 0x000000011b1b9824 */ /* 0x000fca00078e0a16 */
[----:B------:R-:W-:Y:S01]  /*22ce0*/  ISETP.GT.U32.AND P1, PT, R22, R27, PT ;  /* 0x0000001b1600720c */ /* 0x000fe20003f24070 */
[----:B------:R-:W-:Y:S01]  /*22cf0*/  @!P2 IMAD.IADD R26, R26, 0x1, -R22 ;  /* 0x000000011a1aa824 */ /* 0x000fe200078e0a16 */
[----:B------:R-:W-:Y:S02]  /*22d00*/  ISETP.GE.AND P2, PT, R7, RZ, PT ;  /* 0x000000ff0700720c */ /* 0x000fe40003f46270 */
[C---:B------:R-:W-:Y:S02]  /*22d10*/  ISETP.GT.U32.AND P5, PT, R22.reuse, R30, PT ;  /* 0x0000001e1600720c */ /* 0x040fe40003fa4070 */
[----:B------:R-:W-:-:S07]  /*22d20*/  ISETP.GT.U32.AND P4, PT, R22, R26, PT ;  /* 0x0000001a1600720c */ /* 0x000fce0003f84070 */
[--C-:B------:R-:W-:Y:S01]  /*22d30*/  @!P1 IMAD.IADD R27, R27, 0x1, -R22.reuse ;  /* 0x000000011b1b9824 */ /* 0x100fe200078e0a16 */
[----:B------:R-:W-:Y:S02]  /*22d40*/  ISETP.NE.AND P1, PT, R25, RZ, PT ;  /* 0x000000ff1900720c */ /* 0x000fe40003f25270 */
[----:B------:R-:W-:Y:S01]  /*22d50*/  LOP3.LUT R61, RZ, R25, RZ, 0x33, !PT ;  /* 0x00000019ff3d7212 */ /* 0x000fe200078e33ff */
[----:B------:R-:W-:Y:S01]  /*22d60*/  @!P2 IMAD.MOV R27, RZ, RZ, -R27 ;  /* 0x000000ffff1ba224 */ /* 0x000fe200078e0a1b */
[----:B------:R-:W-:Y:S01]  /*22d70*/  ISETP.GE.AND P2, PT, R70, RZ, PT ;  /* 0x000000ff4600720c */ /* 0x000fe20003f46270 */
[----:B------:R-:W-:Y:S04]  /*22d80*/  STL [R1+0x1d20], R7 ;  /* 0x001d200701007387 */ /* 0x000fe80000100800 */
[----:B------:R-:W3:Y:S04]  /*22d90*/  LDL.LU R49, [R1+0x1db0] ;  /* 0x001db00001317983 */ /* 0x000ee80000300800 */
[----:B------:R-:W4:Y:S04]  /*22da0*/  LDL.LU R51, [R1+0x1dac] ;  /* 0x001dac0001337983 */ /* 0x000f280000300800 */
[----:B------:R-:W2:Y:S01]  /*22db0*/  LDL.LU R52, [R1+0x1da8] ;  /* 0x001da80001347983 */ /* 0x000ea20000300800 */
[----:B------:R-:W-:Y:S01]  /*22dc0*/  @!P4 IMAD.IADD R26, R26, 0x1, -R22 ;  /* 0x000000011a1ac824 */ /* 0x000fe200078e0a16 */
[----:B------:R-:W-:-:S02]  /*22dd0*/  SEL R27, R61, R27, !P1 ;  /* 0x0000001b3d1b7207 */ /* 0x000fc40004800000 */
[----:B------:R-:W2:Y:S04]  /*22de0*/  LDL.LU R54, [R1+0x1da4] ;  /* 0x001da40001367983 */ /* 0x000ea80000300800 */
[----:B------:R-:W2:Y:S01]  /*22df0*/  LDL R74, [R1+0x1b44] ;  /* 0x001b4400014a7983 */ /* 0x000ea20000100800 */
[----:B------:R-:W-:-:S03]  /*22e00*/  @!P5 IMAD.IADD R30, R30, 0x1, -R22 ;  /* 0x000000011e1ed824 */ /* 0x000fc600078e0a16 */
[----:B------:R-:W3:Y:S01]  /*22e10*/  LDL R70, [R1+0x1b64] ;  /* 0x001b640001467983 */ /* 0x000ee20000100800 */
[----:B------:R-:W-:Y:S02]  /*22e20*/  @!P2 IMAD.MOV R26, RZ, RZ, -R26 ;  /* 0x000000ffff1aa224 */ /* 0x000fe400078e0a1a */
[----:B------:R-:W-:Y:S01]  /*22e30*/  IMAD R27, R27, UR8, RZ ;  /* 0x000000081b1b7c24 */ /* 0x000fe2000f8e02ff */
[----:B------:R-:W-:Y:S02]  /*22e40*/  PRMT R76, RZ, 0x7610, R76 ;  /* 0x00007610ff4c7816 */ /* 0x000fe4000000004c */
[----:B------:R-:W-:Y:S01]  /*22e50*/  ISETP.GT.U32.AND P5, PT, R22, R30, PT ;  /* 0x0000001e1600720c */ /* 0x000fe20003fa4070 */
[----:B------:R-:W4:Y:S01]  /*22e60*/  LDL.LU R55, [R1+0x1da0] ;  /* 0x001da00001377983 */ /* 0x000f220000300800 */
[----:B------:R-:W-:Y:S02]  /*22e70*/  SEL R26, R61, R26, !P1 ;  /* 0x0000001a3d1a7207 */ /* 0x000fe40004800000 */
[----:B------:R-:W-:Y:S01]  /*22e80*/  IADD3 R59, P6, PT, R27, R20, RZ ;  /* 0x000000141b3b7210 */ /* 0x000fe20007fde0ff */
[----:B------:R-:W4:Y:S02]  /*22e90*/  LDL.LU R57, [R1+0x1d9c] ;  /* 0x001d9c0001397983 */ /* 0x000f240000300800 */
[----:B------:R-:W-:-:S02]  /*22ea0*/  IMAD R25, R26, UR9, RZ ;  /* 0x000000091a197c24 */ /* 0x000fc4000f8e02ff */
[----:B------:R-:W4:Y:S01]  /*22eb0*/  LDL R62, [R1+0x1b84] ;  /* 0x001b8400013e7983 */ /* 0x000f220000100800 */
[----:B------:R-:W-:Y:S01]  /*22ec0*/  LEA.HI.X.SX32 R27, R27, R17, 0x1, P6 ;  /* 0x000000111b1b7211 */ /* 0x000fe200030f0eff */
[----:B------:R-:W-:Y:S02]  /*22ed0*/  @P0 IMAD.MOV.U32 R26, RZ, RZ, R59 ;  /* 0x000000ffff1a0224 */ /* 0x000fe400078e003b */
[----:B------:R1:W-:Y:S04]  /*22ee0*/  STL [R1+0x740], R59 ;  /* 0x0007403b01007387 */ /* 0x0003e80000100800 */
[----:B0-----:R-:W4:Y:S04]  /*22ef0*/  LDL.LU R60, [R1+0x1d98] ;  /* 0x001d9800013c7983 */ /* 0x001f280000300800 */
[----:B------:R0:W4:Y:S01]  /*22f00*/  @P0 LDG.E.U8 R76, desc[UR14][R26.64] ;  /* 0x0000000e1a4c0981 */ /* 0x000122000c1e1100 */
[----:B------:R-:W-:Y:S01]  /*22f10*/  PRMT R64, RZ, 0x7610, R64 ;  /* 0x00007610ff407816 */ /* 0x000fe20000000040 */
[----:B------:R-:W-:-:S02]  /*22f20*/  @!P5 IMAD.IADD R30, R30, 0x1, -R22 ;  /* 0x000000011e1ed824 */ /* 0x000fc400078e0a16 */
[----:B------:R0:W-:Y:S01]  /*22f30*/  STL [R1+0x73c], R27 ;  /* 0x00073c1b01007387 */ /* 0x0001e20000100800 */
[C---:B------:R-:W-:Y:S02]  /*22f40*/  ISETP.GT.U32.AND P4, PT, R22.reuse, R29, PT ;  /* 0x0000001d1600720c */ /* 0x040fe40003f84070 */
[----:B------:R-:W-:Y:S01]  /*22f50*/  ISETP.GT.U32.AND P2, PT, R22, R28, PT ;  /* 0x0000001c1600720c */ /* 0x000fe20003f44070 */
[----:B------:R-:W2:Y:S01]  /*22f60*/  LDCU UR8, c[0x0][0x3b0] ;  /* 0x00007600ff0877ac */ /* 0x000ea20008000800 */
[----:B------:R-:W2:Y:S01]  /*22f70*/  LDCU UR9, c[0x0][0x3b0] ;  /* 0x00007600ff0977ac */ /* 0x000ea20008000800 */
[----:B-1----:R-:W4:Y:S01]  /*22f80*/  LDL.LU R59, [R1+0x1d94] ;  /* 0x001d9400013b7983 */ /* 0x002f220000300800 */
[----:B0-----:R-:W-:-:S04]  /*22f90*/  IADD3 R26, P5, PT, R25, R20, RZ ;  /* 0x00000014191a7210 */ /* 0x001fc80007fbe0ff */
[----:B------:R-:W-:-:S05]  /*22fa0*/  LEA.HI.X.SX32 R27, R25, R17, 0x1, P5 ;  /* 0x00000011191b7211 */ /* 0x000fca00028f0eff */
[----:B------:R0:W4:Y:S01]  /*22fb0*/  @P0 LDG.E.U8 R64, desc[UR14][R26.64] ;  /* 0x0000000e1a400981 */ /* 0x000122000c1e1100 */
[--C-:B------:R-:W-:Y:S02]  /*22fc0*/  @!P4 IMAD.IADD R29, R29, 0x1, -R22.reuse ;  /* 0x000000011d1dc824 */ /* 0x100fe400078e0a16 */
[----:B------:R-:W-:-:S03]  /*22fd0*/  @!P2 IMAD.IADD R28, R28, 0x1, -R22 ;  /* 0x000000011c1ca824 */ /* 0x000fc600078e0a16 */
[C---:B------:R-:W-:Y:S02]  /*22fe0*/  ISETP.GT.U32.AND P4, PT, R22.reuse, R29, PT ;  /* 0x0000001d1600720c */ /* 0x040fe40003f84070 */
[----:B------:R-:W-:-:S11]  /*22ff0*/  ISETP.GT.U32.AND P5, PT, R22, R34, PT ;  /* 0x000000221600720c */ /* 0x000fd60003fa4070 */
[--C-:B------:R-:W-:Y:S01]  /*23000*/  @!P4 IMAD.IADD R29, R29, 0x1, -R22.reuse ;  /* 0x000000011d1dc824 */ /* 0x100fe200078e0a16 */
[----:B------:R-:W-:Y:S01]  /*23010*/  ISETP.GT.U32.AND P4, PT, R22, R28, PT ;  /* 0x0000001c1600720c */ /* 0x000fe20003f84070 */
[----:B------:R0:W-:Y:S04]  /*23020*/  STL [R1+0x780], R26 ;  /* 0x0007801a01007387 */ /* 0x0001e80000100800 */
[----:B------:R-:W-:Y:S01]  /*23030*/  STL [R1+0x77c], R27 ;  /* 0x00077c1b01007387 */ /* 0x000fe20000100800 */
[----:B------:R-:W-:Y:S01]  /*23040*/  @!P5 IMAD.IADD R34, R34, 0x1, -R22 ;  /* 0x000000012222d824 */ /* 0x000fe200078e0a16 */
[----:B------:R-:W-:-:S04]  /*23050*/  PRMT R58, RZ, 0x7610, R58 ;  /* 0x00007610ff3a7816 */ /* 0x000fc8000000003a */
[----:B------:R-:W-:Y:S02]  /*23060*/  ISETP.GT.U32.AND P5, PT, R22, R34, PT ;  /* 0x000000221600720c */ /* 0x000fe40003fa4070 */
[----:B------:R-:W-:Y:S01]  /*23070*/  @!P4 IMAD.IADD R28, R28, 0x1, -R22 ;  /* 0x000000011c1cc824 */ /* 0x000fe200078e0a16 */
[----:B------:R-:W-:Y:S02]  /*23080*/  PRMT R66, RZ, 0x7610, R66 ;  /* 0x00007610ff427816 */ /* 0x000fe40000000042 */
[----:B------:R-:W-:-:S08]  /*23090*/  PRMT R71, RZ, 0x7610, R71 ;  /* 0x00007610ff477816 */ /* 0x000fd00000000047 */
[----:B------:R-:W-:Y:S01]  /*230a0*/  @!P5 IMAD.IADD R34, R34, 0x1, -R22 ;  /* 0x000000012222d824 */ /* 0x000fe200078e0a16 */
[----:B--2---:R-:W-:Y:S02]  /*230b0*/  ISETP.GE.AND P6, PT, R74, RZ, PT ;  /* 0x000000ff4a00720c */ /* 0x004fe40003fc6270 */
[----:B---3--:R-:W-:-:S11]  /*230c0*/  ISETP.GE.AND P2, PT, R70, RZ, PT ;  /* 0x000000ff4600720c */ /* 0x008fd60003f46270 */
[----:B------:R-:W-:Y:S01]  /*230d0*/  @!P6 IMAD.MOV R30, RZ, RZ, -R30 ;  /* 0x000000ffff1ee224 */ /* 0x000fe200078e0a1e */
[----:B------:R-:W-:Y:S01]  /*230e0*/  ISETP.GT.U32.AND P6, PT, R22, R33, PT ;  /* 0x000000211600720c */ /* 0x000fe20003fc4070 */
[----:B------:R-:W-:Y:S01]  /*230f0*/  @!P2 IMAD.MOV R29, RZ, RZ, -R29 ;  /* 0x000000ffff1da224 */ /* 0x000fe200078e0a1d */
[----:B----4-:R-:W-:Y:S02]  /*23100*/  ISETP.GE.AND P2, PT, R62, RZ, PT ;  /* 0x000000ff3e00720c */ /* 0x010fe40003f46270 */
[C---:B------:R-:W-:Y:S02]  /*23110*/  SEL R30, R61.reuse, R30, !P1 ;  /* 0x0000001e3d1e7207 */ /* 0x040fe40004800000 */
[----:B------:R-:W-:Y:S01]  /*23120*/  SEL R29, R61, R29, !P1 ;  /* 0x0000001d3d1d7207 */ /* 0x000fe20004800000 */
[----:B------:R1:W-:Y:S04]  /*23130*/  STL [R1+0xfc], R76 ;  /* 0x0000fc4c01007387 */ /* 0x0003e80000100800 */
[----:B------:R-:W2:Y:S01]  /*23140*/  LDL R74, [R1+0x1bc4] ;  /* 0x001bc400014a7983 */ /* 0x000ea20000100800 */
[----:B------:R-:W-:-:S03]  /*23150*/  IMAD R30, R30, UR8, RZ ;  /* 0x000000081e1e7c24 */ /* 0x000fc6000f8e02ff */
[----:B------:R-:W3:Y:S01]  /*23160*/  LDL R70, [R1+0x1be4] ;  /* 0x001be40001467983 */ /* 0x000ee20000100800 */
[----:B------:R-:W-:Y:S01]  /*23170*/  IMAD R29, R29, UR9, RZ ;  /* 0x000000091d1d7c24 */ /* 0x000fe2000f8e02ff */
[----:B------:R-:W4:Y:S01]  /*23180*/  LDCU UR8, c[0x0][0x3b0] ;  /* 0x00007600ff0877ac */ /* 0x000f220008000800 */
[----:B------:R-:W-:Y:S01]  /*23190*/  @!P6 IMAD.IADD R33, R33, 0x1, -R22 ;  /* 0x000000012121e824 */ /* 0x000fe200078e0a16 */
[C---:B0-----:R-:W-:Y:S01]  /*231a0*/  IADD3 R26, P4, PT, R30.reuse, R20, RZ ;  /* 0x000000141e1a7210 */ /* 0x041fe20007f9e0ff */
[----:B------:R-:W-:Y:S01]  /*231b0*/  @!P2 IMAD.MOV R28, RZ, RZ, -R28 ;  /* 0x000000ffff1ca224 */ /* 0x000fe200078e0a1c */
[----:B------:R-:W0:Y:S01]  /*231c0*/  LDCU UR9, c[0x0][0x3b0] ;  /* 0x00007600ff0977ac */ /* 0x000e220008000800 */
[----:B-1----:R-:W3:Y:S01]  /*231d0*/  LDL R76, [R1+0x1ba4] ;  /* 0x001ba400014c7983 */ /* 0x002ee20000100800 */
[----:B------:R-:W-:-:S03]  /*231e0*/  LEA.HI.X.SX32 R27, R30, R17, 0x1, P4 ;  /* 0x000000111e1b7211 */ /* 0x000fc600020f0eff */
[----:B------:R1:W-:Y:S01]  /*231f0*/  STL [R1+0xf8], R64 ;  /* 0x0000f84001007387 */ /* 0x0003e20000100800 */
[----:B------:R-:W-:-:S03]  /*23200*/  SEL R28, R61, R28, !P1 ;  /* 0x0000001c3d1c7207 */ /* 0x000fc60004800000 */
[----:B------:R0:W-:Y:S04]  /*23210*/  STL [R1+0x7c0], R26 ;  /* 0x0007c01a01007387 */ /* 0x0001e80000100800 */
[----:B------:R0:W4:Y:S01]  /*23220*/  @P0 LDG.E.U8 R58, desc[UR14][R26.64] ;  /* 0x0000000e1a3a0981 */ /* 0x000122000c1e1100 */
[----:B-1----:R-:W-:-:S04]  /*23230*/  IADD3 R64, P6, PT, R29, R20, RZ ;  /* 0x000000141d407210 */ /* 0x002fc80007fde0ff */
[----:B------:R-:W-:Y:S01]  /*23240*/  LEA.HI.X.SX32 R62, R29, R17, 0x1, P6 ;  /* 0x000000111d3e7211 */ /* 0x000fe200030f0eff */
[----:B------:R-:W-:Y:S04]  /*23250*/  STL [R1+0x818], R64 ;  /* 0x0008184001007387 */ /* 0x000fe80000100800 */
[----:B------:R1:W-:Y:S01]  /*23260*/  STL [R1+0x7bc], R27 ;  /* 0x0007bc1b01007387 */ /* 0x0003e20000100800 */
[----:B0-----:R-:W-:Y:S02]  /*23270*/  @P0 IMAD.MOV.U32 R26, RZ, RZ, R64 ;  /* 0x000000ffff1a0224 */ /* 0x001fe400078e0040 */
[----:B------:R-:W-:Y:S01]  /*23280*/  IMAD R28, R28, UR10, RZ ;  /* 0x0000000a1c1c7c24 */ /* 0x000fe2000f8e02ff */
[C---:B------:R-:W-:Y:S02]  /*23290*/  ISETP.GT.U32.AND P2, PT, R22.reuse, R32, PT ;  /* 0x000000201600720c */ /* 0x040fe40003f44070 */
[----:B------:R-:W-:-:S02]  /*232a0*/  ISETP.GT.U32.AND P4, PT, R22, R33, PT ;  /* 0x000000211600720c */ /* 0x000fc40003f84070 */
[----:B------:R-:W-:Y:S02]  /*232b0*/  PRMT R68, RZ, 0x7610, R68 ;  /* 0x00007610ff447816 */ /* 0x000fe40000000044 */
[----:B------:R-:W-:Y:S01]  /*232c0*/  PRMT R72, RZ, 0x7610, R72 ;  /* 0x00007610ff487816 */ /* 0x000fe20000000048 */
[----:B------:R-:W0:Y:S01]  /*232d0*/  LDCU UR10, c[0x0][0x3b0] ;  /* 0x00007600ff0a77ac */ /* 0x000e220008000800 */
[----:B-1----:R-:W-:-:S05]  /*232e0*/  @P0 IMAD.MOV.U32 R27, RZ, RZ, R62 ;  /* 0x000000ffff1b0224 */ /* 0x002fca00078e003e */
[----:B------:R1:W4:Y:S02]  /*232f0*/  @P0 LDG.E.U8 R66, desc[UR14][R26.64] ;  /* 0x0000000e1a420981 */ /* 0x000324000c1e1100 */
[----:B-1----:R-:W-:-:S04]  /*23300*/  IADD3 R26, P5, PT, R28, R20, RZ ;  /* 0x000000141c1a7210 */ /* 0x002fc80007fbe0ff */
[----:B------:R-:W-:-:S05]  /*23310*/  LEA.HI.X.SX32 R27, R28, R17, 0x1, P5 ;  /* 0x000000111c1b7211 */ /* 0x000fca00028f0eff */
[----:B------:R-:W4:Y:S01]  /*23320*/  @P0 LDG.E.U8 R71, desc[UR14][R26.64] ;  /* 0x0000000e1a470981 */ /* 0x000f22000c1e1100 */
[--C-:B------:R-:W-:Y:S02]  /*23330*/  @!P2 IMAD.IADD R32, R32, 0x1, -R22.reuse ;  /* 0x000000012020a824 */ /* 0x100fe400078e0a16 */
[----:B------:R-:W-:-:S03]  /*23340*/  @!P4 IMAD.IADD R33, R33, 0x1, -R22 ;  /* 0x000000012121c824 */ /* 0x000fc600078e0a16 */
[----:B------:R-:W-:-:S13]  /*23350*/  ISETP.GT.U32.AND P4, PT, R22, R32, PT ;  /* 0x000000201600720c */ /* 0x000fda0003f84070 */
[----:B------:R-:W-:Y:S01]  /*23360*/  @!P4 IMAD.IADD R32, R32, 0x1, -R22 ;  /* 0x000000012020c824 */ /* 0x000fe200078e0a16 */
[----:B--2---:R-:W-:Y:S02]  /*23370*/  ISETP.GE.AND P2, PT, R74, RZ, PT ;  /* 0x000000ff4a00720c */ /* 0x004fe40003f46270 */
[----:B---3--:R-:W-:-:S11]  /*23380*/  ISETP.GE.AND P6, PT, R76, RZ, PT ;  /* 0x000000ff4c00720c */ /* 0x008fd60003fc6270 */
[----:B------:R-:W-:Y:S01]  /*23390*/  @!P2 IMAD.MOV R33, RZ, RZ, -R33 ;  /* 0x000000ffff21a224 */ /* 0x000fe200078e0a21 */
[----:B------:R-:W-:Y:S01]  /*233a0*/  ISETP.GE.AND P2, PT, R70, RZ, PT ;  /* 0x000000ff4600720c */ /* 0x000fe20003f46270 */
[----:B----4-:R1:W-:Y:S01]  /*233b0*/  STL [R1+0xf4], R58 ;  /* 0x0000f43a01007387 */ /* 0x0103e20000100800 */
[----:B------:R-:W-:Y:S01]  /*233c0*/  @!P6 IMAD.MOV R34, RZ, RZ, -R34 ;  /* 0x000000ffff22e224 */ /* 0x000fe200078e0a22 */
[----:B------:R-:W-:Y:S02]  /*233d0*/  ISETP.GT.U32.AND P6, PT, R22, R36, PT ;  /* 0x000000241600720c */ /* 0x000fe40003fc4070 */
[C---:B------:R-:W-:Y:S02]  /*233e0*/  SEL R33, R61.reuse, R33, !P1 ;  /* 0x000000213d217207 */ /* 0x040fe40004800000 */
[----:B------:R-:W-:Y:S01]  /*233f0*/  SEL R34, R61, R34, !P1 ;  /* 0x000000223d227207 */ /* 0x000fe20004800000 */
[----:B-1----:R-:W2:Y:S04]  /*23400*/  LDL.LU R58, [R1+0x1d90] ;  /* 0x001d9000013a7983 */ /* 0x002ea80000300800 */
[----:B------:R1:W-:Y:S01]  /*23410*/  STL [R1+0x814], R62 ;  /* 0x0008143e01007387 */ /* 0x0003e20000100800 */
[----:B------:R-:W-:-:S02]  /*23420*/  IMAD R34, R34, UR8, RZ ;  /* 0x0000000822227c24 */ /* 0x000fc4000f8e02ff */
[----:B------:R-:W-:Y:S02]  /*23430*/  IMAD R33, R33, UR9, RZ ;  /* 0x0000000921217c24 */ /* 0x000fe4000f8e02ff */
[----:B------:R-:W-:Y:S01]  /*23440*/  @!P2 IMAD.MOV R32, RZ, RZ, -R32 ;  /* 0x000000ffff20a224 */ /* 0x000fe200078e0a20 */
[C---:B------:R-:W-:Y:S02]  /*23450*/  ISETP.GT.U32.AND P5, PT, R22.reuse, R37, PT ;  /* 0x000000251600720c */ /* 0x040fe40003fa4070 */
[----:B------:R-:W-:Y:S01]  /*23460*/  ISETP.GT.U32.AND P4, PT, R22, R35, PT ;  /* 0x000000231600720c */ /* 0x000fe20003f84070 */
[----:B------:R-:W3:Y:S01]  /*23470*/  LDCU UR8, c[0x0][0x3b0] ;  /* 0x00007600ff0877ac */ /* 0x000ee20008000800 */
[----:B------:R-:W-:Y:S01]  /*23480*/  @!P6 IMAD.IADD R36, R36, 0x1, -R22 ;  /* 0x000000012424e824 */ /* 0x000fe200078e0a16 */
[----:B------:R-:W-:Y:S02]  /*23490*/  PRMT R75, RZ, 0x7610, R75 ;  /* 0x00007610ff4b7816 */ /* 0x000fe4000000004b */
[----:B------:R-:W-:Y:S01]  /*234a0*/  PRMT R73, RZ, 0x7610, R73 ;  /* 0x00007610ff497816 */ /* 0x000fe20000000049 */
[----:B-1----:R-:W4:Y:S04]  /*234b0*/  LDL.LU R62, [R1+0x1d8c] ;  /* 0x001d8c00013e7983 */ /* 0x002f280000300800 */
[----:B------:R-:W2:Y:S01]  /*234c0*/  LDL.LU R64, [R1+0x1d88] ;  /* 0x001d880001407983 */ /* 0x000ea20000300800 */
[----:B------:R-:W1:Y:S03]  /*234d0*/  LDCU UR9, c[0x0][0x3b0] ;  /* 0x00007600ff0977ac */ /* 0x000e660008000800 */
[----:B------:R0:W-:Y:S04]  /*234e0*/  STL [R1+0xf0], R66 ;  /* 0x0000f04201007387 */ /* 0x0001e80000100800 */
[----:B0-----:R-:W2:Y:S04]  /*234f0*/  LDL.LU R66, [R1+0x1d84] ;  /* 0x001d840001427983 */ /* 0x001ea80000300800 */
[----:B------:R0:W-:Y:S04]  /*23500*/  STL [R1+0x930], R26 ;  /* 0x0009301a01007387 */ /* 0x0001e80000100800 */
[----:B------:R0:W-:Y:S04]  /*23510*/  STL [R1+0x92c], R27 ;  /* 0x00092c1b01007387 */ /* 0x0001e80000100800 */
[----:B------:R-:W2:Y:S04]  /*23520*/  LDL R76, [R1+0x1c24] ;  /* 0x001c2400014c7983 */ /* 0x000ea80000100800 */
[----:B------:R-:W2:Y:S04]  /*23530*/  LDL R74, [R1+0x1c44] ;  /* 0x001c4400014a7983 */ /* 0x000ea80000100800 */
[----:B------:R1:W-:Y:S01]  /*23540*/  STL [R1+0xe8], R71 ;  /* 0x0000e84701007387 */ /* 0x0003e20000100800 */
[----:B0-----:R-:W-:-:S04]  /*23550*/  IADD3 R26, P6, PT, R34, R20, RZ ;  /* 0x00000014221a7210 */ /* 0x001fc80007fde0ff */
[-C--:B------:R-:W-:Y:S02]  /*23560*/  LEA.HI.X.SX32 R27, R34, R17.reuse, 0x1, P6 ;  /* 0x00000011221b7211 */ /* 0x080fe400030f0eff */
[C---:B-1----:R-:W-:Y:S01]  /*23570*/  IADD3 R71, P2, PT, R33.reuse, R20, RZ ;  /* 0x0000001421477210 */ /* 0x042fe20007f5e0ff */
[----:B------:R0:W-:Y:S04]  /*23580*/  STL [R1+0x960], R26 ;  /* 0x0009601a01007387 */ /* 0x0001e80000100800 */
[----:B------:R0:W2:Y:S01]  /*23590*/  @P0 LDG.E.U8 R68, desc[UR14][R26.64] ;  /* 0x0000000e1a440981 */ /* 0x0000a2000c1e1100 */
[----:B------:R-:W-:-:S03]  /*235a0*/  LEA.HI.X.SX32 R70, R33, R17, 0x1, P2 ;  /* 0x0000001121467211 */ /* 0x000fc600010f0eff */
[----:B------:R-:W-:Y:S04]  /*235b0*/  STL [R1+0x990], R71 ;  /* 0x0009904701007387 */ /* 0x000fe80000100800 */
[----:B------:R1:W-:Y:S01]  /*235c0*/  STL [R1+0x95c], R27 ;  /* 0x00095c1b01007387 */ /* 0x0003e20000100800 */
[----:B0-----:R-:W-:Y:S02]  /*235d0*/  @P0 IMAD.MOV.U32 R26, RZ, RZ, R71 ;  /* 0x000000ffff1a0224 */ /* 0x001fe400078e0047 */
[----:B-1----:R-:W-:-:S05]  /*235e0*/  @P0 IMAD.MOV.U32 R27, RZ, RZ, R70 ;  /* 0x000000ffff1b0224 */ /* 0x002fca00078e0046 */
[----:B------:R-:W3:Y:S04]  /*235f0*/  @P0 LDG.E.U8 R72, desc[UR14][R26.64] ;  /* 0x0000000e1a480981 */ /* 0x000ee8000c1e1100 */
[----:B------:R-:W-:Y:S04]  /*23600*/  STL [R1+0x98c], R70 ;  /* 0x00098c4601007387 */ /* 0x000fe80000100800 */
[----:B--2---:R0:W-:Y:S04]  /*23610*/  STL [R1+0xe4], R68 ;  /* 0x0000e44401007387 */ /* 0x0041e80000100800 */
[----:B0-----:R-:W2:Y:S04]  /*23620*/  LDL.LU R68, [R1+0x1d80] ;  /* 0x001d800001447983 */ /* 0x001ea80000300800 */
[----:B------:R-:W2:Y:S04]  /*23630*/  LDL.LU R70, [R1+0x1d7c] ;  /* 0x001d7c0001467983 */ /* 0x000ea80000300800 */
[----:B------:R-:W2:Y:S04]  /*23640*/  LDL.LU R71, [R1+0x1d78] ;  /* 0x001d780001477983 */ /* 0x000ea80000300800 */
[----:B---3--:R0:W-:Y:S04]  /*23650*/  STL [R1+0xe0], R72 ;  /* 0x0000e04801007387 */ /* 0x0081e80000100800 */
[----:B0-----:R-:W3:Y:S04]  /*23660*/  LDL.LU R72, [R1+0x1d74] ;  /* 0x001d740001487983 */ /* 0x001ee80000300800 */
[----:B------:R-:W2:Y:S01]  /*23670*/  LDL R27, [R1+0x1c08] ;  /* 0x001c0800011b7983 */ /* 0x000ea20000100800 */
[----:B------:R-:W-:Y:S01]  /*23680*/  @!P5 IMAD.IADD R37, R37, 0x1, -R22 ;  /* 0x000000012525d824 */ /* 0x000fe200078e0a16 */
[----:B------:R-:W-:-:S04]  /*23690*/  ISETP.GT.U32.AND P6, PT, R22, R36, PT ;  /* 0x000000241600720c */ /* 0x000fc80003fc4070 */
[----:B------:R-:W-:Y:S02]  /*236a0*/  ISETP.GT.U32.AND P5, PT, R22, R37, PT ;  /* 0x000000251600720c */ /* 0x000fe40003fa4070 */
[----:B------:R-:W-:Y:S01]  /*236b0*/  SEL R32, R61, R32, !P1 ;  /* 0x000000203d207207 */ /* 0x000fe20004800000 */
[----:B------:R-:W-:-:S04]  /*236c0*/  @!P4 IMAD.IADD R35, R35, 0x1, -R22 ;  /* 0x000000012323c824 */ /* 0x000fc800078e0a16 */
[----:B------:R-:W-:Y:S01]  /*236d0*/  IMAD R32, R32, UR10, RZ ;  /* 0x0000000a20207c24 */ /* 0x000fe2000f8e02ff */
[----:B------:R-:W-:Y:S01]  /*236e0*/  PRMT R89, RZ, 0x7610, R89 ;  /* 0x00007610ff597816 */ /* 0x000fe20000000059 */
[----:B------:R-:W0:Y:S01]  /*236f0*/  LDCU UR10, c[0x0][0x3b0] ;  /* 0x00007600ff0a77ac */ /* 0x000e220008000800 */
[----:B------:R-:W-:-:S03]  /*23700*/  @!P6 IMAD.IADD R36, R36, 0x1, -R22 ;  /* 0x000000012424e824 */ /* 0x000fc600078e0a16 */
[----:B------:R-:W-:Y:S01]  /*23710*/  @!P5 IMAD.IADD R37, R37, 0x1, -R22 ;  /* 0x000000012525d824 */ /* 0x000fe200078e0a16 */
[----:B------:R-:W-:Y:S02]  /*23720*/  IADD3 R26, P4, PT, R32, R20, RZ ;  /* 0x00000014201a7210 */ /* 0x000fe40007f9e0ff */
[----:B------:R-:W-:-:S03]  /*23730*/  ISETP.GT.U32.AND P6, PT, R22, R42, PT ;  /* 0x0000002a1600720c */ /* 0x000fc60003fc4070 */
[----:B------:R1:W-:Y:S10]  /*23740*/  STL [R1+0x9c0], R26 ;  /* 0x0009c01a01007387 */ /* 0x0003f40000100800 */
[----:B------:R-:W-:Y:S01]  /*23750*/  @!P6 IMAD.IADD R42, R42, 0x1, -R22 ;  /* 0x000000012a2ae824 */ /* 0x000fe200078e0a16 */
[----:B--2---:R-:W-:-:S02]  /*23760*/  ISETP.GE.AND P2, PT, R27, RZ, PT ;  /* 0x000000ff1b00720c */ /* 0x004fc40003f46270 */
[----:B------:R-:W-:-:S05]  /*23770*/  LEA.HI.X.SX32 R27, R32, R17, 0x1, P4 ;  /* 0x00000011201b7211 */ /* 0x000fca00020f0eff */
[----:B------:R1:W2:Y:S06]  /*23780*/  @P0 LDG.E.U8 R75, desc[UR14][R26.64] ;  /* 0x0000000e1a4b0981 */ /* 0x0002ac000c1e1100 */
[----:B------:R-:W-:-:S05]  /*23790*/  @!P2 IMAD.MOV R37, RZ, RZ, -R37 ;  /* 0x000000ffff25a224 */ /* 0x000fca00078e0a25 */
[----:B------:R-:W-:-:S05]  /*237a0*/  SEL R37, R61, R37, !P1 ;  /* 0x000000253d257207 */ /* 0x000fca0004800000 */
[----:B------:R-:W-:Y:S01]  /*237b0*/  IMAD R37, R37, UR8, RZ ;  /* 0x0000000825257c24 */ /* 0x000fe2000f8e02ff */
[----:B------:R0:W-:Y:S01]  /*237c0*/  STL [R1+0x9bc], R27 ;  /* 0x0009bc1b01007387 */ /* 0x0001e20000100800 */
[----:B------:R-:W-:Y:S02]  /*237d0*/  ISETP.GE.AND P5, PT, R76, RZ, PT ;  /* 0x000000ff4c00720c */ /* 0x000fe40003fa6270 */
[----:B------:R-:W-:Y:S02]  /*237e0*/  ISETP.GT.U32.AND P4, PT, R22, R35, PT ;  /* 0x000000231600720c */ /* 0x000fe40003f84070 */
[----:B------:R-:W-:Y:S02]  /*237f0*/  ISETP.GE.AND P2, PT, R74, RZ, PT ;  /* 0x000000ff4a00720c */ /* 0x000fe40003f46270 */
[C---:B-1----:R-:W-:Y:S01]  /*23800*/  IADD3 R26, P6, PT, R37.reuse, R20, RZ ;  /* 0x00000014251a7210 */ /* 0x042fe20007fde0ff */
[----:B------:R-:W3:Y:S01]  /*23810*/  LDL R76, [R1+0x1cdc] ;  /* 0x001cdc00014c7983 */ /* 0x000ee20000100800 */
[----:B------:R-:W-:Y:S01]  /*23820*/  PRMT R79, RZ, 0x7610, R79 ;  /* 0x00007610ff4f7816 */ /* 0x000fe2000000004f */
[----:B------:R-:W1:Y:S01]  /*23830*/  LDCU UR8, c[0x0][0x3b0] ;  /* 0x00007600ff0877ac */ /* 0x000e620008000800 */
[----:B0-----:R-:W-:-:S05]  /*23840*/  LEA.HI.X.SX32 R27, R37, R17, 0x1, P6 ;  /* 0x00000011251b7211 */ /* 0x001fca00030f0eff */
[----:B------:R0:W3:Y:S01]  /*23850*/  @P0 LDG.E.U8 R73, desc[UR14][R26.64] ;  /* 0x0000000e1a490981 */ /* 0x0000e2000c1e1100 */
[----:B------:R-:W-:-:S05]  /*23860*/  @!P5 IMAD.MOV R36, RZ, RZ, -R36 ;  /* 0x000000ffff24d224 */ /* 0x000fca00078e0a24 */
[----:B------:R-:W-:Y:S01]  /*23870*/  SEL R36, R61, R36, !P1 ;  /* 0x000000243d247207 */ /* 0x000fe20004800000 */
[----:B------:R-:W-:-:S04]  /*23880*/  @!P4 IMAD.IADD R35, R35, 0x1, -R22 ;  /* 0x000000012323c824 */ /* 0x000fc800078e0a16 */
[----:B------:R-:W-:Y:S02]  /*23890*/  IMAD R36, R36, UR9, RZ ;  /* 0x0000000924247c24 */ /* 0x000fe4000f8e02ff */
[----:B------:R-:W-:Y:S01]  /*238a0*/  @!P2 IMAD.MOV R35, RZ, RZ, -R35 ;  /* 0x000000ffff23a224 */ /* 0x000fe200078e0a23 */
[----:B--2---:R2:W-:Y:S04]  /*238b0*/  STL [R1+0xd8], R75 ;  /* 0x0000d84b01007387 */ /* 0x0045e80000100800 */
[----:B------:R0:W-:Y:S01]  /*238c0*/  STL [R1+0x9f0], R26 ;  /* 0x0009f01a01007387 */ /* 0x0001e20000100800 */
[C---:B------:R-:W-:Y:S02]  /*238d0*/  ISETP.GT.U32.AND P5, PT, R22.reuse, R41, PT ;  /* 0x000000291600720c */ /* 0x040fe40003fa4070 */
[----:B------:R-:W-:-:S02]  /*238e0*/  ISETP.GT.U32.AND P4, PT, R22, R42, PT ;  /* 0x0000002a1600720c */ /* 0x000fc40003f84070 */
[----:B------:R-:W-:Y:S01]  /*238f0*/  ISETP.GT.U32.AND P6, PT, R22, R39, PT ;  /* 0x000000271600720c */ /* 0x000fe20003fc4070 */
[----:B------:R-:W1:Y:S01]  /*23900*/  LDCU UR9, c[0x0][0x3b0] ;  /* 0x00007600ff0977ac */ /* 0x000e620008000800 */
[----:B--2---:R-:W-:-:S04]  /*23910*/  IADD3 R75, P2, PT, R36, R20, RZ ;  /* 0x00000014244b7210 */ /* 0x004fc80007f5e0ff */
[----:B------:R-:W-:Y:S01]  /*23920*/  LEA.HI.X.SX32 R74, R36, R17, 0x1, P2 ;  /* 0x00000011244a7211 */ /* 0x000fe200010f0eff */
[----:B------:R-:W-:Y:S04]  /*23930*/  STL [R1+0xa20], R75 ;  /* 0x000a204b01007387 */ /* 0x000fe80000100800 */
[----:B------:R2:W-:Y:S01]  /*23940*/  STL [R1+0x9ec], R27 ;  /* 0x0009ec1b01007387 */ /* 0x0005e20000100800 */
[----:B0-----:R-:W-:Y:S02]  /*23950*/  @P0 IMAD.MOV.U32 R26, RZ, RZ, R75 ;  /* 0x000000ffff1a0224 */ /* 0x001fe400078e004b */
[----:B--2---:R-:W-:-:S05]  /*23960*/  @P0 IMAD.MOV.U32 R27, RZ, RZ, R74 ;  /* 0x000000ffff1b0224 */ /* 0x004fca00078e004a */
[----:B------:R-:W2:Y:S04]  /*23970*/  @P0 LDG.E.U8 R89, desc[UR14][R26.64] ;  /* 0x0000000e1a590981 */ /* 0x000ea8000c1e1100 */
[----:B---3--:R0:W-:Y:S04]  /*23980*/  STL [R1+0xcc], R73 ;  /* 0x0000cc4901007387 */ /* 0x0081e80000100800 */
[----:B0-----:R-:W3:Y:S04]  /*23990*/  LDL.LU R73, [R1+0x1d70] ;  /* 0x001d700001497983 */ /* 0x001ee80000300800 */
[----:B------:R0:W-:Y:S04]  /*239a0*/  STL [R1+0xa1c], R74 ;  /* 0x000a1c4a01007387 */ /* 0x0001e80000100800 */
[----:B0-----:R-:W3:Y:S04]  /*239b0*/  LDL.LU R74, [R1+0x1d6c] ;  /* 0x001d6c00014a7983 */ /* 0x001ee80000300800 */
[----:B------:R-:W3:Y:S04]  /*239c0*/  LDL.LU R75, [R1+0x1d68] ;  /* 0x001d6800014b7983 */ /* 0x000ee80000300800 */
[----:B------:R-:W3:Y:S04]  /*239d0*/  LDL R26, [R1+0x1c98] ;  /* 0x001c9800011a7983 */ /* 0x000ee80000100800 */
[----:B------:R-:W4:Y:S01]  /*239e0*/  LDL R27, [R1+0x1cc8] ;  /* 0x001cc800011b7983 */ /* 0x000f220000100800 */
[----:B------:R-:W-:Y:S01]  /*239f0*/  SEL R35, R61, R35, !P1 ;  /* 0x000000233d237207 */ /* 0x000fe20004800000 */
[----:B------:R-:W-:-:S04]  /*23a00*/  @!P5 IMAD.IADD R41, R41, 0x1, -R22 ;  /* 0x000000012929d824 */ /* 0x000fc800078e0a16 */
[----:B------:R-:W-:Y:S02]  /*23a10*/  IMAD R35, R35, UR10, RZ ;  /* 0x0000000a23237c24 */ /* 0x000fe4000f8e02ff */
[--C-:B------:R-:W-:Y:S02]  /*23a20*/  @!P4 IMAD.IADD R42, R42, 0x1, -R22.reuse ;  /* 0x000000012a2ac824 */ /* 0x100fe400078e0a16 */
[----:B------:R-:W-:Y:S01]  /*23a30*/  @!P6 IMAD.IADD R39, R39, 0x1, -R22 ;  /* 0x000000012727e824 */ /* 0x000fe200078e0a16 */
[----:B--2---:R0:W-:Y:S01]  /*23a40*/  STL [R1+0xc8], R89 ;  /* 0x0000c85901007387 */ /* 0x0041e20000100800 */
[----:B------:R-:W-:Y:S02]  /*23a50*/  ISETP.GT.U32.AND P2, PT, R22, R41, PT ;  /* 0x000000291600720c */ /* 0x000fe40003f44070 */
[----:B------:R-:W-:Y:S02]  /*23a60*/  PRMT R77, RZ, 0x7610, R77 ;  /* 0x00007610ff4d7816 */ /* 0x000fe4000000004d */
[----:B------:R-:W-:Y:S01]  /*23a70*/  PRMT R85, RZ, 0x7610, R85 ;  /* 0x00007610ff557816 */ /* 0x000fe20000000055 */
[----:B------:R-:W2:Y:S01]  /*23a80*/  LDCU UR10, c[0x0][0x3b0] ;  /* 0x00007600ff0a77ac */ /* 0x000ea20008000800 */
[----:B0-----:R-:W-:-:S05]  /*23a90*/  IADD3 R89, P5, PT, R35, R20, RZ ;  /* 0x0000001423597210 */ /* 0x001fca0007fbe0ff */
[----:B------:R-:W-:Y:S01]  /*23aa0*/  STL [R1+0xa50], R89 ;  /* 0x000a505901007387 */ /* 0x000fe20000100800 */
[----:B---3--:R-:W-:Y:S02]  /*23ab0*/  ISETP.GE.AND P4, PT, R26, RZ, PT ;  /* 0x000000ff1a00720c */ /* 0x008fe40003f86270 */
[----:B------:R-:W-:Y:S02]  /*23ac0*/  LEA.HI.X.SX32 R26, R35, R17, 0x1, P5 ;  /* 0x00000011231a7211 */ /* 0x000fe400028f0eff */
[----:B----4-:R-:W-:-:S03]  /*23ad0*/  ISETP.GE.AND P6, PT, R27, RZ, PT ;  /* 0x000000ff1b00720c */ /* 0x010fc60003fc6270 */
[----:B------:R0:W-:Y:S01]  /*23ae0*/  STL [R1+0xa4c], R26 ;  /* 0x000a4c1a01007387 */ /* 0x0001e20000100800 */
[----:B------:R-:W-:Y:S02]  /*23af0*/  @P0 IMAD.MOV.U32 R27, RZ, RZ, R26 ;  /* 0x000000ffff1b0224 */ /* 0x000fe400078e001a */
[----:B0-----:R-:W-:Y:S02]  /*23b00*/  @P0 IMAD.MOV.U32 R26, RZ, RZ, R89 ;  /* 0x000000ffff1a0224 */ /* 0x001fe400078e0059 */
[----:B------:R-:W-:Y:S02]  /*23b10*/  @!P2 IMAD.IADD R41, R41, 0x1, -R22 ;  /* 0x000000012929a824 */ /* 0x000fe400078e0a16 */
[----:B------:R-:W-:Y:S01]  /*23b20*/  @!P4 IMAD.MOV R42, RZ, RZ, -R42 ;  /* 0x000000ffff2ac224 */ /* 0x000fe200078e0a2a */
[----:B------:R-:W3:Y:S04]  /*23b30*/  LDL R89, [R1+0x1b08] ;  /* 0x001b080001597983 */ /* 0x000ee80000100800 */
[----:B------:R0:W4:Y:S01]  /*23b40*/  @P0 LDG.E.U8 R79, desc[UR14][R26.64] ;  /* 0x0000000e1a4f0981 */ /* 0x000122000c1e1100 */
[C---:B------:R-:W-:Y:S01]  /*23b50*/  ISETP.GT.U32.AND P2, PT, R22.reuse, R16, PT ;  /* 0x000000101600720c */ /* 0x040fe20003f44070 */
[----:B------:R-:W-:Y:S01]  /*23b60*/  @!P6 IMAD.MOV R41, RZ, RZ, -R41 ;  /* 0x000000ffff29e224 */ /* 0x000fe200078e0a29 */
[----:B------:R-:W-:-:S02]  /*23b70*/  ISETP.GT.U32.AND P4, PT, R22, R23, PT ;  /* 0x000000171600720c */ /* 0x000fc40003f84070 */
[C---:B------:R-:W-:Y:S02]  /*23b80*/  SEL R42, R61.reuse, R42, !P1 ;  /* 0x0000002a3d2a7207 */ /* 0x040fe40004800000 */
[----:B------:R-:W-:-:S03]  /*23b90*/  SEL R41, R61, R41, !P1 ;  /* 0x000000293d297207 */ /* 0x000fc60004800000 */
[----:B-1----:R-:W-:-:S04]  /*23ba0*/  IMAD R42, R42, UR8, RZ ;  /* 0x000000082a2a7c24 */ /* 0x002fc8000f8e02ff */
[--C-:B------:R-:W-:Y:S02]  /*23bb0*/  @!P2 IMAD.IADD R16, R16, 0x1, -R22.reuse ;  /* 0x000000011010a824 */ /* 0x100fe400078e0a16 */
[----:B------:R-:W-:Y:S01]  /*23bc0*/  IMAD R41, R41, UR9, RZ ;  /* 0x0000000929297c24 */ /* 0x000fe2000f8e02ff */
[----:B0-----:R-:W-:Y:S01]  /*23bd0*/  IADD3 R26, P2, PT, R42, R20, RZ ;  /* 0x000000142a1a7210 */ /* 0x001fe20007f5e0ff */
[----:B------:R-:W-:Y:S01]  /*23be0*/  @!P4 IMAD.IADD R23, R23, 0x1, -R22 ;  /* 0x000000011717c824 */ /* 0x000fe200078e0a16 */
[----:B------:R-:W-:Y:S02]  /*23bf0*/  ISETP.GE.AND P6, PT, R76, RZ, PT ;  /* 0x000000ff4c00720c */ /* 0x000fe40003fc6270 */
[----:B------:R-:W-:Y:S02]  /*23c00*/  ISETP.GT.U32.AND P5, PT, R22, R39, PT ;  /* 0x000000271600720c */ /* 0x000fe40003fa4070 */
[----:B------:R-:W-:Y:S01]  /*23c10*/  LEA.HI.X.SX32 R27, R42, R17, 0x1, P2 ;  /* 0x000000112a1b7211 */ /* 0x000fe200010f0eff */
[----:B------:R-:W0:Y:S01]  /*23c20*/  LDCU UR8, c[0x0][0x3b0] ;  /* 0x00007600ff0877ac */ /* 0x000e220008000800 */
[----:B------:R-:W-:-:S02]  /*23c30*/  PRMT R9, RZ, 0x7610, R9 ;  /* 0x00007610ff097816 */ /* 0x000fc40000000009 */
[----:B------:R-:W-:Y:S01]  /*23c40*/  PRMT R82, RZ, 0x7610, R82 ;  /* 0x00007610ff527816 */ /* 0x000fe20000000052 */
[----:B------:R-:W1:Y:S01]  /*23c50*/  LDCU UR9, c[0x0][0x3b0] ;  /* 0x00007600ff0977ac */ /* 0x000e620008000800 */
[----:B------:R0:W2:Y:S04]  /*23c60*/  @P0 LDG.E.U8 R77, desc[UR14][R26.64] ;  /* 0x0000000e1a4d0981 */ /* 0x0000a8000c1e1100 */
[----:B----4-:R4:W-:Y:S04]  /*23c70*/  STL [R1+0xc4], R79 ;  /* 0x0000c44f01007387 */ /* 0x0109e80000100800 */
[----:B------:R0:W-:Y:S01]  /*23c80*/  STL [R1+0xa78], R26 ;  /* 0x000a781a01007387 */ /* 0x0001e20000100800 */
[----:B----4-:R-:W-:-:S04]  /*23c90*/  IADD3 R79, P4, PT, R41, R20, RZ ;  /* 0x00000014294f7210 */ /* 0x010fc80007f9e0ff */
[----:B------:R-:W-:Y:S01]  /*23ca0*/  LEA.HI.X.SX32 R76, R41, R17, 0x1, P4 ;  /* 0x00000011294c7211 */ /* 0x000fe200020f0eff */
[----:B------:R-:W-:Y:S04]  /*23cb0*/  STL [R1+0xaa0], R79 ;  /* 0x000aa04f01007387 */ /* 0x000fe80000100800 */
[----:B------:R4:W-:Y:S01]  /*23cc0*/  STL [R1+0xa74], R27 ;  /* 0x000a741b01007387 */ /* 0x0009e20000100800 */
[----:B0-----:R-:W-:Y:S02]  /*23cd0*/  @P0 IMAD.MOV.U32 R26, RZ, RZ, R79 ;  /* 0x000000ffff1a0224 */ /* 0x001fe400078e004f */
[----:B----4-:R-:W-:-:S05]  /*23ce0*/  @P0 IMAD.MOV.U32 R27, RZ, RZ, R76 ;  /* 0x000000ffff1b0224 */ /* 0x010fca00078e004c */
[----:B------:R0:W4:Y:S01]  /*23cf0*/  @P0 LDG.E.U8 R85, desc[UR14][R26.64] ;  /* 0x0000000e1a550981 */ /* 0x000122000c1e1100 */
[----:B------:R-:W-:Y:S01]  /*23d00*/  @!P5 IMAD.IADD R39, R39, 0x1, -R22 ;  /* 0x000000012727d824 */ /* 0x000fe200078e0a16 */
[----:B------:R-:W-:-:S03]  /*23d10*/  ISETP.GT.U32.AND P5, PT, R22, R44, PT ;  /* 0x0000002c1600720c */ /* 0x000fc60003fa4070 */
[----:B------:R-:W-:Y:S01]  /*23d20*/  @!P6 IMAD.MOV R39, RZ, RZ, -R39 ;  /* 0x000000ffff27e224 */ /* 0x000fe200078e0a27 */
[----:B------:R-:W-:-:S04]  /*23d30*/  ISETP.GT.U32.AND P6, PT, R22, R16, PT ;  /* 0x000000101600720c */ /* 0x000fc80003fc4070 */
[----:B------:R-:W-:-:S05]  /*23d40*/  SEL R39, R61, R39, !P1 ;  /* 0x000000273d277207 */ /* 0x000fca0004800000 */
[--C-:B------:R-:W-:Y:S01]  /*23d50*/  @!P5 IMAD.IADD R44, R44, 0x1, -R22.reuse ;  /* 0x000000012c2cd824 */ /* 0x100fe200078e0a16 */
[----:B------:R-:W-:Y:S01]  /*23d60*/  ISETP.GE.AND P5, PT, R83, RZ, PT ;  /* 0x000000ff5300720c */ /* 0x000fe20003fa6270 */
[----:B--2---:R-:W-:Y:S01]  /*23d70*/  IMAD R39, R39, UR10, RZ ;  /* 0x0000000a27277c24 */ /* 0x004fe2000f8e02ff */
[----:B------:R-:W-:Y:S01]  /*23d80*/  ISETP.GT.U32.AND P4, PT, R22, R23, PT ;  /* 0x000000171600720c */ /* 0x000fe20003f84070 */
[----:B------:R-:W-:Y:S01]  /*23d90*/  @!P6 IMAD.IADD R16, R16, 0x1, -R22 ;  /* 0x000000011010e824 */ /* 0x000fe200078e0a16 */
[----:B------:R2:W-:Y:S01]  /*23da0*/  STL [R1+0xbc], R77 ;  /* 0x0000bc4d01007387 */ /* 0x0005e20000100800 */
[----:B------:R-:W-:Y:S02]  /*23db0*/  ISETP.GT.U32.AND P2, PT, R22, R46, PT ;  /* 0x0000002e1600720c */ /* 0x000fe40003f44070 */
[----:B0-----:R-:W-:Y:S02]  /*23dc0*/  IADD3 R26, P6, PT, R39, R20, RZ ;  /* 0x00000014271a7210 */ /* 0x001fe40007fde0ff */
[----:B------:R-:W-:-:S02]  /*23dd0*/  PRMT R10, RZ, 0x7610, R10 ;  /* 0x00007610ff0a7816 */ /* 0x000fc4000000000a */
[----:B------:R-:W-:Y:S02]  /*23de0*/  PRMT R8, RZ, 0x7610, R8 ;  /* 0x00007610ff087816 */ /* 0x000fe40000000008 */
[----:B------:R-:W-:Y:S02]  /*23df0*/  PRMT R6, RZ, 0x7610, R6 ;  /* 0x00007610ff067816 */ /* 0x000fe40000000006 */
[----:B------:R-:W-:Y:S02]  /*23e00*/  LEA.HI.X.SX32 R27, R39, R17, 0x1, P6 ;  /* 0x00000011271b7211 */ /* 0x000fe400030f0eff */
[----:B------:R-:W-:Y:S01]  /*23e10*/  ISETP.GT.U32.AND P6, PT, R22, R45, PT ;  /* 0x0000002d1600720c */ /* 0x000fe20003fc4070 */
[----:B------:R-:W0:Y:S01]  /*23e20*/  LDCU UR10, c[0x0][0x3b0] ;  /* 0x00007600ff0a77ac */ /* 0x000e220008000800 */
[----:B------:R-:W-:Y:S01]  /*23e30*/  @!P5 IMAD.MOV R16, RZ, RZ, -R16 ;  /* 0x000000ffff10d224 */ /* 0x000fe200078e0a10 */
[----:B--2---:R-:W2:Y:S04]  /*23e40*/  LDL.LU R77, [R1+0x1d64] ;  /* 0x001d6400014d7983 */ /* 0x004ea80000300800 */
[----:B------:R0:W-:Y:S04]  /*23e50*/  STL [R1+0xa9c], R76 ;  /* 0x000a9c4c01007387 */ /* 0x0001e80000100800 */
[----:B------:R1:W2:Y:S01]  /*23e60*/  @P0 LDG.E.U8 R9, desc[UR14][R26.64] ;  /* 0x0000000e1a090981 */ /* 0x0002a2000c1e1100 */
[----:B------:R-:W-:Y:S01]  /*23e70*/  SEL R16, R61, R16, !P1 ;  /* 0x000000103d107207 */ /* 0x000fe20004800000 */
[----:B------:R-:W-:Y:S01]  /*23e80*/  @!P4 IMAD.IADD R23, R23, 0x1, -R22 ;  /* 0x000000011717c824 */ /* 0x000fe200078e0a16 */
[----:B------:R-:W-:-:S03]  /*23e90*/  ISETP.GE.AND P4, PT, R84, RZ, PT ;  /* 0x000000ff5400720c */ /* 0x000fc60003f86270 */
[----:B------:R-:W-:Y:S02]  /*23ea0*/  IMAD R16, R16, UR8, RZ ;  /* 0x0000000810107c24 */ /* 0x000fe4000f8e02ff */
[--C-:B------:R-:W-:Y:S01]  /*23eb0*/  @!P6 IMAD.IADD R45, R45, 0x1, -R22.reuse ;  /* 0x000000012d2de824 */ /* 0x100fe200078e0a16 */
[----:B0-----:R-:W3:Y:S04]  /*23ec0*/  LDL.LU R76, [R1+0x1d60] ;  /* 0x001d6000014c7983 */ /* 0x001ee80000300800 */
[----:B------:R-:W3:Y:S01]  /*23ed0*/  LDL.LU R79, [R1+0x1d5c] ;  /* 0x001d5c00014f7983 */ /* 0x000ee20000300800 */
[----:B------:R-:W-:Y:S01]  /*23ee0*/  @!P2 IMAD.IADD R46, R46, 0x1, -R22 ;  /* 0x000000012e2ea824 */ /* 0x000fe200078e0a16 */
[----:B------:R-:W0:Y:S02]  /*23ef0*/  LDCU UR8, c[0x0][0x3b0] ;  /* 0x00007600ff0877ac */ /* 0x000e240008000800 */
[----:B----4-:R4:W-:Y:S04]  /*23f00*/  STL [R1+0xb8], R85 ;  /* 0x0000b85501007387 */ /* 0x0109e80000100800 */
[----:B----4-:R-:W4:Y:S04]  /*23f10*/  LDL.LU R85, [R1+0x1d58] ;  /* 0x001d580001557983 */ /* 0x010f280000300800 */
[----:B------:R-:W4:Y:S04]  /*23f20*/  LDL R83, [R1+0x1b28] ;  /* 0x001b280001537983 */ /* 0x000f280000100800 */
[----:B------:R-:W4:Y:S04]  /*23f30*/  LDL.LU R84, [R1+0x1d54] ;  /* 0x001d540001547983 */ /* 0x000f280000300800 */
[----:B------:R1:W-:Y:S04]  /*23f40*/  STL [R1+0xac8], R26 ;  /* 0x000ac81a01007387 */ /* 0x0003e80000100800 */
[----:B------:R0:W-:Y:S01]  /*23f50*/  STL [R1+0xac4], R27 ;  /* 0x000ac41b01007387 */ /* 0x0001e20000100800 */
[----:B-1----:R-:W-:-:S04]  /*23f60*/  IADD3 R26, P6, PT, R16, R20, RZ ;  /* 0x00000014101a7210 */ /* 0x002fc80007fde0ff */
[----:B0-----:R-:W-:-:S05]  /*23f70*/  LEA.HI.X.SX32 R27, R16, R17, 0x1, P6 ;  /* 0x00000011101b7211 */ /* 0x001fca00030f0eff */
[----:B------:R0:W4:Y:S01]  /*23f80*/  @P0 LDG.E.U8 R82, desc[UR14][R26.64] ;  /* 0x0000000e1a520981 */ /* 0x000122000c1e1100 */
[----:B------:R-:W-:Y:S01]  /*23f90*/  ISETP.GT.U32.AND P2, PT, R22, R44, PT ;  /* 0x0000002c1600720c */ /* 0x000fe20003f44070 */
[----:B------:R-:W-:Y:S02]  /*23fa0*/  @!P4 IMAD.MOV R23, RZ, RZ, -R23 ;  /* 0x000000ffff17c224 */ /* 0x000fe400078e0a17 */
[----:B--2---:R-:W-:Y:S03]  /*23fb0*/  STL [R1+0x1d28], R9 ;  /* 0x001d280901007387 */ /* 0x004fe60000100800 */
[----:B------:R-:W-:-:S07]  /*23fc0*/  SEL R23, R61, R23, !P1 ;  /* 0x000000173d177207 */ /* 0x000fce0004800000 */
[----:B------:R-:W-:Y:S01]  /*23fd0*/  @!P2 IMAD.IADD R44, R44, 0x1, -R22 ;  /* 0x000000012c2ca824 */ /* 0x000fe200078e0a16 */
[----:B---3--:R-:W-:Y:S02]  /*23fe0*/  ISETP.GE.AND P2, PT, R89, RZ, PT ;  /* 0x000000ff5900720c */ /* 0x008fe40003f46270 */
[----:B------:R-:W2:Y:S01]  /*23ff0*/  LDL R89, [R1+0x1b48] ;  /* 0x001b480001597983 */ /* 0x000ea20000100800 */
[----:B------:R-:W-:-:S03]  /*24000*/  IMAD R23, R23, UR9, RZ ;  /* 0x0000000917177c24 */ /* 0x000fc6000f8e02ff */
[----:B------:R-:W-:Y:S04]  /*24010*/  STL [R1+0xaf0], R26 ;  /* 0x000af01a01007387 */ /* 0x000fe80000100800 */
[----:B------:R0:W-:Y:S01]  /*24020*/  STL [R1+0xaec], R27 ;  /* 0x000aec1b01007387 */ /* 0x0001e20000100800 */
[----:B------:R-:W-:Y:S01]  /*24030*/  ISETP.GT.U32.AND P5, PT, R22, R46, PT ;  /* 0x0000002e1600720c */ /* 0x000fe20003fa4070 */
[----:B------:R-:W1:Y:S01]  /*24040*/  LDCU UR9, c[0x0][0x3b0] ;  /* 0x00007600ff0977ac */ /* 0x000e620008000800 */
[----:B----4-:R-:W-:Y:S02]  /*24050*/  ISETP.GE.AND P4, PT, R83, RZ, PT ;  /* 0x000000ff5300720c */ /* 0x010fe40003f86270 */
[----:B------:R-:W-:-:S04]  /*24060*/  IADD3 R83, P6, PT, R23, R20, RZ ;  /* 0x0000001417537210 */ /* 0x000fc80007fde0ff */
[----:B0-----:R-:W-:Y:S01]  /*24070*/  LEA.HI.X.SX32 R27, R23, R17, 0x1, P6 ;  /* 0x00000011171b7211 */ /* 0x001fe200030f0eff */
[----:B------:R-:W-:-:S05]  /*24080*/  @P0 IMAD.MOV.U32 R26, RZ, RZ, R83 ;  /* 0x000000ffff1a0224 */ /* 0x000fca00078e0053 */
[----:B------:R0:W3:Y:S04]  /*24090*/  @P0 LDG.E.U8 R10, desc[UR14][R26.64] ;  /* 0x0000000e1a0a0981 */ /* 0x0000e8000c1e1100 */
[----:B------:R4:W-:Y:S04]  /*240a0*/  STL [R1+0xb0], R82 ;  /* 0x0000b05201007387 */ /* 0x0009e80000100800 */
[----:B----4-:R-:W4:Y:S01]  /*240b0*/  LDL R82, [R1+0x1b68] ;  /* 0x001b680001527983 */ /* 0x010f220000100800 */
[----:B------:R-:W-:Y:S01]  /*240c0*/  @!P5 IMAD.IADD R46, R46, 0x1, -R22 ;  /* 0x000000012e2ed824 */ /* 0x000fe200078e0a16 */
[C---:B------:R-:W-:Y:S01]  /*240d0*/  ISETP.GT.U32.AND P5, PT, R22.reuse, R47, PT ;  /* 0x0000002f1600720c */ /* 0x040fe20003fa4070 */
[----:B------:R-:W-:Y:S01]  /*240e0*/  @!P2 IMAD.MOV R44, RZ, RZ, -R44 ;  /* 0x000000ffff2ca224 */ /* 0x000fe200078e0a2c */
[----:B------:R-:W-:-:S02]  /*240f0*/  ISETP.GT.U32.AND P2, PT, R22, R45, PT ;  /* 0x0000002d1600720c */ /* 0x000fc40003f44070 */
[----:B------:R-:W-:Y:S01]  /*24100*/  ISETP.GT.U32.AND P6, PT, R22, R48, PT ;  /* 0x000000301600720c */ /* 0x000fe20003fc4070 */
[----:B------:R-:W-:Y:S01]  /*24110*/  @!P4 IMAD.MOV R46, RZ, RZ, -R46 ;  /* 0x000000ffff2ec224 */ /* 0x000fe200078e0a2e */
[----:B--2---:R-:W-:Y:S02]  /*24120*/  ISETP.GE.AND P4, PT, R89, RZ, PT ;  /* 0x000000ff5900720c */ /* 0x004fe40003f86270 */
[----:B------:R-:W-:-:S05]  /*24130*/  SEL R44, R61, R44, !P1 ;  /* 0x0000002c3d2c7207 */ /* 0x000fca0004800000 */
[----:B------:R-:W-:Y:S01]  /*24140*/  @!P5 IMAD.IADD R47, R47, 0x1, -R22 ;  /* 0x000000012f2fd824 */ /* 0x000fe200078e0a16 */
[----:B------:R-:W-:-:S04]  /*24150*/  SEL R46, R61, R46, !P1 ;  /* 0x0000002e3d2e7207 */ /* 0x000fc80004800000 */
[----:B------:R-:W-:Y:S01]  /*24160*/  ISETP.GT.U32.AND P5, PT, R22, R47, PT ;  /* 0x0000002f1600720c */ /* 0x000fe20003fa4070 */
[----:B------:R-:W-:Y:S02]  /*24170*/  IMAD R44, R44, UR8, RZ ;  /* 0x000000082c2c7c24 */ /* 0x000fe4000f8e02ff */
[--C-:B------:R-:W-:Y:S02]  /*24180*/  @!P2 IMAD.IADD R45, R45, 0x1, -R22.reuse ;  /* 0x000000012d2da824 */ /* 0x100fe400078e0a16 */
[----:B-1----:R-:W-:Y:S02]  /*24190*/  IMAD R46, R46, UR9, RZ ;  /* 0x000000092e2e7c24 */ /* 0x002fe4000f8e02ff */
[----:B------:R-:W-:Y:S01]  /*241a0*/  @!P6 IMAD.IADD R48, R48, 0x1, -R22 ;  /* 0x000000013030e824 */ /* 0x000fe200078e0a16 */
[----:B------:R1:W-:Y:S01]  /*241b0*/  STL [R1+0xb18], R83 ;  /* 0x000b185301007387 */ /* 0x0003e20000100800 */
[-C--:B0-----:R-:W-:Y:S01]  /*241c0*/  IADD3 R26, P6, PT, R44, R20.reuse, RZ ;  /* 0x000000142c1a7210 */ /* 0x081fe20007fde0ff */
[----:B------:R-:W-:Y:S01]  /*241d0*/  @!P4 IMAD.MOV R45, RZ, RZ, -R45 ;  /* 0x000000ffff2dc224 */ /* 0x000fe200078e0a2d */
[----:B------:R-:W-:Y:S01]  /*241e0*/  IADD3 R89, P4, PT, R46, R20, RZ ;  /* 0x000000142e597210 */ /* 0x000fe20007f9e0ff */
[----:B------:R0:W-:Y:S01]  /*241f0*/  STL [R1+0xb14], R27 ;  /* 0x000b141b01007387 */ /* 0x0001e20000100800 */
[----:B------:R-:W-:-:S02]  /*24200*/  PRMT R18, RZ, 0x7610, R18 ;  /* 0x00007610ff127816 */ /* 0x000fc40000000012 */
[----:B------:R-:W-:Y:S01]  /*24210*/  PRMT R15, RZ, 0x7610, R15 ;  /* 0x00007610ff0f7816 */ /* 0x000fe2000000000f */
[----:B------:R-:W2:Y:S01]  /*24220*/  LDCU UR8, c[0x0][0x3b0] ;  /* 0x00007600ff0877ac */ /* 0x000ea20008000800 */
[----:B------:R-:W-:Y:S01]  /*24230*/  @!P5 IMAD.IADD R47, R47, 0x1, -R22 ;  /* 0x000000012f2fd824 */ /* 0x000fe200078e0a16 */
[----:B------:R-:W2:Y:S01]  /*24240*/  LDCU UR9, c[0x0][0x3b0] ;  /* 0x00007600ff0977ac */ /* 0x000ea20008000800 */
[----:B-1----:R-:W2:Y:S01]  /*24250*/  LDL.LU R83, [R1+0x1d50] ;  /* 0x001d500001537983 */ /* 0x002ea20000300800 */
[----:B0-----:R-:W-:-:S05]  /*24260*/  LEA.HI.X.SX32 R27, R44, R17, 0x1, P6 ;  /* 0x000000112c1b7211 */ /* 0x001fca00030f0eff */
[----:B------:R0:W2:Y:S04]  /*24270*/  @P0 LDG.E.U8 R8, desc[UR14][R26.64] ;  /* 0x0000000e1a080981 */ /* 0x0000a8000c1e1100 */
[----:B---3--:R-:W-:Y:S04]  /*24280*/  STL [R1+0x1d2c], R10 ;  /* 0x001d2c0a01007387 */ /* 0x008fe80000100800 */
[----:B------:R0:W-:Y:S04]  /*24290*/  STL [R1+0x748], R26 ;  /* 0x0007481a01007387 */ /* 0x0001e80000100800 */
[----:B------:R-:W-:Y:S04]  /*242a0*/  STL [R1+0x788], R89 ;  /* 0x0007885901007387 */ /* 0x000fe80000100800 */
[----:B------:R1:W-:Y:S01]  /*242b0*/  STL [R1+0x744], R27 ;  /* 0x0007441b01007387 */ /* 0x0003e20000100800 */
[----:B0-----:R-:W-:Y:S01]  /*242c0*/  @P0 IMAD.MOV.U32 R26, RZ, RZ, R89 ;  /* 0x000000ffff1a0224 */ /* 0x001fe200078e0059 */
[----:B----4-:R-:W-:-:S02]  /*242d0*/  ISETP.GE.AND P5, PT, R82, RZ, PT ;  /* 0x000000ff5200720c */ /* 0x010fc40003fa6270 */
[----:B------:R-:W-:-:S05]  /*242e0*/  LEA.HI.X.SX32 R82, R46, R17, 0x1, P4 ;  /* 0x000000112e527211 */ /* 0x000fca00020f0eff */
[----:B-1----:R-:W-:Y:S01]  /*242f0*/  @P0 IMAD.MOV.U32 R27, RZ, RZ, R82 ;  /* 0x000000ffff1b0224 */ /* 0x002fe200078e0052 */
[----:B------:R0:W-:Y:S04]  /*24300*/  STL [R1+0x784], R82 ;  /* 0x0007845201007387 */ /* 0x0001e80000100800 */
[----:B------:R1:W3:Y:S04]  /*24310*/  @P0 LDG.E.U8 R6, desc[UR14][R26.64] ;  /* 0x0000000e1a060981 */ /* 0x0002e8000c1e1100 */
[----:B0-----:R-:W4:Y:S04]  /*24320*/  LDL.LU R82, [R1+0x1d4c] ;  /* 0x001d4c0001527983 */ /* 0x001f280000300800 */
[----:B------:R-:W2:Y:S04]  /*24330*/  LDL.LU R89, [R1+0x1d48] ;  /* 0x001d480001597983 */ /* 0x000ea80000300800 */
[----:B------:R-:W2:Y:S01]  /*24340*/  LDL R27, [R1+0x1b88] ;  /* 0x001b8800011b7983 */ /* 0x000ea20000100800 */
[----:B------:R-:W-:Y:S01]  /*24350*/  SEL R45, R61, R45, !P1 ;  /* 0x0000002d3d2d7207 */ /* 0x000fe20004800000 */
[----:B------:R-:W-:-:S04]  /*24360*/  @!P5 IMAD.MOV R47, RZ, RZ, -R47 ;  /* 0x000000ffff2fd224 */ /* 0x000fc800078e0a2f */
[----:B------:R-:W-:Y:S01]  /*24370*/  IMAD R45, R45, UR10, RZ ;  /* 0x0000000a2d2d7c24 */ /* 0x000fe2000f8e02ff */
[C---:B------:R-:W-:Y:S02]  /*24380*/  ISETP.GT.U32.AND P2, PT, R22.reuse, R48, PT ;  /* 0x000000301600720c */ /* 0x040fe40003f44070 */
[----:B--2---:R-:W-:Y:S02]  /*24390*/  ISETP.GE.AND P6, PT, R27, RZ, PT ;  /* 0x000000ff1b00720c */ /* 0x004fe40003fc6270 */
[----:B-1----:R-:W-:Y:S02]  /*243a0*/  IADD3 R26, P5, PT, R45, R20, RZ ;  /* 0x000000142d1a7210 */ /* 0x002fe40007fbe0ff */
[----:B------:R-:W-:Y:S02]  /*243b0*/  SEL R47, R61, R47, !P1 ;  /* 0x0000002f3d2f7207 */ /* 0x000fe40004800000 */
[----:B------:R-:W-:Y:S02]  /*243c0*/  ISETP.GT.U32.AND P4, PT, R22, R49, PT ;  /* 0x000000311600720c */ /* 0x000fe40003f84070 */
[----:B------:R-:W-:-:S02]  /*243d0*/  PRMT R5, RZ, 0x7610, R5 ;  /* 0x00007610ff057816 */ /* 0x000fc40000000005 */
[----:B------:R-:W-:Y:S01]  /*243e0*/  LEA.HI.X.SX32 R27, R45, R17, 0x1, P5 ;  /* 0x000000112d1b7211 */ /* 0x000fe200028f0eff */
[----:B------:R0:W-:Y:S01]  /*243f0*/  STL [R1+0x7c8], R26 ;  /* 0x0007c81a01007387 */ /* 0x0001e20000100800 */
[----:B------:R-:W-:Y:S02]  /*24400*/  PRMT R25, RZ, 0x7610, R25 ;  /* 0x00007610ff197816 */ /* 0x000fe40000000019 */
[----:B------:R-:W-:Y:S01]  /*24410*/  PRMT R23, RZ, 0x7610, R23 ;  /* 0x00007610ff177816 */ /* 0x000fe20000000017 */
[----:B------:R-:W1:Y:S01]  /*24420*/  LDCU UR10, c[0x0][0x3b0] ;  /* 0x00007600ff0a77ac */ /* 0x000e620008000800 */
[----:B------:R2:W-:Y:S04]  /*24430*/  STL [R1+0x7c4], R27 ;  /* 0x0007c41b01007387 */ /* 0x0005e80000100800 */
[----:B------:R2:W3:Y:S04]  /*24440*/  @P0 LDG.E.U8 R18, desc[UR14][R26.64] ;  /* 0x0000000e1a120981 */ /* 0x0004e8000c1e1100 */
[----:B0-----:R-:W4:Y:S01]  /*24450*/  LDL R26, [R1+0x1ba8] ;  /* 0x001ba800011a7983 */ /* 0x001f220000100800 */
[----:B------:R-:W-:Y:S01]  /*24460*/  @!P2 IMAD.IADD R48, R48, 0x1, -R22 ;  /* 0x000000013030a824 */ /* 0x000fe200078e0a16 */
[----:B------:R-:W-:Y:S01]  /*24470*/  ISETP.GT.U32.AND P2, PT, R22, R51, PT ;  /* 0x000000331600720c */ /* 0x000fe20003f44070 */
[----:B------:R-:W-:-:S02]  /*24480*/  IMAD R47, R47, UR12, RZ ;  /* 0x0000000c2f2f7c24 */ /* 0x000fc4000f8e02ff */
[----:B------:R-:W-:Y:S02]  /*24490*/  @!P4 IMAD.IADD R49, R49, 0x1, -R22 ;  /* 0x000000013131c824 */ /* 0x000fe400078e0a16 */
[----:B------:R-:W-:Y:S01]  /*244a0*/  @!P6 IMAD.MOV R48, RZ, RZ, -R48 ;  /* 0x000000ffff30e224 */ /* 0x000fe200078e0a30 */
[----:B------:R-:W-:Y:S02]  /*244b0*/  ISETP.GT.U32.AND P5, PT, R22, R52, PT ;  /* 0x000000341600720c */ /* 0x000fe40003fa4070 */
[----:B------:R-:W-:Y:S02]  /*244c0*/  PRMT R16, RZ, 0x7610, R16 ;  /* 0x00007610ff107816 */ /* 0x000fe40000000010 */
[----:B--2---:R-:W-:-:S03]  /*244d0*/  IADD3 R27, P6, PT, R47, R20, RZ ;  /* 0x000000142f1b7210 */ /* 0x004fc60007fde0ff */
[----:B------:R-:W-:Y:S01]  /*244e0*/  @!P2 IMAD.IADD R51, R51, 0x1, -R22 ;  /* 0x000000013333a824 */ /* 0x000fe200078e0a16 */
[----:B------:R-:W-:Y:S02]  /*244f0*/  PRMT R9, RZ, 0x7610, R9 ;  /* 0x00007610ff097816 */ /* 0x000fe40000000009 */
[----:B------:R-:W-:Y:S02]  /*24500*/  PRMT R4, RZ, 0x7610, R4 ;  /* 0x00007610ff047816 */ /* 0x000fe40000000004 */
[----:B------:R-:W-:Y:S02]  /*24510*/  PRMT R0, RZ, 0x7610, R0 ;  /* 0x00007610ff007816 */ /* 0x000fe40000000000 */
[----:B------:R-:W-:Y:S01]  /*24520*/  PRMT R10, RZ, 0x7610, R10 ;  /* 0x00007610ff0a7816 */ /* 0x000fe2000000000a */
[----:B------:R-:W0:Y:S01]  /*24530*/  LDCU UR12, c[0x0][0x3b0] ;  /* 0x00007600ff0c77ac */ /* 0x000e220008000800 */
[----:B---3--:R2:W-:Y:S01]  /*24540*/  STL [R1+0xa0], R18 ;  /* 0x0000a01201007387 */ /* 0x0085e20000100800 */
[----:B----4-:R-:W-:-:S02]  /*24550*/  ISETP.GE.AND P2, PT, R26, RZ, PT ;  /* 0x000000ff1a00720c */ /* 0x010fc40003f46270 */
[----:B------:R-:W-:Y:S01]  /*24560*/  LEA.HI.X.SX32 R26, R47, R17, 0x1, P6 ;  /* 0x000000112f1a7211 */ /* 0x000fe200030f0eff */
[----:B--2---:R-:W2:Y:S04]  /*24570*/  LDL R18, [R1+0x1be8] ;  /* 0x001be80001127983 */ /* 0x004ea80000100800 */
[----:B------:R3:W-:Y:S04]  /*24580*/  STL [R1+0x820], R27 ;  /* 0x0008201b01007387 */ /* 0x0007e80000100800 */
[----:B------:R4:W-:Y:S01]  /*24590*/  STL [R1+0x81c], R26 ;  /* 0x00081c1a01007387 */ /* 0x0009e20000100800 */
[----:B---3--:R-:W-:-:S04]  /*245a0*/  @P0 LOP3.LUT R27, R27, R26, RZ, 0x3c, !PT ;  /* 0x0000001a1b1b0212 */ /* 0x008fc800078e3cff */
[----:B----4-:R-:W-:-:S04]  /*245b0*/  @P0 LOP3.LUT R26, R27, R26, RZ, 0x3c, !PT ;  /* 0x0000001a1b1a0212 */ /* 0x010fc800078e3cff */
[----:B------:R-:W-:-:S05]  /*245c0*/  @P0 LOP3.LUT R27, R27, R26, RZ, 0x3c, !PT ;  /* 0x0000001a1b1b0212 */ /* 0x000fca00078e3cff */
[----:B------:R-:W3:Y:S01]  /*245d0*/  @P0 LDG.E.U8 R15, desc[UR14][R26.64] ;  /* 0x0000000e1a0f0981 */ /* 0x000ee2000c1e1100 */
[----:B------:R-:W-:Y:S02]  /*245e0*/  ISETP.GT.U32.AND P4, PT, R22, R49, PT ;  /* 0x000000311600720c */ /* 0x000fe40003f84070 */
[----:B------:R-:W-:Y:S01]  /*245f0*/  SEL R48, R61, R48, !P1 ;  /* 0x000000303d307207 */ /* 0x000fe20004800000 */
[----:B------:R-:W-:-:S04]  /*24600*/  @!P5 IMAD.IADD R52, R52, 0x1, -R22 ;  /* 0x000000013434d824 */ /* 0x000fc800078e0a16 */
[----:B------:R-:W-:Y:S01]  /*24610*/  IMAD R48, R48, UR8, RZ ;  /* 0x0000000830307c24 */ /* 0x000fe2000f8e02ff */
[----:B------:R-:W4:Y:S01]  /*24620*/  LDCU UR8, c[0x0][0x3b0] ;  /* 0x00007600ff0877ac */ /* 0x000f220008000800 */
[----:B---3--:R-:W-:Y:S04]  /*24630*/  STL [R1+0x9c], R15 ;  /* 0x00009c0f01007387 */ /* 0x008fe80000100800 */
[----:B------:R-:W3:Y:S01]  /*24640*/  LDL R26, [R1+0x1bc8] ;  /* 0x001bc800011a7983 */ /* 0x000ee20000100800 */
[----:B------:R-:W-:Y:S01]  /*24650*/  @!P4 IMAD.IADD R49, R49, 0x1, -R22 ;  /* 0x000000013131c824 */ /* 0x000fe200078e0a16 */
[----:B------:R-:W-:-:S03]  /*24660*/  IADD3 R27, P6, PT, R48, R20, RZ ;  /* 0x00000014301b7210 */ /* 0x000fc60007fde0ff */
[----:B------:R-:W-:Y:S01]  /*24670*/  @!P2 IMAD.MOV R49, RZ, RZ, -R49 ;  /* 0x000000ffff31a224 */ /* 0x000fe200078e0a31 */
[----:B------:R-:W-:Y:S01]  /*24680*/  ISETP.GT.U32.AND P2, PT, R22, R52, PT ;  /* 0x000000341600720c */ /* 0x000fe20003f44070 */
[----:B------:R0:W-:Y:S03]  /*24690*/  STL [R1+0x938], R27 ;  /* 0x0009381b01007387 */ /* 0x0001e60000100800 */
[----:B------:R-:W-:-:S05]  /*246a0*/  SEL R49, R61, R49, !P1 ;  /* 0x000000313d317207 */ /* 0x000fca0004800000 */
[----:B------:R-:W-:Y:S01]  /*246b0*/  IMAD R49, R49, UR9, RZ ;  /* 0x0000000931317c24 */ /* 0x000fe2000f8e02ff */
[----:B---3--:R-:W-:Y:S02]  /*246c0*/  ISETP.GE.AND P5, PT, R26, RZ, PT ;  /* 0x000000ff1a00720c */ /* 0x008fe40003fa6270 */
[----:B------:R-:W-:Y:S01]  /*246d0*/  LEA.HI.X.SX32 R26, R48, R17, 0x1, P6 ;  /* 0x00000011301a7211 */ /* 0x000fe200030f0eff */
[----:B------:R-:W-:Y:S01]  /*246e0*/  @!P2 IMAD.IADD R52, R52, 0x1, -R22 ;  /* 0x000000013434a824 */ /* 0x000fe200078e0a16 */
[----:B------:R-:W-:Y:S01]  /*246f0*/  ISETP.GT.U32.AND P4, PT, R22, R51, PT ;  /* 0x000000331600720c */ /* 0x000fe20003f84070 */
[----:B------:R-:W3:Y:S01]  /*24700*/  LDCU UR9, c[0x0][0x3b0] ;  /* 0x00007600ff0977ac */ /* 0x000ee20008000800 */
[----:B0-----:R-:W-:Y:S01]  /*24710*/  @P0 LOP3.LUT R27, R27, R26, RZ, 0x3c, !PT ;  /* 0x0000001a1b1b0212 */ /* 0x001fe200078e3cff */
[----:B------:R0:W-:Y:S01]  /*24720*/  STL [R1+0x934], R26 ;  /* 0x0009341a01007387 */ /* 0x0001e20000100800 */
[----:B--2---:R-:W-:Y:S02]  /*24730*/  ISETP.GE.AND P6, PT, R18, RZ, PT ;  /* 0x000000ff1200720c */ /* 0x004fe40003fc6270 */
[----:B------:R-:W-:-:S02]  /*24740*/  IADD3 R18, P2, PT, R49, R20, RZ ;  /* 0x0000001431127210 */ /* 0x000fc40007f5e0ff */
[----:B0-----:R-:W-:-:S04]  /*24750*/  @P0 LOP3.LUT R26, R27, R26, RZ, 0x3c, !PT ;  /* 0x0000001a1b1a0212 */ /* 0x001fc800078e3cff */
[----:B------:R-:W-:-:S05]  /*24760*/  @P0 LOP3.LUT R27, R27, R26, RZ, 0x3c, !PT ;  /* 0x0000001a1b1b0212 */ /* 0x000fca00078e3cff */
[----:B------:R0:W2:Y:S04]  /*24770*/  @P0 LDG.E.U8 R5, desc[UR14][R26.64] ;  /* 0x0000000e1a050981 */ /* 0x0000a8000c1e1100 */
[----:B------:R-:W-:Y:S01]  /*24780*/  STL [R1+0x968], R18 ;  /* 0x0009681201007387 */ /* 0x000fe20000100800 */
[----:B0-----:R-:W-:-:S05]  /*24790*/  LEA.HI.X.SX32 R26, R49, R17, 0x1, P2 ;  /* 0x00000011311a7211 */ /* 0x001fca00010f0eff */
[----:B------:R0:W-:Y:S01]  /*247a0*/  STL [R1+0x964], R26 ;  /* 0x0009641a01007387 */ /* 0x0001e20000100800 */
[----:B------:R-:W-:Y:S02]  /*247b0*/  @P0 IMAD.MOV.U32 R27, RZ, RZ, R26 ;  /* 0x000000ffff1b0224 */ /* 0x000fe400078e001a */
[----:B0-----:R-:W-:Y:S02]  /*247c0*/  @P0 IMAD.MOV.U32 R26, RZ, RZ, R18 ;  /* 0x000000ffff1a0224 */ /* 0x001fe400078e0012 */
[----:B------:R-:W-:Y:S01]  /*247d0*/  @!P4 IMAD.IADD R51, R51, 0x1, -R22 ;  /* 0x000000013333c824 */ /* 0x000fe200078e0a16 */
[----:B------:R-:W2:Y:S04]  /*247e0*/  LDL R18, [R1+0x1c48] ;  /* 0x001c480001127983 */ /* 0x000ea80000100800 */
[----:B------:R-:W2:Y:S04]  /*247f0*/  @P0 LDG.E.U8 R25, desc[UR14][R26.64] ;  /* 0x0000000e1a190981 */ /* 0x000ea8000c1e1100 */
[----:B------:R-:W3:Y:S01]  /*24800*/  LDL R27, [R1+0x1c04] ;  /* 0x001c0400011b7983 */ /* 0x000ee20000100800 */
[----:B------:R-:W-:Y:S01]  /*24810*/  @!P5 IMAD.MOV R51, RZ, RZ, -R51 ;  /* 0x000000ffff33d224 */ /* 0x000fe200078e0a33 */
[----:B------:R-:W-:-:S04]  /*24820*/  ISETP.GT.U32.AND P5, PT, R22, R55, PT ;  /* 0x000000371600720c */ /* 0x000fc80003fa4070 */
[----:B------:R-:W-:Y:S01]  /*24830*/  SEL R51, R61, R51, !P1 ;  /* 0x000000333d337207 */ /* 0x000fe20004800000 */
[----:B------:R-:W-:-:S04]  /*24840*/  @!P6 IMAD.MOV R52, RZ, RZ, -R52 ;  /* 0x000000ffff34e224 */ /* 0x000fc800078e0a34 */
[----:B----4-:R-:W-:-:S04]  /*24850*/  IMAD R51, R51, UR8, RZ ;  /* 0x0000000833337c24 */ /* 0x010fc8000f8e02ff */
[----:B------:R-:W-:Y:S01]  /*24860*/  @!P5 IMAD.IADD R55, R55, 0x1, -R22 ;  /* 0x000000013737d824 */ /* 0x000fe200078e0a16 */
[----:B--2---:R0:W-:Y:S01]  /*24870*/  STL [R1+0x94], R25 ;  /* 0x0000941901007387 */ /* 0x0041e20000100800 */
[----:B------:R-:W-:Y:S02]  /*24880*/  SEL R52, R61, R52, !P1 ;  /* 0x000000343d347207 */ /* 0x000fe40004800000 */
[----:B------:R-:W-:Y:S01]  /*24890*/  ISETP.GT.U32.AND P4, PT, R22, R54, PT ;  /* 0x000000361600720c */ /* 0x000fe20003f84070 */
[----:B------:R-:W2:Y:S01]  /*248a0*/  LDCU UR8, c[0x0][0x3b0] ;  /* 0x00007600ff0877ac */ /* 0x000ea20008000800 */
[----:B0-----:R-:W-:-:S04]  /*248b0*/  IADD3 R25, P6, PT, R51, R20, RZ ;  /* 0x0000001433197210 */ /* 0x001fc80007fde0ff */
[----:B------:R-:W-:Y:S02]  /*248c0*/  LEA.HI.X.SX32 R26, R51, R17, 0x1, P6 ;  /* 0x00000011331a7211 */ /* 0x000fe400030f0eff */
[----:B---3--:R-:W-:Y:S01]  /*248d0*/  ISETP.GE.AND P5, PT, R27, RZ, PT ;  /* 0x000000ff1b00720c */ /* 0x008fe20003fa6270 */
[----:B------:R-:W-:Y:S04]  /*248e0*/  STL [R1+0x998], R25 ;  /* 0x0009981901007387 */ /* 0x000fe80000100800 */
[----:B------:R0:W-:Y:S01]  /*248f0*/  STL [R1+0x994], R26 ;  /* 0x0009941a01007387 */ /* 0x0001e20000100800 */
[----:B------:R-:W-:Y:S02]  /*24900*/  @P0 IMAD.MOV.U32 R27, RZ, RZ, R26 ;  /* 0x000000ffff1b0224 */ /* 0x000fe400078e001a */
[----:B0-----:R-:W-:-:S05]  /*24910*/  @P0 IMAD.MOV.U32 R26, RZ, RZ, R25 ;  /* 0x000000ffff1a0224 */ /* 0x001fca00078e0019 */
[----:B------:R-:W3:Y:S04]  /*24920*/  @P0 LDG.E.U8 R23, desc[UR14][R26.64] ;  /* 0x0000000e1a170981 */ /* 0x000ee8000c1e1100 */
[----:B------:R-:W4:Y:S01]  /*24930*/  LDL R27, [R1+0x1c28] ;  /* 0x001c2800011b7983 */ /* 0x000f220000100800 */
[----:B-1----:R-:W-:Y:S02]  /*24940*/  IMAD R52, R52, UR10, RZ ;  /* 0x0000000a34347c24 */ /* 0x002fe4000f8e02ff */
[----:B------:R-:W-:Y:S01]  /*24950*/  @!P4 IMAD.IADD R54, R54, 0x1, -R22 ;  /* 0x000000013636c824 */ /* 0x000fe200078e0a16 */
[----:B------:R-:W0:Y:S04]  /*24960*/  LDCU UR10, c[0x0][0x3b0] ;  /* 0x00007600ff0a77ac */ /* 0x000e280008000800 */
[----:B------:R-:W-:Y:S01]  /*24970*/  ISETP.GT.U32.AND P2, PT, R22, R54, PT ;  /* 0x000000361600720c */ /* 0x000fe20003f44070 */
[----:B---3--:R1:W-:Y:S02]  /*24980*/  STL [R1+0x8c], R23 ;  /* 0x00008c1701007387 */ /* 0x0083e40000100800 */
[----:B-1----:R-:W-:-:S04]  /*24990*/  IADD3 R23, P6, PT, R52, R20, RZ ;  /* 0x0000001434177210 */ /* 0x002fc80007fde0ff */
[----:B------:R-:W-:Y:S02]  /*249a0*/  LEA.HI.X.SX32 R25, R52, R17, 0x1, P6 ;  /* 0x0000001134197211 */ /* 0x000fe400030f0eff */
[----:B----4-:R-:W-:Y:S01]  /*249b0*/  ISETP.GE.AND P6, PT, R27, RZ, PT ;  /* 0x000000ff1b00720c */ /* 0x010fe20003fc6270 */
[----:B------:R-:W-:Y:S02]  /*249c0*/  @P0 IMAD.MOV.U32 R26, RZ, RZ, R23 ;  /* 0x000000ffff1a0224 */ /* 0x000fe400078e0017 */
[----:B------:R-:W-:-:S05]  /*249d0*/  @P0 IMAD.MOV.U32 R27, RZ, RZ, R25 ;  /* 0x000000ffff1b0224 */ /* 0x000fca00078e0019 */
[----:B------:R1:W3:Y:S01]  /*249e0*/  @P0 LDG.E.U8 R16, desc[UR14][R26.64] ;  /* 0x0000000e1a100981 */ /* 0x0002e2000c1e1100 */
[----:B------:R-:W-:Y:S01]  /*249f0*/  ISETP.GT.U32.AND P4, PT, R22, R57, PT ;  /* 0x000000391600720c */ /* 0x000fe20003f84070 */
[----:B------:R-:W-:-:S04]  /*24a00*/  @!P2 IMAD.IADD R54, R54, 0x1, -R22 ;  /* 0x000000013636a824 */ /* 0x000fc800078e0a16 */
[----:B------:R-:W-:Y:S01]  /*24a10*/  @!P5 IMAD.MOV R54, RZ, RZ, -R54 ;  /* 0x000000ffff36d224 */ /* 0x000fe200078e0a36 */
[----:B------:R-:W-:-:S04]  /*24a20*/  ISETP.GT.U32.AND P5, PT, R22, R60, PT ;  /* 0x0000003c1600720c */ /* 0x000fc80003fa4070 */
[----:B------:R-:W-:-:S03]  /*24a30*/  SEL R54, R61, R54, !P1 ;  /* 0x000000363d367207 */ /* 0x000fc60004800000 */
[--C-:B------:R-:W-:Y:S02]  /*24a40*/  @!P4 IMAD.IADD R57, R57, 0x1, -R22.reuse ;  /* 0x000000013939c824 */ /* 0x100fe400078e0a16 */
[----:B--2---:R-:W-:Y:S01]  /*24a50*/  IMAD R54, R54, UR8, RZ ;  /* 0x0000000836367c24 */ /* 0x004fe2000f8e02ff */
[----:B------:R2:W-:Y:S02]  /*24a60*/  STL [R1+0x9c8], R23 ;  /* 0x0009c81701007387 */ /* 0x0005e40000100800 */
[----:B------:R-:W-:Y:S01]  /*24a70*/  ISETP.GT.U32.AND P2, PT, R22, R57, PT ;  /* 0x000000391600720c */ /* 0x000fe20003f44070 */
[----:B------:R-:W-:Y:S01]  /*24a80*/  @!P5 IMAD.IADD R60, R60, 0x1, -R22 ;  /* 0x000000013c3cd824 */ /* 0x000fe200078e0a16 */
[----:B------:R4:W-:Y:S01]  /*24a90*/  STL [R1+0x9c4], R25 ;  /* 0x0009c41901007387 */ /* 0x0009e20000100800 */
[----:B------:R-:W-:Y:S01]  /*24aa0*/  ISETP.GT.U32.AND P4, PT, R22, R55, PT ;  /* 0x000000371600720c */ /* 0x000fe20003f84070 */
[----:B------:R-:W0:Y:S01]  /*24ab0*/  LDCU UR8, c[0x0][0x3b0] ;  /* 0x00007600ff0877ac */ /* 0x000e220008000800 */
[----:B--2---:R-:W-:-:S04]  /*24ac0*/  IADD3 R23, P5, PT, R54, R20, RZ ;  /* 0x0000001436177210 */ /* 0x004fc80007fbe0ff */
[----:B----4-:R-:W-:Y:S01]  /*24ad0*/  LEA.HI.X.SX32 R25, R54, R17, 0x1, P5 ;  /* 0x0000001136197211 */ /* 0x010fe200028f0eff */
[----:B-1----:R-:W-:-:S03]  /*24ae0*/  @P0 IMAD.MOV.U32 R26, RZ, RZ, R23 ;  /* 0x000000ffff1a0224 */ /* 0x002fc600078e0017 */
[----:B------:R-:W-:Y:S02]  /*24af0*/  @!P2 IMAD.IADD R57, R57, 0x1, -R22 ;  /* 0x000000013939a824 */ /* 0x000fe400078e0a16 */
[----:B------:R-:W-:Y:S01]  /*24b00*/  @P0 IMAD.MOV.U32 R27, RZ, RZ, R25 ;  /* 0x000000ffff1b0224 */ /* 0x000fe200078e0019 */
[----:B------:R-:W-:-:S04]  /*24b10*/  ISETP.GE.AND P2, PT, R18, RZ, PT ;  /* 0x000000ff1200720c */ /* 0x000fc80003f46270 */
[----:B------:R-:W2:Y:S04]  /*24b20*/  @P0 LDG.E.U8 R9, desc[UR14][R26.64] ;  /* 0x0000000e1a090981 */ /* 0x000ea8000c1e1100 */
[----:B---3--:R1:W-:Y:S04]  /*24b30*/  STL [R1+0x84], R16 ;  /* 0x0000841001007387 */ /* 0x0083e80000100800 */
[----:B------:R-:W3:Y:S04]  /*24b40*/  LDL R18, [R1+0x1ce0] ;  /* 0x001ce00001127983 */ /* 0x000ee80000100800 */
[----:B-1----:R-:W4:Y:S04]  /*24b50*/  LDL R16, [R1+0x1cc0] ;  /* 0x001cc00001107983 */ /* 0x002f280000100800 */
[----:B------:R1:W-:Y:S04]  /*24b60*/  STL [R1+0x9f8], R23 ;  /* 0x0009f81701007387 */ /* 0x0003e80000100800 */
[----:B------:R0:W-:Y:S04]  /*24b70*/  STL [R1+0x9f4], R25 ;  /* 0x0009f41901007387 */ /* 0x0001e80000100800 */
[----:B------:R-:W3:Y:S01]  /*24b80*/  LDL R27, [R1+0x1ca0] ;  /* 0x001ca000011b7983 */ /* 0x000ee20000100800 */
[----:B------:R-:W-:Y:S01]  /*24b90*/  @!P4 IMAD.IADD R55, R55, 0x1, -R22 ;  /* 0x000000013737c824 */ /* 0x000fe200078e0a16 */
[----:B------:R-:W-:-:S03]  /*24ba0*/  ISETP.GT.U32.AND P4, PT, R22, R59, PT ;  /* 0x0000003b1600720c */ /* 0x000fc60003f84070 */
[----:B------:R-:W-:Y:S01]  /*24bb0*/  @!P6 IMAD.MOV R55, RZ, RZ, -R55 ;  /* 0x000000ffff37e224 */ /* 0x000fe200078e0a37 */
[----:B------:R-:W-:Y:S01]  /*24bc0*/  ISETP.GT.U32.AND P6, PT, R22, R60, PT ;  /* 0x0000003c1600720c */ /* 0x000fe20003fc4070 */
[----:B------:R-:W-:-:S03]  /*24bd0*/  @!P2 IMAD.MOV R57, RZ, RZ, -R57 ;  /* 0x000000ffff39a224 */ /* 0x000fc600078e0a39 */
[----:B------:R-:W-:-:S05]  /*24be0*/  SEL R55, R61, R55, !P1 ;  /* 0x000000373d377207 */ /* 0x000fca0004800000 */
[--C-:B------:R-:W-:Y:S01]  /*24bf0*/  @!P4 IMAD.IADD R59, R59, 0x1, -R22.reuse ;  /* 0x000000013b3bc824 */ /* 0x100fe200078e0a16 */
[----:B------:R-:W-:Y:S01]  /*24c00*/  ISETP.GT.U32.AND P4, PT, R22, R58, PT ;  /* 0x0000003a1600720c */ /* 0x000fe20003f84070 */
[----:B------:R-:W-:Y:S01]  /*24c10*/  IMAD R55, R55, UR9, RZ ;  /* 0x0000000937377c24 */ /* 0x000fe2000f8e02ff */
[----:B------:R-:W-:Y:S01]  /*24c20*/  SEL R57, R61, R57, !P1 ;  /* 0x000000393d397207 */ /* 0x000fe20004800000 */
[----:B------:R-:W-:Y:S01]  /*24c30*/  @!P6 IMAD.IADD R60, R60, 0x1, -R22 ;  /* 0x000000013c3ce824 */ /* 0x000fe200078e0a16 */
[----:B------:R-:W-:Y:S01]  /*24c40*/  ISETP.GT.U32.AND P5, PT, R22, R59, PT ;  /* 0x0000003b1600720c */ /* 0x000fe20003fa4070 */
[----:B--2---:R2:W-:Y:S01]  /*24c50*/  STL [R1+0x7c], R9 ;  /* 0x00007c0901007387 */ /* 0x0045e20000100800 */
[----:B-1----:R-:W-:Y:S01]  /*24c60*/  IADD3 R23, P6, PT, R55, R20, RZ ;  /* 0x0000001437177210 */ /* 0x002fe20007fde0ff */
[----:B0-----:R-:W-:-:S06]  /*24c70*/  IMAD R57, R57, UR8, RZ ;  /* 0x0000000839397c24 */ /* 0x001fcc000f8e02ff */
[--C-:B------:R-:W-:Y:S01]  /*24c80*/  @!P4 IMAD.IADD R58, R58, 0x1, -R22.reuse ;  /* 0x000000013a3ac824 */ /* 0x100fe200078e0a16 */
[----:B------:R-:W-:Y:S02]  /*24c90*/  ISETP.GT.U32.AND P2, PT, R22, R24, PT ;  /* 0x000000181600720c */ /* 0x000fe40003f44070 */
[----:B------:R-:W-:Y:S01]  /*24ca0*/  LEA.HI.X.SX32 R25, R55, R17, 0x1, P6 ;  /* 0x0000001137197211 */ /* 0x000fe200030f0eff */
[--C-:B------:R-:W-:Y:S02]  /*24cb0*/  @!P5 IMAD.IADD R59, R59, 0x1, -R22.reuse ;  /* 0x000000013b3bd824 */ /* 0x100fe400078e0a16 */
[----:B------:R-:W-:Y:S01]  /*24cc0*/  @P0 IMAD.MOV.U32 R26, RZ, RZ, R23 ;  /* 0x000000ffff1a0224 */ /* 0x000fe200078e0017 */
[----:B------:R-:W-:Y:S01]  /*24cd0*/  STL [R1+0xa28], R23 ;  /* 0x000a281701007387 */ /* 0x000fe20000100800 */
[----:B------:R-:W0:Y:S01]  /*24ce0*/  LDCU UR8, c[0x0][0x3b0] ;  /* 0x00007600ff0877ac */ /* 0x000e220008000800 */
[----:B--2---:R-:W-:Y:S01]  /*24cf0*/  IADD3 R9, P4, PT, R57, R20, RZ ;  /* 0x0000001439097210 */ /* 0x004fe20007f9e0ff */
[----:B------:R-:W1:Y:S04]  /*24d00*/  LDCU UR9, c[0x0][0x3b0] ;  /* 0x00007600ff0977ac */ /* 0x000e680008000800 */
[----:B------:R-:W-:Y:S01]  /*24d10*/  @!P2 IMAD.IADD R24, R24, 0x1, -R22 ;  /* 0x000000011818a824 */ /* 0x000fe200078e0a16 */
[----:B------:R-:W-:Y:S04]  /*24d20*/  STL [R1+0xa58], R9 ;  /* 0x000a580901007387 */ /* 0x000fe80000100800 */
[----:B------:R-:W-:Y:S01]  /*24d30*/  STL [R1+0xa24], R25 ;  /* 0x000a241901007387 */ /* 0x000fe20000100800 */
[----:B----4-:R-:W-:-:S02]  /*24d40*/  ISETP.GE.AND P5, PT, R16, RZ, PT ;  /* 0x000000ff1000720c */ /* 0x010fc40003fa6270 */
[----:B------:R-:W-:Y:S02]  /*24d50*/  LEA.HI.X.SX32 R16, R57, R17, 0x1, P4 ;  /* 0x0000001139107211 */ /* 0x000fe400020f0eff */
[----:B---3--:R-:W-:Y:S01]  /*24d60*/  ISETP.GE.AND P6, PT, R27, RZ, PT ;  /* 0x000000ff1b00720c */ /* 0x008fe20003fc6270 */
[----:B------:R-:W-:-:S05]  /*24d70*/  @P0 IMAD.MOV.U32 R27, RZ, RZ, R25 ;  /* 0x000000ffff1b0224 */ /* 0x000fca00078e0019 */
[----:B------:R2:W3:Y:S02]  /*24d80*/  @P0 LDG.E.U8 R4, desc[UR14][R26.64] ;  /* 0x0000000e1a040981 */ /* 0x0004e4000c1e1100 */
[----:B--2---:R-:W-:Y:S02]  /*24d90*/  @P0 IMAD.MOV.U32 R26, RZ, RZ, R9 ;  /* 0x000000ffff1a0224 */ /* 0x004fe400078e0009 */
[----:B------:R-:W-:-:S05]  /*24da0*/  @P0 IMAD.MOV.U32 R27, RZ, RZ, R16 ;  /* 0x000000ffff1b0224 */ /* 0x000fca00078e0010 */
[----:B------:R2:W4:Y:S01]  /*24db0*/  @P0 LDG.E.U8 R0, desc[UR14][R26.64] ;  /* 0x0000000e1a000981 */ /* 0x000522000c1e1100 */
[----:B------:R-:W-:Y:S01]  /*24dc0*/  ISETP.GT.U32.AND P4, PT, R22, R58, PT ;  /* 0x0000003a1600720c */ /* 0x000fe20003f84070 */
[----:B------:R-:W-:Y:S01]  /*24dd0*/  @!P6 IMAD.MOV R60, RZ, RZ, -R60 ;  /* 0x000000ffff3ce224 */ /* 0x000fe200078e0a3c */
[----:B------:R-:W-:-:S04]  /*24de0*/  ISETP.GE.AND P2, PT, R18, RZ, PT ;  /* 0x000000ff1200720c */ /* 0x000fc80003f46270 */
[----:B------:R-:W-:Y:S01]  /*24df0*/  SEL R60, R61, R60, !P1 ;  /* 0x0000003c3d3c7207 */ /* 0x000fe20004800000 */
[----:B------:R0:W-:Y:S04]  /*24e00*/  STL [R1+0xa54], R16 ;  /* 0x000a541001007387 */ /* 0x0001e80000100800 */
[----:B------:R-:W-:Y:S02]  /*24e10*/  IMAD R60, R60, UR10, RZ ;  /* 0x0000000a3c3c7c24 */ /* 0x000fe4000f8e02ff */
[----:B------:R-:W-:Y:S02]  /*24e20*/  @!P4 IMAD.IADD R58, R58, 0x1, -R22 ;  /* 0x000000013a3ac824 */ /* 0x000fe400078e0a16 */
[----:B------:R-:W-:Y:S01]  /*24e30*/  @!P5 IMAD.MOV R59, RZ, RZ, -R59 ;  /* 0x000000ffff3bd224 */ /* 0x000fe200078e0a3b */
[----:B------:R-:W-:-:S02]  /*24e40*/  ISETP.GT.U32.AND P6, PT, R22, R24, PT ;  /* 0x000000181600720c */ /* 0x000fc40003fc4070 */
[----:B------:R-:W-:Y:S01]  /*24e50*/  PRMT R11, RZ, 0x7610, R11 ;  /* 0x00007610ff0b7816 */ /* 0x000fe2000000000b */
[----:B------:R-:W-:Y:S01]  /*24e60*/  @!P2 IMAD.MOV R58, RZ, RZ, -R58 ;  /* 0x000000ffff3aa224 */ /* 0x000fe200078e0a3a */
[C---:B0-----:R-:W-:Y:S02]  /*24e70*/  IADD3 R16, P2, PT, R60.reuse, R20, RZ ;  /* 0x000000143c107210 */ /* 0x041fe40007f5e0ff */
[----:B------:R-:W-:Y:S01]  /*24e80*/  PRMT R19, RZ, 0x7610, R19 ;  /* 0x00007610ff137816 */ /* 0x000fe20000000013 */
[----:B------:R-:W0:Y:S01]  /*24e90*/  LDCU UR10, c[0x0][0x3b0] ;  /* 0x00007600ff0a77ac */ /* 0x000e220008000800 */
[----:B------:R-:W-:Y:S01]  /*24ea0*/  LEA.HI.X.SX32 R18, R60, R17, 0x1, P2 ;  /* 0x000000113c127211 */ /* 0x000fe200010f0eff */
[----:B--2---:R-:W-:-:S04]  /*24eb0*/  @P0 IMAD.MOV.U32 R26, RZ, RZ, R16 ;  /* 0x000000ffff1a0224 */ /* 0x004fc800078e0010 */
[----:B------:R-:W-:-:S05]  /*24ec0*/  @P0 IMAD.MOV.U32 R27, RZ, RZ, R18 ;  /* 0x000000ffff1b0224 */ /* 0x000fca00078e0012 */
[----:B------:R2:W3:Y:S01]  /*24ed0*/  @P0 LDG.E.U8 R10, desc[UR14][R26.64] ;  /* 0x0000000e1a0a0981 */ /* 0x0004e2000c1e1100 */
[----:B------:R-:W-:Y:S02]  /*24ee0*/  SEL R59, R61, R59, !P1 ;  /* 0x0000003b3d3b7207 */ /* 0x000fe40004800000 */
[----:B------:R-:W-:-:S03]  /*24ef0*/  ISETP.GT.U32.AND P5, PT, R22, R31, PT ;  /* 0x0000001f1600720c */ /* 0x000fc60003fa4070 */
[----:B------:R-:W-:Y:S02]  /*24f00*/  IMAD R59, R59, UR8, RZ ;  /* 0x000000083b3b7c24 */ /* 0x000fe4000f8e02ff */
[--C-:B------:R-:W-:Y:S01]  /*24f10*/  @!P6 IMAD.IADD R24, R24, 0x1, -R22.reuse ;  /* 0x000000011818e824 */ /* 0x100fe200078e0a16 */
[----:B------:R-:W-:Y:S02]  /*24f20*/  ISETP.GE.AND P2, PT, R88, RZ, PT ;  /* 0x000000ff5800720c */ /* 0x000fe40003f46270 */
[----:B------:R-:W-:Y:S01]  /*24f30*/  SEL R58, R61, R58, !P1 ;  /* 0x0000003a3d3a7207 */ /* 0x000fe20004800000 */
[----:B----4-:R4:W-:Y:S04]  /*24f40*/  STL [R1+0x74], R0 ;  /* 0x0000740001007387 */ /* 0x0109e80000100800 */
[----:B------:R-:W-:Y:S04]  /*24f50*/  STL [R1+0xa80], R16 ;  /* 0x000a801001007387 */ /* 0x000fe80000100800 */
[----:B------:R-:W3:Y:S01]  /*24f60*/  LDL.LU R88, [R1+0x1d44] ;  /* 0x001d440001587983 */ /* 0x000ee20000300800 */
[----:B------:R-:W-:Y:S01]  /*24f70*/  @!P5 IMAD.IADD R31, R31, 0x1, -R22 ;  /* 0x000000011f1fd824 */ /* 0x000fe200078e0a16 */
[----:B------:R-:W-:Y:S01]  /*24f80*/  ISETP.GT.U32.AND P4, PT, R22, R62, PT ;  /* 0x0000003e1600720c */ /* 0x000fe20003f84070 */
[----:B------:R-:W0:Y:S01]  /*24f90*/  LDCU UR8, c[0x0][0x3b0] ;  /* 0x00007600ff0877ac */ /* 0x000e220008000800 */
[----:B----4-:R-:W-:-:S04]  /*24fa0*/  IADD3 R0, P6, PT, R59, R20, RZ ;  /* 0x000000143b007210 */ /* 0x010fc80007fde0ff */
[----:B------:R-:W-:Y:S01]  /*24fb0*/  LEA.HI.X.SX32 R9, R59, R17, 0x1, P6 ;  /* 0x000000113b097211 */ /* 0x000fe200030f0eff */
[----:B------:R4:W-:Y:S04]  /*24fc0*/  STL [R1+0xaa8], R0 ;  /* 0x000aa80001007387 */ /* 0x0009e80000100800 */
[----:B------:R-:W3:Y:S04]  /*24fd0*/  LDL R23, [R1+0x1b0c] ;  /* 0x001b0c0001177983 */ /* 0x000ee80000100800 */
[----:B------:R-:W-:Y:S01]  /*24fe0*/  STL [R1+0xa7c], R18 ;  /* 0x000a7c1201007387 */ /* 0x000fe20000100800 */
[----:B------:R-:W-:-:S03]  /*24ff0*/  ISETP.GE.AND P5, PT, R90, RZ, PT ;  /* 0x000000ff5a00720c */ /* 0x000fc60003fa6270 */
[----:B------:R0:W-:Y:S01]  /*25000*/  STL [R1+0xaa4], R9 ;  /* 0x000aa40901007387 */ /* 0x0001e20000100800 */
[----:B--2---:R-:W-:-:S03]  /*25010*/  @P0 IMAD.MOV.U32 R26, RZ, RZ, R0 ;  /* 0x000000ffff1a0224 */ /* 0x004fc600078e0000 */
[----:B------:R-:W2:Y:S04]  /*25020*/  LDL.LU R90, [R1+0x1d40] ;  /* 0x001d4000015a7983 */ /* 0x000ea80000300800 */
[----:B----4-:R-:W4:Y:S01]  /*25030*/  LDL R0, [R1+0x1b2c] ;  /* 0x001b2c0001007983 */ /* 0x010f220000100800 */
[----:B-1----:R-:W-:Y:S02]  /*25040*/  IMAD R58, R58, UR9, RZ ;  /* 0x000000093a3a7c24 */ /* 0x002fe4000f8e02ff */
[----:B------:R-:W-:Y:S02]  /*25050*/  @P0 IMAD.MOV.U32 R27, RZ, RZ, R9 ;  /* 0x000000ffff1b0224 */ /* 0x000fe400078e0009 */
[----:B------:R-:W-:Y:S01]  /*25060*/  @!P2 IMAD.MOV R24, RZ, RZ, -R24 ;  /* 0x000000ffff18a224 */ /* 0x000fe200078e0a18 */
[----:B------:R-:W-:Y:S01]  /*25070*/  ISETP.GT.U32.AND P6, PT, R22, R31, PT ;  /* 0x0000001f1600720c */ /* 0x000fe20003fc4070 */
[----:B------:R-:W-:Y:S01]  /*25080*/  @!P4 IMAD.IADD R62, R62, 0x1, -R22 ;  /* 0x000000013e3ec824 */ /* 0x000fe200078e0a16 */
[C---:B0-----:R-:W-:Y:S01]  /*25090*/  IADD3 R9, P2, PT, R58.reuse, R20, RZ ;  /* 0x000000143a097210 */ /* 0x041fe20007f5e0ff */
[----:B------:R-:W0:Y:S04]  /*250a0*/  LDCU UR9, c[0x0][0x3b0] ;  /* 0x00007600ff0977ac */ /* 0x000e280008000800 */
[----:B------:R-:W-:Y:S04]  /*250b0*/  STL [R1+0xad0], R9 ;  /* 0x000ad00901007387 */ /* 0x000fe80000100800 */
[----:B---3--:R1:W-:Y:S02]  /*250c0*/  STL [R1+0x6c], R10 ;  /* 0x00006c0a01007387 */ /* 0x0083e40000100800 */
[----:B-1----:R-:W-:-:S05]  /*250d0*/  LEA.HI.X.SX32 R10, R58, R17, 0x1, P2 ;  /* 0x000000113a0a7211 */ /* 0x002fca00010f0eff */
[----:B------:R1:W-:Y:S04]  /*250e0*/  STL [R1+0xacc], R10 ;  /* 0x000acc0a01007387 */ /* 0x0003e80000100800 */
[----:B------:R-:W3:Y:S01]  /*250f0*/  LDL R18, [R1+0x1b4c] ;  /* 0x001b4c0001127983 */ /* 0x000ee20000100800 */
[----:B------:R-:W-:Y:S01]  /*25100*/  SEL R24, R61, R24, !P1 ;  /* 0x000000183d187207 */ /* 0x000fe20004800000 */
[----:B------:R-:W-:Y:S01]  /*25110*/  @!P6 IMAD.IADD R31, R31, 0x1, -R22 ;  /* 0x000000011f1fe824 */ /* 0x000fe200078e0a16 */
[C---:B------:R-:W-:Y:S02]  /*25120*/  ISETP.GT.U32.AND P4, PT, R22.reuse, R64, PT ;  /* 0x000000401600720c */ /* 0x040fe40003f84070 */
[----:B------:R-:W-:Y:S01]  /*25130*/  ISETP.GT.U32.AND P6, PT, R22, R62, PT ;  /* 0x0000003e1600720c */ /* 0x000fe20003fc4070 */
[----:B------:R-:W-:-:S02]  /*25140*/  IMAD R16, R24, UR12, RZ ;  /* 0x0000000c18107c24 */ /* 0x000fc4000f8e02ff */
[----:B------:R-:W-:Y:S02]  /*25150*/  @P0 IMAD.MOV.U32 R24, RZ, RZ, R9 ;  /* 0x000000ffff180224 */ /* 0x000fe400078e0009 */
[----:B------:R-:W-:Y:S02]  /*25160*/  @!P5 IMAD.MOV R31, RZ, RZ, -R31 ;  /* 0x000000ffff1fd224 */ /* 0x000fe400078e0a1f */
[----:B------:R-:W-:Y:S01]  /*25170*/  @P0 IMAD.MOV.U32 R25, RZ, RZ, R10 ;  /* 0x000000ffff190224 */ /* 0x000fe200078e000a */
[----:B------:R-:W-:Y:S02]  /*25180*/  ISETP.GT.U32.AND P2, PT, R22, R66, PT ;  /* 0x000000421600720c */ /* 0x000fe40003f44070 */
[----:B------:R-:W-:Y:S02]  /*25190*/  IADD3 R9, P5, PT, R16, R20, RZ ;  /* 0x0000001410097210 */ /* 0x000fe40007fbe0ff */
[----:B------:R-:W-:Y:S01]  /*251a0*/  PRMT R55, RZ, 0x7610, R55 ;  /* 0x00007610ff377816 */ /* 0x000fe20000000037 */
[--C-:B------:R-:W-:Y:S01]  /*251b0*/  @!P4 IMAD.IADD R64, R64, 0x1, -R22.reuse ;  /* 0x000000014040c824 */ /* 0x100fe200078e0a16 */
[----:B-1----:R-:W-:Y:S01]  /*251c0*/  LEA.HI.X.SX32 R10, R16, R17, 0x1, P5 ;  /* 0x00000011100a7211 */ /* 0x002fe200028f0eff */
[----:B------:R1:W-:Y:S01]  /*251d0*/  STL [R1+0xaf8], R9 ;  /* 0x000af80901007387 */ /* 0x0003e20000100800 */
[----:B------:R-:W-:Y:S01]  /*251e0*/  @!P6 IMAD.IADD R62, R62, 0x1, -R22 ;  /* 0x000000013e3ee824 */ /* 0x000fe200078e0a16 */
[----:B------:R-:W-:-:S02]  /*251f0*/  SEL R31, R61, R31, !P1 ;  /* 0x0000001f3d1f7207 */ /* 0x000fc40004800000 */
[----:B------:R1:W2:Y:S04]  /*25200*/  @P0 LDG.E.U8 R11, desc[UR14][R24.64] ;  /* 0x0000000e180b0981 */ /* 0x0002a8000c1e1100 */
[----:B------:R1:W-:Y:S01]  /*25210*/  STL [R1+0xaf4], R10 ;  /* 0x000af40a01007387 */ /* 0x0003e20000100800 */
[----:B------:R-:W-:Y:S01]  /*25220*/  @!P2 IMAD.IADD R66, R66, 0x1, -R22 ;  /* 0x000000014242a824 */ /* 0x000fe200078e0a16 */
[----:B------:R-:W-:Y:S01]  /*25230*/  PRMT R21, RZ, 0x7610, R21 ;  /* 0x00007610ff157816 */ /* 0x000fe20000000015 */
[----:B0-----:R-:W-:Y:S01]  /*25240*/  IMAD R31, R31, UR9, RZ ;  /* 0x000000091f1f7c24 */ /* 0x001fe2000f8e02ff */
[----:B------:R-:W-:Y:S01]  /*25250*/  ISETP.GT.U32.AND P5, PT, R22, R64, PT ;  /* 0x000000401600720c */ /* 0x000fe20003fa4070 */
[----:B------:R-:W0:Y:S01]  /*25260*/  LDCU UR9, c[0x0][0x3b0] ;  /* 0x00007600ff0977ac */ /* 0x000e220008000800 */
[----:B------:R-:W-:-:S02]  /*25270*/  PRMT R86, RZ, 0x7610, R86 ;  /* 0x00007610ff567816 */ /* 0x000fc40000000056 */
[----:B------:R-:W-:Y:S02]  /*25280*/  PRMT R87, RZ, 0x7610, R87 ;  /* 0x00007610ff577816 */ /* 0x000fe40000000057 */
[----:B------:R-:W-:Y:S01]  /*25290*/  PRMT R54, RZ, 0x7610, R54 ;  /* 0x00007610ff367816 */ /* 0x000fe20000000036 */
[----:B-1----:R-:W-:Y:S02]  /*252a0*/  @P0 IMAD.MOV.U32 R24, RZ, RZ, R9 ;  /* 0x000000ffff180224 */ /* 0x002fe400078e0009 */
[----:B------:R-:W-:Y:S01]  /*252b0*/  @P0 IMAD.MOV.U32 R25, RZ, RZ, R10 ;  /* 0x000000ffff190224 */ /* 0x000fe200078e000a */
[----:B------:R-:W-:Y:S02]  /*252c0*/  IADD3 R9, P2, PT, R31, R20, RZ ;  /* 0x000000141f097210 */ /* 0x000fe40007f5e0ff */
[----:B------:R-:W-:Y:S02]  /*252d0*/  PRMT R3, RZ, 0x7610, R3 ;  /* 0x00007610ff037816 */ /* 0x000fe40000000003 */
[----:B------:R-:W-:-:S02]  /*252e0*/  PRMT R14, RZ, 0x7610, R14 ;  /* 0x00007610ff0e7816 */ /* 0x000fc4000000000e */
[----:B------:R-:W-:Y:S01]  /*252f0*/  PRMT R13, RZ, 0x7610, R13 ;  /* 0x00007610ff0d7816 */ /* 0x000fe2000000000d */
[----:B------:R1:W2:Y:S01]  /*25300*/  @P0 LDG.E.U8 R19, desc[UR14][R24.64] ;  /* 0x0000000e18130981 */ /* 0x0002a2000c1e1100 */
[----:B------:R-:W-:Y:S02]  /*25310*/  LEA.HI.X.SX32 R10, R31, R17, 0x1, P2 ;  /* 0x000000111f0a7211 */ /* 0x000fe400010f0eff */
[----:B------:R-:W-:Y:S02]  /*25320*/  PRMT R2, RZ, 0x7610, R2 ;  /* 0x00007610ff027816 */ /* 0x000fe40000000002 */
[----:B------:R-:W-:Y:S01]  /*25330*/  PRMT R12, RZ, 0x7610, R12 ;  /* 0x00007610ff0c7816 */ /* 0x000fe2000000000c */
[----:B------:R-:W0:Y:S01]  /*25340*/  LDCU UR12, c[0x0][0x3b0] ;  /* 0x00007600ff0c77ac */ /* 0x000e220008000800 */
[----:B-1----:R-:W-:Y:S02]  /*25350*/  @P0 IMAD.MOV.U32 R24, RZ, RZ, R9 ;  /* 0x000000ffff180224 */ /* 0x002fe400078e0009 */
[----:B------:R-:W-:-:S02]  /*25360*/  @P0 IMAD.MOV.U32 R25, RZ, RZ, R10 ;  /* 0x000000ffff190224 */ /* 0x000fc400078e000a */
[----:B------:R-:W-:Y:S01]  /*25370*/  @!P5 IMAD.IADD R64, R64, 0x1, -R22 ;  /* 0x000000014040d824 */ /* 0x000fe200078e0a16 */
[----:B------:R-:W-:Y:S02]  /*25380*/  ISETP.GE.AND P4, PT, R23, RZ, PT ;  /* 0x000000ff1700720c */ /* 0x000fe40003f86270 */
[----:B----4-:R-:W-:Y:S02]  /*25390*/  ISETP.GE.AND P6, PT, R0, RZ, PT ;  /* 0x000000ff0000720c */ /* 0x010fe40003fc6270 */
[C---:B------:R-:W-:Y:S01]  /*253a0*/  ISETP.GT.U32.AND P2, PT, R22.reuse, R68, PT ;  /* 0x000000441600720c */ /* 0x040fe20003f44070 */
[----:B------:R-:W4:Y:S04]  /*253b0*/  LDL R0, [R1+0x1b6c] ;  /* 0x001b6c0001007983 */ /* 0x000f280000100800 */
[----:B------:R1:W2:Y:S04]  /*253c0*/  @P0 LDG.E.U8 R55, desc[UR14][R24.64] ;  /* 0x0000000e18370981 */ /* 0x0002a8000c1e1100 */
[----:B------:R-:W-:Y:S01]  /*253d0*/  @!P4 IMAD.MOV R62, RZ, RZ, -R62 ;  /* 0x000000ffff3ec224 */ /* 0x000fe200078e0a3e */
[----:B------:R-:W-:-:S04]  /*253e0*/  ISETP.GT.U32.AND P4, PT, R22, R66, PT ;  /* 0x000000421600720c */ /* 0x000fc80003f84070 */
[----:B------:R-:W-:Y:S01]  /*253f0*/  SEL R62, R61, R62, !P1 ;  /* 0x0000003e3d3e7207 */ /* 0x000fe20004800000 */
[----:B------:R0:W-:Y:S04]  /*25400*/  STL [R1+0xb20], R9 ;  /* 0x000b200901007387 */ /* 0x0001e80000100800 */
[----:B------:R-:W-:-:S04]  /*25410*/  IMAD R62, R62, UR8, RZ ;  /* 0x000000083e3e7c24 */ /* 0x000fc8000f8e02ff */
[--C-:B------:R-:W-:Y:S01]  /*25420*/  @!P4 IMAD.IADD R66, R66, 0x1, -R22.reuse ;  /* 0x000000014242c824 */ /* 0x100fe200078e0a16 */
[----:B------:R1:W-:Y:S01]  /*25430*/  STL [R1+0xb1c], R10 ;  /* 0x000b1c0a01007387 */ /* 0x0003e20000100800 */
[----:B0-----:R-:W-:Y:S02]  /*25440*/  IADD3 R9, P4, PT, R62, R20, RZ ;  /* 0x000000143e097210 */ /* 0x001fe40007f9e0ff */
[----:B---3--:R-:W-:Y:S02]  /*25450*/  ISETP.GE.AND P5, PT, R18, RZ, PT ;  /* 0x000000ff1200720c */ /* 0x008fe40003fa6270 */
[----:B-1----:R-:W-:Y:S01]  /*25460*/  LEA.HI.X.SX32 R10, R62, R17, 0x1, P4 ;  /* 0x000000113e0a7211 */ /* 0x002fe200020f0eff */
[----:B------:R0:W-:Y:S01]  /*25470*/  STL [R1+0x750], R9 ;  /* 0x0007500901007387 */ /* 0x0001e20000100800 */
[----:B------:R-:W-:Y:S02]  /*25480*/  @!P2 IMAD.IADD R68, R68, 0x1, -R22 ;  /* 0x000000014444a824 */ /* 0x000fe400078e0a16 */
[----:B------:R-:W-:Y:S01]  /*25490*/  @!P6 IMAD.MOV R64, RZ, RZ, -R64 ;  /* 0x000000ffff40e224 */ /* 0x000fe200078e0a40 */
[----:B------:R-:W1:Y:S01]  /*254a0*/  LDCU UR8, c[0x0][0x3b0] ;  /* 0x00007600ff0877ac */ /* 0x000e620008000800 */
[----:B------:R-:W-:Y:S04]  /*254b0*/  STL [R1+0x74c], R10 ;  /* 0x00074c0a01007387 */ /* 0x000fe80000100800 */
[----:B------:R-:W3:Y:S01]  /*254c0*/  LDL R18, [R1+0x1bac] ;  /* 0x001bac0001127983 */ /* 0x000ee20000100800 */
[----:B------:R-:W-:-:S02]  /*254d0*/  ISETP.GT.U32.AND P6, PT, R22, R70, PT ;  /* 0x000000461600720c */ /* 0x000fc40003fc4070 */
[----:B------:R-:W-:Y:S02]  /*254e0*/  ISETP.GT.U32.AND P4, PT, R22, R68, PT ;  /* 0x000000441600720c */ /* 0x000fe40003f84070 */
[----:B------:R-:W-:Y:S01]  /*254f0*/  SEL R64, R61, R64, !P1 ;  /* 0x000000403d407207 */ /* 0x000fe20004800000 */
[----:B------:R-:W2:Y:S01]  /*25500*/  LDL R23, [R1+0x1b8c] ;  /* 0x001b8c0001177983 */ /* 0x000ea20000100800 */
[----:B------:R-:W-:-:S03]  /*25510*/  @!P5 IMAD.MOV R66, RZ, RZ, -R66 ;  /* 0x000000ffff42d224 */ /* 0x000fc600078e0a42 */
[----:B------:R-:W-:Y:S01]  /*25520*/  IMAD R64, R64, UR9, RZ ;  /* 0x0000000940407c24 */ /* 0x000fe2000f8e02ff */
[----:B------:R-:W-:Y:S01]  /*25530*/  ISETP.GT.U32.AND P2, PT, R22, R71, PT ;  /* 0x000000471600720c */ /* 0x000fe20003f44070 */
[----:B------:R-:W-:Y:S01]  /*25540*/  @P0 IMAD.MOV.U32 R24, RZ, RZ, R9 ;  /* 0x000000ffff180224 */ /* 0x000fe200078e0009 */
[----:B------:R-:W-:Y:S01]  /*25550*/  SEL R66, R61, R66, !P1 ;  /* 0x000000423d427207 */ /* 0x000fe20004800000 */
[----:B------:R-:W-:Y:S01]  /*25560*/  @P0 IMAD.MOV.U32 R25, RZ, RZ, R10 ;  /* 0x000000ffff190224 */ /* 0x000fe200078e000a */
[----:B------:R-:W0:Y:S01]  /*25570*/  LDCU UR9, c[0x0][0x3b0] ;  /* 0x00007600ff0977ac */ /* 0x000e220008000800 */
[--C-:B------:R-:W-:Y:S02]  /*25580*/  @!P6 IMAD.IADD R70, R70, 0x1, -R22.reuse ;  /* 0x000000014646e824 */ /* 0x100fe400078e0a16 */
[--C-:B------:R-:W-:Y:S02]  /*25590*/  @!P4 IMAD.IADD R68, R68, 0x1, -R22.reuse ;  /* 0x000000014444c824 */ /* 0x100fe400078e0a16 */
[----:B------:R-:W-:Y:S01]  /*255a0*/  IMAD R66, R66, UR10, RZ ;  /* 0x0000000a42427c24 */ /* 0x000fe2000f8e02ff */
[----:B------:R0:W2:Y:S01]  /*255b0*/  @P0 LDG.E.U8 R21, desc[UR14][R24.64] ;  /* 0x0000000e18150981 */ /* 0x0000a2000c1e1100 */
[----:B------:R-:W0:Y:S02]  /*255c0*/  LDCU UR10, c[0x0][0x3b0] ;  /* 0x00007600ff0a77ac */ /* 0x000e240008000800 */
[----:B------:R-:W-:-:S05]  /*255d0*/  @!P2 IMAD.IADD R71, R71, 0x1, -R22 ;  /* 0x000000014747a824 */ /* 0x000fca00078e0a16 */
[----:B------:R-:W-:-:S13]  /*255e0*/  ISETP.GT.U32.AND P4, PT, R22, R71, PT ;  /* 0x000000471600720c */ /* 0x000fda0003f84070 */
[----:B------:R-:W-:Y:S01]  /*255f0*/  @!P4 IMAD.IADD R71, R71, 0x1, -R22 ;  /* 0x000000014747c824 */ /* 0x000fe200078e0a16 */
[----:B----4-:R-:W-:Y:S02]  /*25600*/  ISETP.GE.AND P5, PT, R0, RZ, PT ;  /* 0x000000ff0000720c */ /* 0x010fe40003fa6270 */
[----:B------:R-:W-:-:S04]  /*25610*/  IADD3 R0, P6, PT, R64, R20, RZ ;  /* 0x0000001440007210 */ /* 0x000fc80007fde0ff */
[----:B0-----:R-:W-:Y:S01]  /*25620*/  LEA.HI.X.SX32 R9, R64, R17, 0x1, P6 ;  /* 0x0000001140097211 */ /* 0x001fe200030f0eff */
[----:B------:R0:W-:Y:S06]  /*25630*/  STL [R1+0x790], R0 ;  /* 0x0007900001007387 */ /* 0x0001ec0000100800 */
[----:B------:R-:W-:Y:S01]  /*25640*/  @!P5 IMAD.MOV R68, RZ, RZ, -R68 ;  /* 0x000000ffff44d224 */ /* 0x000fe200078e0a44 */
[----:B------:R-:W-:Y:S01]  /*25650*/  ISETP.GT.U32.AND P5, PT, R22, R72, PT ;  /* 0x000000481600720c */ /* 0x000fe20003fa4070 */
[----:B------:R4:W-:Y:S01]  /*25660*/  STL [R1+0x78c], R9 ;  /* 0x00078c0901007387 */ /* 0x0009e20000100800 */
[----:B------:R-:W-:-:S02]  /*25670*/  @P0 IMAD.MOV.U32 R25, RZ, RZ, R9 ;  /* 0x000000ffff190224 */ /* 0x000fc400078e0009 */
[----:B------:R-:W-:Y:S01]  /*25680*/  SEL R68, R61, R68, !P1 ;  /* 0x000000443d447207 */ /* 0x000fe20004800000 */
[----:B------:R-:W-:Y:S02]  /*25690*/  @P0 IMAD.MOV.U32 R24, RZ, RZ, R0 ;  /* 0x000000ffff180224 */ /* 0x000fe400078e0000 */
[----:B0-----:R-:W2:Y:S04]  /*256a0*/  LDL R0, [R1+0x1bcc] ;  /* 0x001bcc0001007983 */ /* 0x001ea80000100800 */
[----:B------:R0:W2:Y:S01]  /*256b0*/  @P0 LDG.E.U8 R86, desc[UR14][R24.64] ;  /* 0x0000000e18560981 */ /* 0x0000a2000c1e1100 */
[----:B----4-:R-:W-:Y:S01]  /*256c0*/  IADD3 R9, P6, PT, R66, R20, RZ ;  /* 0x0000001442097210 */ /* 0x010fe20007fde0ff */
[----:B-1----:R-:W-:Y:S02]  /*256d0*/  IMAD R68, R68, UR8, RZ ;  /* 0x0000000844447c24 */ /* 0x002fe4000f8e02ff */
[----:B------:R-:W-:Y:S01]  /*256e0*/  @!P5 IMAD.IADD R72, R72, 0x1, -R22 ;  /* 0x000000014848d824 */ /* 0x000fe200078e0a16 */
[----:B------:R-:W-:-:S02]  /*256f0*/  ISETP.GT.U32.AND P2, PT, R22, R70, PT ;  /* 0x000000461600720c */ /* 0x000fc40003f44070 */
[----:B------:R-:W-:Y:S01]  /*25700*/  LEA.HI.X.SX32 R10, R66, R17, 0x1, P6 ;  /* 0x00000011420a7211 */ /* 0x000fe200030f0eff */
[----:B------:R1:W-:Y:S01]  /*25710*/  STL [R1+0x7d0], R9 ;  /* 0x0007d00901007387 */ /* 0x0003e20000100800 */
[----:B------:R-:W4:Y:S03]  /*25720*/  LDCU UR8, c[0x0][0x3b0] ;  /* 0x00007600ff0877ac */ /* 0x000f260008000800 */
[----:B------:R3:W-:Y:S01]  /*25730*/  STL [R1+0x7cc], R10 ;  /* 0x0007cc0a01007387 */ /* 0x0007e20000100800 */
[----:B0-----:R-:W-:Y:S02]  /*25740*/  @P0 IMAD.MOV.U32 R25, RZ, RZ, R10 ;  /* 0x000000ffff190224 */ /* 0x001fe400078e000a */
[----:B------:R-:W-:Y:S02]  /*25750*/  @P0 IMAD.MOV.U32 R24, RZ, RZ, R9 ;  /* 0x000000ffff180224 */ /* 0x000fe400078e0009 */
[----:B-1----:R-:W2:Y:S01]  /*25760*/  LDL R9, [R1+0x1bec] ;  /* 0x001bec0001097983 */ /* 0x002ea20000100800 */
[----:B---3--:R-:W-:-:S02]  /*25770*/  ISETP.GE.AND P4, PT, R18, RZ, PT ;  /* 0x000000ff1200720c */ /* 0x008fc40003f86270 */
[----:B------:R-:W-:Y:S01]  /*25780*/  ISETP.GT.U32.AND P6, PT, R22, R73, PT ;  /* 0x000000491600720c */ /* 0x000fe20003fc4070 */
[----:B------:R-:W-:Y:S01]  /*25790*/  @!P2 IMAD.IADD R70, R70, 0x1, -R22 ;  /* 0x000000014646a824 */ /* 0x000fe200078e0a16 */
[C---:B------:R-:W-:Y:S01]  /*257a0*/  IADD3 R10, P5, PT, R68.reuse, R20, RZ ;  /* 0x00000014440a7210 */ /* 0x040fe20007fbe0ff */
[----:B------:R0:W3:Y:S03]  /*257b0*/  @P0 LDG.E.U8 R87, desc[UR14][R24.64] ;  /* 0x0000000e18570981 */ /* 0x0000e6000c1e1100 */
[----:B------:R-:W-:Y:S01]  /*257c0*/  LEA.HI.X.SX32 R16, R68, R17, 0x1, P5 ;  /* 0x0000001144107211 */ /* 0x000fe200028f0eff */
[----:B------:R1:W-:Y:S04]  /*257d0*/  STL [R1+0x828], R10 ;  /* 0x0008280a01007387 */ /* 0x0003e80000100800 */
[----:B------:R0:W-:Y:S04]  /*257e0*/  STL [R1+0x824], R16 ;  /* 0x0008241001007387 */ /* 0x0001e80000100800 */
[----:B------:R-:W3:Y:S01]  /*257f0*/  LDL R18, [R1+0x1c0c] ;  /* 0x001c0c0001127983 */ /* 0x000ee20000100800 */
[----:B--2---:R-:W-:-:S02]  /*25800*/  ISETP.GE.AND P2, PT, R23, RZ, PT ;  /* 0x000000ff1700720c */ /* 0x004fc40003f46270 */
[C---:B------:R-:W-:Y:S01]  /*25810*/  ISETP.GT.U32.AND P5, PT, R22.reuse, R74, PT ;  /* 0x0000004a1600720c */ /* 0x040fe20003fa4070 */
[----:B------:R-:W-:Y:S01]  /*25820*/  @!P6 IMAD.IADD R73, R73, 0x1, -R22 ;  /* 0x000000014949e824 */ /* 0x000fe200078e0a16 */
[----:B------:R-:W-:Y:S01]  /*25830*/  ISETP.GT.U32.AND P6, PT, R22, R72, PT ;  /* 0x000000481600720c */ /* 0x000fe20003fc4070 */
[----:B------:R-:W-:-:S08]  /*25840*/  @!P4 IMAD.MOV R71, RZ, RZ, -R71 ;  /* 0x000000ffff47c224 */ /* 0x000fd000078e0a47 */
[----:B------:R-:W-:Y:S01]  /*25850*/  @!P2 IMAD.MOV R70, RZ, RZ, -R70 ;  /* 0x000000ffff46a224 */ /* 0x000fe200078e0a46 */
[----:B------:R-:W-:Y:S02]  /*25860*/  ISETP.GT.U32.AND P2, PT, R22, R73, PT ;  /* 0x000000491600720c */ /* 0x000fe40003f44070 */
[C---:B------:R-:W-:Y:S01]  /*25870*/  SEL R71, R61.reuse, R71, !P1 ;  /* 0x000000473d477207 */ /* 0x040fe20004800000 */
[----:B------:R-:W-:Y:S01]  /*25880*/  @!P5 IMAD.IADD R74, R74, 0x1, -R22 ;  /* 0x000000014a4ad824 */ /* 0x000fe200078e0a16 */
[----:B------:R-:W-:-:S03]  /*25890*/  SEL R70, R61, R70, !P1 ;  /* 0x000000463d467207 */ /* 0x000fc60004800000 */
[----:B----4-:R-:W-:Y:S01]  /*258a0*/  IMAD R71, R71, UR8, RZ ;  /* 0x0000000847477c24 */ /* 0x010fe2000f8e02ff */
[----:B------:R-:W-:Y:S01]  /*258b0*/  ISETP.GT.U32.AND P5, PT, R22, R74, PT ;  /* 0x0000004a1600720c */ /* 0x000fe20003fa4070 */
[----:B0-----:R-:W-:Y:S02]  /*258c0*/  @P0 IMAD.MOV.U32 R24, RZ, RZ, R10 ;  /* 0x000000ffff180224 */ /* 0x001fe400078e000a */
[----:B------:R-:W-:Y:S02]  /*258d0*/  IMAD R70, R70, UR9, RZ ;  /* 0x0000000946467c24 */ /* 0x000fe4000f8e02ff */
[----:B------:R-:W-:Y:S02]  /*258e0*/  @!P6 IMAD.IADD R72, R72, 0x1, -R22 ;  /* 0x000000014848e824 */ /* 0x000fe400078e0a16 */
[----:B------:R-:W-:Y:S01]  /*258f0*/  @P0 IMAD.MOV.U32 R25, RZ, RZ, R16 ;  /* 0x000000ffff190224 */ /* 0x000fe200078e0010 */
[----:B------:R-:W0:Y:S01]  /*25900*/  LDCU UR8, c[0x0][0x3b0] ;  /* 0x00007600ff0877ac */ /* 0x000e220008000800 */
[----:B------:R-:W-:Y:S01]  /*25910*/  @!P2 IMAD.IADD R73, R73, 0x1, -R22 ;  /* 0x000000014949a824 */ /* 0x000fe200078e0a16 */
[C---:B-1----:R-:W-:Y:S01]  /*25920*/  IADD3 R10, P6, PT, R70.reuse, R20, RZ ;  /* 0x00000014460a7210 */ /* 0x042fe20007fde0ff */
[----:B------:R-:W1:Y:S01]  /*25930*/  LDCU UR9, c[0x0][0x3b0] ;  /* 0x00007600ff0977ac */ /* 0x000e620008000800 */
[----:B------:R2:W4:Y:S02]  /*25940*/  @P0 LDG.E.U8 R54, desc[UR14][R24.64] ;  /* 0x0000000e18360981 */ /* 0x000524000c1e1100 */
[----:B------:R-:W-:-:S02]  /*25950*/  LEA.HI.X.SX32 R16, R70, R17, 0x1, P6 ;  /* 0x0000001146107211 */ /* 0x000fc400030f0eff */
[----:B------:R-:W-:Y:S01]  /*25960*/  STL [R1+0x940], R10 ;  /* 0x0009400a01007387 */ /* 0x000fe20000100800 */
[----:B------:R-:W-:Y:S01]  /*25970*/  @!P5 IMAD.IADD R74, R74, 0x1, -R22 ;  /* 0x000000014a4ad824 */ /* 0x000fe200078e0a16 */
[----:B------:R-:W-:Y:S02]  /*25980*/  ISETP.GE.AND P4, PT, R0, RZ, PT ;  /* 0x000000ff0000720c */ /* 0x000fe40003f86270 */
[----:B------:R-:W-:-:S05]  /*25990*/  IADD3 R0, P2, PT, R71, R20, RZ ;  /* 0x0000001447007210 */ /* 0x000fca0007f5e0ff */
[----:B------:R0:W-:Y:S04]  /*259a0*/  STL [R1+0x970], R0 ;  /* 0x0009700001007387 */ /* 0x0001e80000100800 */
[----:B------:R-:W-:Y:S01]  /*259b0*/  STL [R1+0x93c], R16 ;  /* 0x00093c1001007387 */ /* 0x000fe20000100800 */
[----:B------:R-:W-:Y:S02]  /*259c0*/  ISETP.GE.AND P6, PT, R9, RZ, PT ;  /* 0x000000ff0900720c */ /* 0x000fe40003fc6270 */
[----:B------:R-:W-:-:S05]  /*259d0*/  LEA.HI.X.SX32 R9, R71, R17, 0x1, P2 ;  /* 0x0000001147097211 */ /* 0x000fca00010f0eff */
[----:B------:R0:W-:Y:S01]  /*259e0*/  STL [R1+0x96c], R9 ;  /* 0x00096c0901007387 */ /* 0x0001e20000100800 */
[----:B---3--:R-:W-:Y:S01]  /*259f0*/  ISETP.GE.AND P5, PT, R18, RZ, PT ;  /* 0x000000ff1200720c */ /* 0x008fe20003fa6270 */
[----:B------:R-:W-:Y:S02]  /*25a00*/  @!P4 IMAD.MOV R72, RZ, RZ, -R72 ;  /* 0x000000ffff48c224 */ /* 0x000fe400078e0a48 */
[----:B------:R-:W3:Y:S04]  /*25a10*/  LDL R18, [R1+0x1c4c] ;  /* 0x001c4c0001127983 */ /* 0x000ee80000100800 */
[----:B------:R-:W4:Y:S01]  /*25a20*/  LDL R23, [R1+0x1c30] ;  /* 0x001c300001177983 */ /* 0x000f220000100800 */
[----:B------:R-:W-:Y:S02]  /*25a30*/  ISETP.GT.U32.AND P2, PT, R22, R77, PT ;  /* 0x0000004d1600720c */ /* 0x000fe40003f44070 */
[----:B------:R-:W-:Y:S01]  /*25a40*/  SEL R72, R61, R72, !P1 ;  /* 0x000000483d487207 */ /* 0x000fe20004800000 */
[----:B--2---:R-:W-:-:S02]  /*25a50*/  @P0 IMAD.MOV.U32 R24, RZ, RZ, R10 ;  /* 0x000000ffff180224 */ /* 0x004fc400078e000a */
[----:B------:R-:W-:Y:S02]  /*25a60*/  @P0 IMAD.MOV.U32 R25, RZ, RZ, R16 ;  /* 0x000000ffff190224 */ /* 0x000fe400078e0010 */
[----:B------:R-:W-:Y:S02]  /*25a70*/  IMAD R72, R72, UR10, RZ ;  /* 0x0000000a48487c24 */ /* 0x000fe4000f8e02ff */
[----:B------:R-:W-:Y:S01]  /*25a80*/  @!P6 IMAD.MOV R73, RZ, RZ, -R73 ;  /* 0x000000ffff49e224 */ /* 0x000fe200078e0a49 */
[----:B------:R2:W4:Y:S01]  /*25a90*/  @P0 LDG.E.U8 R3, desc[UR14][R24.64] ;  /* 0x0000000e18030981 */ /* 0x000522000c1e1100 */
[----:B------:R-:W-:Y:S01]  /*25aa0*/  ISETP.GT.U32.AND P4, PT, R22, R75, PT ;  /* 0x0000004b1600720c */ /* 0x000fe20003f84070 */
[----:B------:R-:W-:Y:S01]  /*25ab0*/  @!P5 IMAD.MOV R74, RZ, RZ, -R74 ;  /* 0x000000ffff4ad224 */ /* 0x000fe200078e0a4a */
[----:B------:R-:W1:Y:S01]  /*25ac0*/  LDCU UR10, c[0x0][0x3b0] ;  /* 0x00007600ff0a77ac */ /* 0x000e620008000800 */
[----:B------:R-:W-:Y:S01]  /*25ad0*/  SEL R73, R61, R73, !P1 ;  /* 0x000000493d497207 */ /* 0x000fe20004800000 */
[----:B------:R-:W-:-:S02]  /*25ae0*/  @!P2 IMAD.IADD R77, R77, 0x1, -R22 ;  /* 0x000000014d4da824 */ /* 0x000fc400078e0a16 */
[----:B--2---:R-:W-:Y:S01]  /*25af0*/  @P0 IMAD.MOV.U32 R24, RZ, RZ, R0 ;  /* 0x000000ffff180224 */ /* 0x004fe200078e0000 */
[----:B0-----:R-:W-:Y:S01]  /*25b00*/  IADD3 R0, P6, PT, R72, R20, RZ ;  /* 0x0000001448007210 */ /* 0x001fe20007fde0ff */
[----:B------:R-:W-:-:S03]  /*25b10*/  @P0 IMAD.MOV.U32 R25, RZ, RZ, R9 ;  /* 0x000000ffff190224 */ /* 0x000fc600078e0009 */
[----:B------:R-:W-:Y:S01]  /*25b20*/  LEA.HI.X.SX32 R9, R72, R17, 0x1, P6 ;  /* 0x0000001148097211 */ /* 0x000fe200030f0eff */
[----:B------:R0:W-:Y:S04]  /*25b30*/  STL [R1+0x9a0], R0 ;  /* 0x0009a00001007387 */ /* 0x0001e80000100800 */
[----:B------:R2:W4:Y:S04]  /*25b40*/  @P0 LDG.E.U8 R14, desc[UR14][R24.64] ;  /* 0x0000000e180e0981 */ /* 0x000528000c1e1100 */
[----:B------:R0:W-:Y:S01]  /*25b50*/  STL [R1+0x99c], R9 ;  /* 0x00099c0901007387 */ /* 0x0001e20000100800 */
[----:B------:R-:W-:Y:S01]  /*25b60*/  IMAD R73, R73, UR8, RZ ;  /* 0x0000000849497c24 */ /* 0x000fe2000f8e02ff */
[C---:B------:R-:W-:Y:S01]  /*25b70*/  ISETP.GT.U32.AND P2, PT, R22.reuse, R77, PT ;  /* 0x0000004d1600720c */ /* 0x040fe20003f44070 */
[----:B------:R-:W-:Y:S01]  /*25b80*/  @!P4 IMAD.IADD R75, R75, 0x1, -R22 ;  /* 0x000000014b4bc824 */ /* 0x000fe200078e0a16 */
[----:B------:R-:W-:-:S02]  /*25b90*/  ISETP.GT.U32.AND P5, PT, R22, R76, PT ;  /* 0x0000004c1600720c */ /* 0x000fc40003fa4070 */
[----:B------:R-:W-:Y:S01]  /*25ba0*/  SEL R74, R61, R74, !P1 ;  /* 0x0000004a3d4a7207 */ /* 0x000fe20004800000 */
[----:B------:R-:W3:Y:S01]  /*25bb0*/  LDCU UR8, c[0x0][0x3b0] ;  /* 0x00007600ff0877ac */ /* 0x000ee20008000800 */
[----:B--2---:R-:W-:Y:S02]  /*25bc0*/  @P0 IMAD.MOV.U32 R24, RZ, RZ, R0 ;  /* 0x000000ffff180224 */ /* 0x004fe400078e0000 */
[----:B0-----:R-:W2:Y:S01]  /*25bd0*/  LDL R0, [R1+0x1ca4] ;  /* 0x001ca40001007983 */ /* 0x001ea20000100800 */
[----:B------:R-:W-:Y:S01]  /*25be0*/  @P0 IMAD.MOV.U32 R25, RZ, RZ, R9 ;  /* 0x000000ffff190224 */ /* 0x000fe200078e0009 */
[----:B------:R-:W-:-:S04]  /*25bf0*/  IADD3 R9, P6, PT, R73, R20, RZ ;  /* 0x0000001449097210 */ /* 0x000fc80007fde0ff */
[----:B------:R-:W-:Y:S01]  /*25c00*/  LEA.HI.X.SX32 R10, R73, R17, 0x1, P6 ;  /* 0x00000011490a7211 */ /* 0x000fe200030f0eff */
[----:B------:R0:W-:Y:S01]  /*25c10*/  STL [R1+0x9d0], R9 ;  /* 0x0009d00901007387 */ /* 0x0001e20000100800 */
[--C-:B------:R-:W-:Y:S01]  /*25c20*/  @!P2 IMAD.IADD R77, R77, 0x1, -R22.reuse ;  /* 0x000000014d4da824 */ /* 0x100fe200078e0a16 */
[----:B------:R-:W-:Y:S01]  /*25c30*/  ISETP.GT.U32.AND P4, PT, R22, R75, PT ;  /* 0x0000004b1600720c */ /* 0x000fe20003f84070 */
[----:B-1----:R-:W-:Y:S01]  /*25c40*/  IMAD R74, R74, UR9, RZ ;  /* 0x000000094a4a7c24 */ /* 0x002fe2000f8e02ff */
[----:B------:R1:W-:Y:S04]  /*25c50*/  STL [R1+0x9cc], R10 ;  /* 0x0009cc0a01007387 */ /* 0x0003e80000100800 */
[----:B------:R0:W2:Y:S01]  /*25c60*/  @P0 LDG.E.U8 R13, desc[UR14][R24.64] ;  /* 0x0000000e180d0981 */ /* 0x0000a2000c1e1100 */
[----:B------:R-:W-:Y:S01]  /*25c70*/  @!P5 IMAD.IADD R76, R76, 0x1, -R22 ;  /* 0x000000014c4cd824 */ /* 0x000fe200078e0a16 */
[----:B------:R-:W0:Y:S01]  /*25c80*/  LDCU UR9, c[0x0][0x3b0] ;  /* 0x00007600ff0977ac */ /* 0x000e220008000800 */
[----:B---3--:R-:W-:-:S02]  /*25c90*/  ISETP.GE.AND P2, PT, R18, RZ, PT ;  /* 0x000000ff1200720c */ /* 0x008fc40003f46270 */
[----:B------:R-:W3:Y:S02]  /*25ca0*/  LDL R18, [R1+0x1cd0] ;  /* 0x001cd00001127983 */ /* 0x000ee40000100800 */
[----:B------:R-:W-:Y:S01]  /*25cb0*/  @!P4 IMAD.IADD R75, R75, 0x1, -R22 ;  /* 0x000000014b4bc824 */ /* 0x000fe200078e0a16 */
[----:B------:R-:W-:Y:S02]  /*25cc0*/  ISETP.GT.U32.AND P4, PT, R22, R79, PT ;  /* 0x0000004f1600720c */ /* 0x000fe40003f84070 */
[----:B----4-:R-:W-:Y:S01]  /*25cd0*/  ISETP.GE.AND P6, PT, R23, RZ, PT ;  /* 0x000000ff1700720c */ /* 0x010fe20003fc6270 */
[----:B0-----:R-:W-:Y:S01]  /*25ce0*/  @P0 IMAD.MOV.U32 R24, RZ, RZ, R9 ;  /* 0x000000ffff180224 */ /* 0x001fe200078e0009 */
[----:B------:R-:W-:Y:S01]  /*25cf0*/  IADD3 R9, P5, PT, R74, R20, RZ ;  /* 0x000000144a097210 */ /* 0x000fe20007fbe0ff */
[----:B------:R-:W-:-:S03]  /*25d00*/  @P0 IMAD.MOV.U32 R25, RZ, RZ, R10 ;  /* 0x000000ffff190224 */ /* 0x000fc600078e000a */
[----:B-1----:R-:W-:-:S05]  /*25d10*/  LEA.HI.X.SX32 R10, R74, R17, 0x1, P5 ;  /* 0x000000114a0a7211 */ /* 0x002fca00028f0eff */
[----:B------:R-:W-:Y:S02]  /*25d20*/  @!P4 IMAD.IADD R79, R79, 0x1, -R22 ;  /* 0x000000014f4fc824 */ /* 0x000fe400078e0a16 */
[----:B------:R-:W-:Y:S02]  /*25d30*/  @!P6 IMAD.MOV R75, RZ, RZ, -R75 ;  /* 0x000000ffff4be224 */ /* 0x000fe400078e0a4b */
[----:B------:R-:W-:Y:S01]  /*25d40*/  @!P2 IMAD.MOV R77, RZ, RZ, -R77 ;  /* 0x000000ffff4da224 */ /* 0x000fe200078e0a4d */
[----:B------:R0:W4:Y:S01]  /*25d50*/  @P0 LDG.E.U8 R2, desc[UR14][R24.64] ;  /* 0x0000000e18020981 */ /* 0x000122000c1e1100 */
[C---:B------:R-:W-:Y:S02]  /*25d60*/  ISETP.GT.U32.AND P5, PT, R22.reuse, R79, PT ;  /* 0x0000004f1600720c */ /* 0x040fe40003fa4070 */
[----:B------:R-:W-:Y:S02]  /*25d70*/  SEL R75, R61, R75, !P1 ;  /* 0x0000004b3d4b7207 */ /* 0x000fe40004800000 */
[----:B------:R-:W-:Y:S01]  /*25d80*/  ISETP.GT.U32.AND P4, PT, R22, R76, PT ;  /* 0x0000004c1600720c */ /* 0x000fe20003f84070 */
[----:B------:R-:W-:Y:S02]  /*25d90*/  STL [R1+0xa00], R9 ;  /* 0x000a000901007387 */ /* 0x000fe40000100800 */
[----:B------:R-:W-:-:S02]  /*25da0*/  IMAD R75, R75, UR8, RZ ;  /* 0x000000084b4b7c24 */ /* 0x000fc4000f8e02ff */
[----:B------:R1:W-:Y:S01]  /*25db0*/  STL [R1+0x9fc], R10 ;  /* 0x0009fc0a01007387 */ /* 0x0003e20000100800 */
[----:B0-----:R-:W-:Y:S01]  /*25dc0*/  @P0 IMAD.MOV.U32 R25, RZ, RZ, R10 ;  /* 0x000000ffff190224 */ /* 0x001fe200078e000a */
[----:B------:R-:W-:Y:S02]  /*25dd0*/  ISETP.GT.U32.AND P6, PT, R22, R43, PT ;  /* 0x0000002b1600720c */ /* 0x000fe40003fc4070 */
[----:B--2---:R-:W-:Y:S01]  /*25de0*/  ISETP.GE.AND P2, PT, R0, RZ, PT ;  /* 0x000000ff0000720c */ /* 0x004fe20003f46270 */
[--C-:B------:R-:W-:Y:S01]  /*25df0*/  @!P5 IMAD.IADD R79, R79, 0x1, -R22.reuse ;  /* 0x000000014f4fd824 */ /* 0x100fe200078e0a16 */
[----:B-1----:R-:W-:Y:S02]  /*25e00*/  IADD3 R10, P5, PT, R75, R20, RZ ;  /* 0x000000144b0a7210 */ /* 0x002fe40007fbe0ff */
[----:B------:R-:W-:Y:S01]  /*25e10*/  @!P4 IMAD.IADD R76, R76, 0x1, -R22 ;  /* 0x000000014c4cc824 */ /* 0x000fe200078e0a16 */
[----:B------:R-:W-:Y:S01]  /*25e20*/  SEL R77, R61, R77, !P1 ;  /* 0x0000004d3d4d7207 */ /* 0x000fe20004800000 */
[----:B------:R-:W-:Y:S01]  /*25e30*/  @P0 IMAD.MOV.U32 R24, RZ, RZ, R9 ;  /* 0x000000ffff180224 */ /* 0x000fe200078e0009 */
[----:B------:R-:W-:-:S02]  /*25e40*/  LEA.HI.X.SX32 R16, R75, R17, 0x1, P5 ;  /* 0x000000114b107211 */ /* 0x000fc400028f0eff */
[----:B------:R-:W-:Y:S02]  /*25e50*/  ISETP.GT.U32.AND P5, PT, R22, R40, PT ;  /* 0x000000281600720c */ /* 0x000fe40003fa4070 */
[----:B------:R-:W-:Y:S02]  /*25e60*/  PRMT R81, RZ, 0x7610, R81 ;  /* 0x00007610ff517816 */ /* 0x000fe40000000051 */
[----:B------:R-:W-:Y:S02]  /*25e70*/  PRMT R52, RZ, 0x7610, R52 ;  /* 0x00007610ff347816 */ /* 0x000fe40000000034 */
[----:B------:R-:W-:Y:S01]  /*25e80*/  PRMT R80, RZ, 0x7610, R80 ;  /* 0x00007610ff507816 */ /* 0x000fe20000000050 */
[----:B------:R-:W0:Y:S01]  /*25e90*/  LDCU UR8, c[0x0][0x3b0] ;  /* 0x00007600ff0877ac */ /* 0x000e220008000800 */
[----:B------:R-:W-:Y:S02]  /*25ea0*/  @!P2 IMAD.MOV R76, RZ, RZ, -R76 ;  /* 0x000000ffff4ca224 */ /* 0x000fe400078e0a4c */
[----:B------:R-:W-:-:S02]  /*25eb0*/  @!P6 IMAD.IADD R43, R43, 0x1, -R22 ;  /* 0x000000012b2be824 */ /* 0x000fc400078e0a16 */
[----:B------:R-:W-:Y:S01]  /*25ec0*/  IMAD R77, R77, UR10, RZ ;  /* 0x0000000a4d4d7c24 */ /* 0x000fe2000f8e02ff */
[----:B------:R1:W2:Y:S04]  /*25ed0*/  @P0 LDG.E.U8 R12, desc[UR14][R24.64] ;  /* 0x0000000e180c0981 */ /* 0x0002a8000c1e1100 */
[----:B------:R-:W-:Y:S01]  /*25ee0*/  STL [R1+0xa30], R10 ;  /* 0x000a300a01007387 */ /* 0x000fe20000100800 */
[----:B------:R-:W-:Y:S02]  /*25ef0*/  SEL R76, R61, R76, !P1 ;  /* 0x0000004c3d4c7207 */ /* 0x000fe40004800000 */
[----:B------:R-:W-:Y:S01]  /*25f00*/  ISETP.GT.U32.AND P4, PT, R22, R43, PT ;  /* 0x0000002b1600720c */ /* 0x000fe20003f84070 */
[----:B------:R-:W-:Y:S01]  /*25f10*/  @!P5 IMAD.IADD R40, R40, 0x1, -R22 ;  /* 0x000000012828d824 */ /* 0x000fe200078e0a16 */
[----:B------:R-:W-:-:S02]  /*25f20*/  IADD3 R0, P6, PT, R77, R20, RZ ;  /* 0x000000144d007210 */ /* 0x000fc40007fde0ff */
[----:B------:R-:W-:Y:S01]  /*25f30*/  PRMT R78, RZ, 0x7610, R78 ;  /* 0x00007610ff4e7816 */ /* 0x000fe2000000004e */
[----:B------:R-:W-:Y:S01]  /*25f40*/  IMAD R76, R76, UR9, RZ ;  /* 0x000000094c4c7c24 */ /* 0x000fe2000f8e02ff */
[----:B------:R-:W0:Y:S01]  /*25f50*/  LDCU UR9, c[0x0][0x3b0] ;  /* 0x00007600ff0977ac */ /* 0x000e220008000800 */
[----:B------:R-:W0:Y:S01]  /*25f60*/  LDCU UR10, c[0x0][0x3b0] ;  /* 0x00007600ff0a77ac */ /* 0x000e220008000800 */
[----:B-1----:R-:W-:Y:S02]  /*25f70*/  @P0 IMAD.MOV.U32 R24, RZ, RZ, R10 ;  /* 0x000000ffff180224 */ /* 0x002fe400078e000a */
[----:B------:R-:W-:Y:S01]  /*25f80*/  @P0 IMAD.MOV.U32 R25, RZ, RZ, R16 ;  /* 0x000000ffff190224 */ /* 0x000fe200078e0010 */
[----:B------:R-:W-:Y:S01]  /*25f90*/  LEA.HI.X.SX32 R9, R77, R17, 0x1, P6 ;  /* 0x000000114d097211 */ /* 0x000fe200030f0eff */
[----:B------:R1:W-:Y:S04]  /*25fa0*/  STL [R1+0xa60], R0 ;  /* 0x000a600001007387 */ /* 0x0003e80000100800 */
[----:B------:R0:W2:Y:S04]  /*25fb0*/  @P0 LDG.E.U8 R81, desc[UR14][R24.64] ;  /* 0x0000000e18510981 */ /* 0x0000a8000c1e1100 */
[----:B------:R-:W-:Y:S04]  /*25fc0*/  STL [R1+0xa2c], R16 ;  /* 0x000a2c1001007387 */ /* 0x000fe80000100800 */
[----:B------:R1:W-:Y:S01]  /*25fd0*/  STL [R1+0xa5c], R9 ;  /* 0x000a5c0901007387 */ /* 0x0003e20000100800 */
[----:B------:R-:W-:-:S02]  /*25fe0*/  @!P4 IMAD.IADD R43, R43, 0x1, -R22 ;  /* 0x000000012b2bc824 */ /* 0x000fc400078e0a16 */
[----:B0-----:R-:W-:Y:S01]  /*25ff0*/  @P0 IMAD.MOV.U32 R24, RZ, RZ, R0 ;  /* 0x000000ffff180224 */ /* 0x001fe200078e0000 */
[C---:B-1----:R-:W-:Y:S01]  /*26000*/  IADD3 R0, P5, PT, R76.reuse, R20, RZ ;  /* 0x000000144c007210 */ /* 0x042fe20007fbe0ff */
[----:B------:R-:W-:Y:S01]  /*26010*/  @P0 IMAD.MOV.U32 R25, RZ, RZ, R9 ;  /* 0x000000ffff190224 */ /* 0x000fe200078e0009 */
[----:B------:R-:W-:Y:S02]  /*26020*/  ISETP.GE.AND P4, PT, R91, RZ, PT ;  /* 0x000000ff5b00720c */ /* 0x000fe40003f86270 */
[----:B------:R-:W-:Y:S01]  /*26030*/  LEA.HI.X.SX32 R9, R76, R17, 0x1, P5 ;  /* 0x000000114c097211 */ /* 0x000fe200028f0eff */
[----:B------:R-:W2:Y:S04]  /*26040*/  LDL.LU R91, [R1+0x1d3c] ;  /* 0x001d3c00015b7983 */ /* 0x000ea80000300800 */
[----:B------:R0:W2:Y:S04]  /*26050*/  @P0 LDG.E.U8 R52, desc[UR14][R24.64] ;  /* 0x0000000e18340981 */ /* 0x0000a8000c1e1100 */
[----:B------:R-:W-:Y:S04]  /*26060*/  STL [R1+0xa88], R0 ;  /* 0x000a880001007387 */ /* 0x000fe80000100800 */
[----:B------:R1:W-:Y:S01]  /*26070*/  STL [R1+0xa84], R9 ;  /* 0x000a840901007387 */ /* 0x0003e20000100800 */
[----:B------:R-:W-:-:S03]  /*26080*/  ISETP.GE.AND P5, PT, R92, RZ, PT ;  /* 0x000000ff5c00720c */ /* 0x000fc60003fa6270 */
[----:B------:R-:W2:Y:S01]  /*26090*/  LDL.LU R92, [R1+0x1d38] ;  /* 0x001d3800015c7983 */ /* 0x000ea20000300800 */
[----:B0-----:R-:W-:Y:S02]  /*260a0*/  @P0 IMAD.MOV.U32 R25, RZ, RZ, R9 ;  /* 0x000000ffff190224 */ /* 0x001fe400078e0009 */
[----:B------:R-:W-:-:S05]  /*260b0*/  @P0 IMAD.MOV.U32 R24, RZ, RZ, R0 ;  /* 0x000000ffff180224 */ /* 0x000fca00078e0000 */
[----:B------:R0:W2:Y:S01]  /*260c0*/  @P0 LDG.E.U8 R80, desc[UR14][R24.64] ;  /* 0x0000000e18500981 */ /* 0x0000a2000c1e1100 */
[----:B---3--:R-:W-:-:S13]  /*260d0*/  ISETP.GE.AND P2, PT, R18, RZ, PT ;  /* 0x000000ff1200720c */ /* 0x008fda0003f46270 */
[----:B------:R-:W-:Y:S01]  /*260e0*/  @!P2 IMAD.MOV R79, RZ, RZ, -R79 ;  /* 0x000000ffff4fa224 */ /* 0x000fe200078e0a4f */
[----:B------:R-:W-:-:S04]  /*260f0*/  ISETP.GT.U32.AND P2, PT, R22, R40, PT ;  /* 0x000000281600720c */ /* 0x000fc80003f44070 */
[----:B------:R-:W-:-:S05]  /*26100*/  SEL R79, R61, R79, !P1 ;  /* 0x0000004f3d4f7207 */ /* 0x000fca0004800000 */
[----:B------:R-:W-:Y:S01]  /*26110*/  IMAD R79, R79, UR12, RZ ;  /* 0x0000000c4f4f7c24 */ /* 0x000fe2000f8e02ff */
[----:B------:R-:W-:Y:S01]  /*26120*/  ISETP.GT.U32.AND P6, PT, R22, R38, PT ;  /* 0x000000261600720c */ /* 0x000fe20003fc4070 */
[----:B------:R-:W-:Y:S01]  /*26130*/  @!P4 IMAD.MOV R43, RZ, RZ, -R43 ;  /* 0x000000ffff2bc224 */ /* 0x000fe200078e0a2b */
[----:B------:R-:W-:Y:S01]  /*26140*/  PRMT R77, RZ, 0x7610, R77 ;  /* 0x00007610ff4d7816 */ /* 0x000fe2000000004d */
[----:B------:R-:W-:Y:S01]  /*26150*/  @!P2 IMAD.IADD R40, R40, 0x1, -R22 ;  /* 0x000000012828a824 */ /* 0x000fe200078e0a16 */
[C---:B-1----:R-:W-:Y:S02]  /*26160*/  IADD3 R9, P2, PT, R79.reuse, R20, RZ ;  /* 0x000000144f097210 */ /* 0x042fe40007f5e0ff */
[----:B------:R-:W-:Y:S01]  /*26170*/  PRMT R51, RZ, 0x7610, R51 ;  /* 0x00007610ff337816 */ /* 0x000fe20000000033 */
[----:B------:R-:W1:Y:S01]  /*26180*/  LDCU UR12, c[0x0][0x3b0] ;  /* 0x00007600ff0c77ac */ /* 0x000e620008000800 */
[----:B------:R-:W-:Y:S01]  /*26190*/  LEA.HI.X.SX32 R10, R79, R17, 0x1, P2 ;  /* 0x000000114f0a7211 */ /* 0x000fe200010f0eff */
[----:B------:R-:W-:Y:S01]  /*261a0*/  STL [R1+0xab0], R9 ;  /* 0x000ab00901007387 */ /* 0x000fe20000100800 */
[----:B------:R-:W-:-:S03]  /*261b0*/  ISETP.GE.AND P2, PT, R93, RZ, PT ;  /* 0x000000ff5d00720c */ /* 0x000fc60003f46270 */
[----:B------:R-:W3:Y:S01]  /*261c0*/  LDL.LU R93, [R1+0x1d34] ;  /* 0x001d3400015d7983 */ /* 0x000ee20000300800 */
[----:B0-----:R-:W-:-:S03]  /*261d0*/  @P0 IMAD.MOV.U32 R25, RZ, RZ, R10 ;  /* 0x000000ffff190224 */ /* 0x001fc600078e000a */
[----:B------:R0:W-:Y:S01]  /*261e0*/  STL [R1+0xaac], R10 ;  /* 0x000aac0a01007387 */ /* 0x0001e20000100800 */
[----:B------:R-:W-:Y:S01]  /*261f0*/  @!P6 IMAD.IADD R38, R38, 0x1, -R22 ;  /* 0x000000012626e824 */ /* 0x000fe200078e0a16 */
[----:B------:R-:W-:Y:S02]  /*26200*/  SEL R43, R61, R43, !P1 ;  /* 0x0000002b3d2b7207 */ /* 0x000fe40004800000 */
[----:B------:R-:W2:Y:S04]  /*26210*/  LDL R23, [R1+0x1b30] ;  /* 0x001b300001177983 */ /* 0x000ea80000100800 */
[----:B0-----:R-:W2:Y:S01]  /*26220*/  LDL R10, [R1+0x1b10] ;  /* 0x001b1000010a7983 */ /* 0x001ea20000100800 */
[----:B------:R-:W-:Y:S01]  /*26230*/  ISETP.GT.U32.AND P6, PT, R22, R38, PT ;  /* 0x000000261600720c */ /* 0x000fe20003fc4070 */
[----:B------:R-:W-:-:S02]  /*26240*/  IMAD R43, R43, UR8, RZ ;  /* 0x000000082b2b7c24 */ /* 0x000fc4000f8e02ff */
[----:B------:R-:W-:Y:S01]  /*26250*/  @P0 IMAD.MOV.U32 R24, RZ, RZ, R9 ;  /* 0x000000ffff180224 */ /* 0x000fe200078e0009 */
[----:B------:R-:W-:Y:S01]  /*26260*/  ISETP.GT.U32.AND P4, PT, R22, R85, PT ;  /* 0x000000551600720c */ /* 0x000fe20003f84070 */
[----:B------:R-:W-:Y:S01]  /*26270*/  @!P5 IMAD.MOV R40, RZ, RZ, -R40 ;  /* 0x000000ffff28d224 */ /* 0x000fe200078e0a28 */
[----:B------:R-:W0:Y:S02]  /*26280*/  LDCU UR8, c[0x0][0x3b0] ;  /* 0x00007600ff0877ac */ /* 0x000e240008000800 */
[----:B------:R1:W3:Y:S05]  /*26290*/  @P0 LDG.E.U8 R78, desc[UR14][R24.64] ;  /* 0x0000000e184e0981 */ /* 0x0002ea000c1e1100 */
[----:B------:R-:W-:Y:S01]  /*262a0*/  @!P6 IMAD.IADD R38, R38, 0x1, -R22 ;  /* 0x000000012626e824 */ /* 0x000fe200078e0a16 */
[----:B------:R-:W-:-:S04]  /*262b0*/  IADD3 R0, P6, PT, R43, R20, RZ ;  /* 0x000000142b007210 */ /* 0x000fc80007fde0ff */
[----:B------:R-:W-:Y:S01]  /*262c0*/  LEA.HI.X.SX32 R9, R43, R17, 0x1, P6 ;  /* 0x000000112b097211 */ /* 0x000fe200030f0eff */
[----:B------:R0:W-:Y:S01]  /*262d0*/  STL [R1+0xad8], R0 ;  /* 0x000ad80001007387 */ /* 0x0001e20000100800 */
[----:B-1----:R-:W-:-:S03]  /*262e0*/  @P0 IMAD.MOV.U32 R24, RZ, RZ, R0 ;  /* 0x000000ffff180224 */ /* 0x002fc600078e0000 */
[----:B------:R1:W-:Y:S01]  /*262f0*/  STL [R1+0xad4], R9 ;  /* 0x000ad40901007387 */ /* 0x0003e20000100800 */
[----:B------:R-:W-:-:S03]  /*26300*/  ISETP.GT.U32.AND P5, PT, R22, R84, PT ;  /* 0x000000541600720c */ /* 0x000fc60003fa4070 */
[----:B------:R-:W3:Y:S04]  /*26310*/  LDL R18, [R1+0x1b70] ;  /* 0x001b700001127983 */ /* 0x000ee80000100800 */
[----:B0-----:R-:W3:Y:S01]  /*26320*/  LDL R0, [R1+0x1b50] ;  /* 0x001b500001007983 */ /* 0x001ee20000100800 */
[----:B------:R-:W-:Y:S01]  /*26330*/  @!P4 IMAD.IADD R85, R85, 0x1, -R22 ;  /* 0x000000015555c824 */ /* 0x000fe200078e0a16 */
[----:B------:R-:W-:Y:S01]  /*26340*/  SEL R40, R61, R40, !P1 ;  /* 0x000000283d287207 */ /* 0x000fe20004800000 */
[----:B------:R-:W-:-:S03]  /*26350*/  @!P2 IMAD.MOV R38, RZ, RZ, -R38 ;  /* 0x000000ffff26a224 */ /* 0x000fc600078e0a26 */
[----:B------:R-:W-:Y:S01]  /*26360*/  ISETP.GT.U32.AND P6, PT, R22, R85, PT ;  /* 0x000000551600720c */ /* 0x000fe20003fc4070 */
[----:B------:R-:W-:Y:S02]  /*26370*/  IMAD R40, R40, UR9, RZ ;  /* 0x0000000928287c24 */ /* 0x000fe4000f8e02ff */
[----:B------:R-:W-:Y:S01]  /*26380*/  @!P5 IMAD.IADD R84, R84, 0x1, -R22 ;  /* 0x000000015454d824 */ /* 0x000fe200078e0a16 */
[----:B------:R-:W-:Y:S02]  /*26390*/  ISETP.GT.U32.AND P5, PT, R22, R83, PT ;  /* 0x000000531600720c */ /* 0x000fe40003fa4070 */
[----:B------:R-:W-:Y:S01]  /*263a0*/  SEL R38, R61, R38, !P1 ;  /* 0x000000263d267207 */ /* 0x000fe20004800000 */
[----:B------:R-:W-:Y:S01]  /*263b0*/  @P0 IMAD.MOV.U32 R25, RZ, RZ, R9 ;  /* 0x000000ffff190224 */ /* 0x000fe200078e0009 */
[----:B-1----:R-:W-:Y:S02]  /*263c0*/  IADD3 R9, P4, PT, R40, R20, RZ ;  /* 0x0000001428097210 */ /* 0x002fe40007f9e0ff */
[----:B------:R-:W-:Y:S01]  /*263d0*/  ISETP.GT.U32.AND P2, PT, R22, R82, PT ;  /* 0x000000521600720c */ /* 0x000fe20003f44070 */
[----:B------:R-:W0:Y:S01]  /*263e0*/  LDCU UR9, c[0x0][0x3b0] ;  /* 0x00007600ff0977ac */ /* 0x000e220008000800 */
[----:B------:R-:W-:Y:S01]  /*263f0*/  IMAD R38, R38, UR10, RZ ;  /* 0x0000000a26267c24 */ /* 0x000fe2000f8e02ff */
[----:B------:R1:W4:Y:S01]  /*26400*/  @P0 LDG.E.U8 R77, desc[UR14][R24.64] ;  /* 0x0000000e184d0981 */ /* 0x000322000c1e1100 */
[----:B------:R-:W-:-:S03]  /*26410*/  LEA.HI.X.SX32 R16, R40, R17, 0x1, P4 ;  /* 0x0000001128107211 */ /* 0x000fc600020f0eff */
[----:B------:R1:W-:Y:S01]  /*26420*/  STL [R1+0xb00], R9 ;  /* 0x000b000901007387 */ /* 0x0003e20000100800 */
[--C-:B------:R-:W-:Y:S01]  /*26430*/  @!P6 IMAD.IADD R85, R85, 0x1, -R22.reuse ;  /* 0x000000015555e824 */ /* 0x100fe200078e0a16 */
[----:B------:R-:W0:Y:S01]  /*26440*/  LDCU UR10, c[0x0][0x3b0] ;  /* 0x00007600ff0a77ac */ /* 0x000e220008000800 */
[----:B------:R-:W-:Y:S02]  /*26450*/  @!P5 IMAD.IADD R83, R83, 0x1, -R22 ;  /* 0x000000015353d824 */ /* 0x000fe400078e0a16 */
[----:B-1----:R-:W-:Y:S01]  /*26460*/  @P0 IMAD.MOV.U32 R24, RZ, RZ, R9 ;  /* 0x000000ffff180224 */ /* 0x002fe200078e0009 */
[----:B------:R-:W-:Y:S01]  /*26470*/  IADD3 R9, P6, PT, R38, R20, RZ ;  /* 0x0000001426097210 */ /* 0x000fe20007fde0ff */
[----:B------:R-:W-:Y:S01]  /*26480*/  @P0 IMAD.MOV.U32 R25, RZ, RZ, R16 ;  /* 0x000000ffff190224 */ /* 0x000fe200078e0010 */
[----:B------:R-:W-:Y:S04]  /*26490*/  STL [R1+0xafc], R16 ;  /* 0x000afc1001007387 */ /* 0x000fe80000100800 */
[----:B------:R-:W-:Y:S04]  /*264a0*/  STL [R1+0xb28], R9 ;  /* 0x000b280901007387 */ /* 0x000fe80000100800 */
[----:B------:R1:W4:Y:S01]  /*264b0*/  @P0 LDG.E.U8 R51, desc[UR14][R24.64] ;  /* 0x0000000e18330981 */ /* 0x000322000c1e1100 */
[----:B--2---:R-:W-:-:S02]  /*264c0*/  ISETP.GE.AND P5, PT, R10, RZ, PT ;  /* 0x000000ff0a00720c */ /* 0x004fc40003fa6270 */
[----:B------:R-:W-:-:S05]  /*264d0*/  LEA.HI.X.SX32 R10, R38, R17, 0x1, P6 ;  /* 0x00000011260a7211 */ /* 0x000fca00030f0eff */
[----:B------:R2:W-:Y:S01]  /*264e0*/  STL [R1+0xb24], R10 ;  /* 0x000b240a01007387 */ /* 0x0005e20000100800 */
[----:B-1----:R-:W-:-:S03]  /*264f0*/  @P0 IMAD.MOV.U32 R25, RZ, RZ, R10 ;  /* 0x000000ffff190224 */ /* 0x002fc600078e000a */
[----:B--2---:R-:W2:Y:S01]  /*26500*/  LDL R10, [R1+0x1b90] ;  /* 0x001b9000010a7983 */ /* 0x004ea20000100800 */
[----:B------:R-:W-:Y:S01]  /*26510*/  ISETP.GT.U32.AND P4, PT, R22, R84, PT ;  /* 0x000000541600720c */ /* 0x000fe20003f84070 */
[--C-:B------:R-:W-:Y:S01]  /*26520*/  @!P2 IMAD.IADD R82, R82, 0x1, -R22.reuse ;  /* 0x000000015252a824 */ /* 0x100fe200078e0a16 */
[----:B------:R-:W-:Y:S02]  /*26530*/  ISETP.GE.AND P2, PT, R23, RZ, PT ;  /* 0x000000ff1700720c */ /* 0x000fe40003f46270 */
[----:B------:R-:W-:Y:S01]  /*26540*/  ISETP.GT.U32.AND P6, PT, R22, R83, PT ;  /* 0x000000531600720c */ /* 0x000fe20003fc4070 */
[----:B------:R-:W-:Y:S01]  /*26550*/  @!P5 IMAD.MOV R85, RZ, RZ, -R85 ;  /* 0x000000ffff55d224 */ /* 0x000fe200078e0a55 */
[----:B------:R-:W4:Y:S07]  /*26560*/  LDL R23, [R1+0x1bb0] ;  /* 0x001bb00001177983 */ /* 0x000f2e0000100800 */
[----:B------:R-:W-:Y:S01]  /*26570*/  @!P4 IMAD.IADD R84, R84, 0x1, -R22 ;  /* 0x000000015454c824 */ /* 0x000fe200078e0a16 */
[----:B------:R-:W-:-:S02]  /*26580*/  ISETP.GT.U32.AND P4, PT, R22, R82, PT ;  /* 0x000000521600720c */ /* 0x000fc40003f84070 */
[----:B---3--:R-:W-:Y:S01]  /*26590*/  ISETP.GE.AND P5, PT, R0, RZ, PT ;  /* 0x000000ff0000720c */ /* 0x008fe20003fa6270 */
[----:B------:R-:W-:Y:S01]  /*265a0*/  @!P2 IMAD.MOV R84, RZ, RZ, -R84 ;  /* 0x000000ffff54a224 */ /* 0x000fe200078e0a54 */
[----:B------:R-:W-:Y:S01]  /*265b0*/  ISETP.GT.U32.AND P2, PT, R22, R89, PT ;  /* 0x000000591600720c */ /* 0x000fe20003f44070 */
[----:B------:R-:W-:Y:S01]  /*265c0*/  @!P6 IMAD.IADD R83, R83, 0x1, -R22 ;  /* 0x000000015353e824 */ /* 0x000fe200078e0a16 */
[C---:B------:R-:W-:Y:S02]  /*265d0*/  SEL R85, R61.reuse, R85, !P1 ;  /* 0x000000553d557207 */ /* 0x040fe40004800000 */
[----:B------:R-:W-:Y:S02]  /*265e0*/  ISETP.GE.AND P6, PT, R18, RZ, PT ;  /* 0x000000ff1200720c */ /* 0x000fe40003fc6270 */
[----:B------:R-:W-:Y:S01]  /*265f0*/  SEL R84, R61, R84, !P1 ;  /* 0x000000543d547207 */ /* 0x000fe20004800000 */
[----:B------:R-:W-:Y:S01]  /*26600*/  IMAD R85, R85, UR8, RZ ;  /* 0x0000000855557c24 */ /* 0x000fe2000f8e02ff */
[----:B------:R-:W-:Y:S01]  /*26610*/  PRMT R76, RZ, 0x7610, R76 ;  /* 0x00007610ff4c7816 */ /* 0x000fe2000000004c */
[----:B------:R-:W-:-:S02]  /*26620*/  @!P4 IMAD.IADD R82, R82, 0x1, -R22 ;  /* 0x000000015252c824 */ /* 0x000fc400078e0a16 */
[----:B------:R-:W-:Y:S01]  /*26630*/  @!P5 IMAD.MOV R83, RZ, RZ, -R83 ;  /* 0x000000ffff53d224 */ /* 0x000fe200078e0a53 */
[----:B------:R-:W-:Y:S02]  /*26640*/  ISETP.GT.U32.AND P4, PT, R22, R88, PT ;  /* 0x000000581600720c */ /* 0x000fe40003f84070 */
[----:B------:R-:W-:Y:S01]  /*26650*/  IADD3 R16, P5, PT, R85, R20, RZ ;  /* 0x0000001455107210 */ /* 0x000fe20007fbe0ff */
[----:B------:R-:W-:Y:S02]  /*26660*/  @!P2 IMAD.IADD R89, R89, 0x1, -R22 ;  /* 0x000000015959a824 */ /* 0x000fe400078e0a16 */
[----:B0-----:R-:W-:Y:S01]  /*26670*/  IMAD R84, R84, UR9, RZ ;  /* 0x0000000954547c24 */ /* 0x001fe2000f8e02ff */
[----:B------:R-:W-:Y:S01]  /*26680*/  SEL R83, R61, R83, !P1 ;  /* 0x000000533d537207 */ /* 0x000fe20004800000 */
[----:B------:R-:W-:Y:S02]  /*26690*/  @P0 IMAD.MOV.U32 R24, RZ, RZ, R9 ;  /* 0x000000ffff180224 */ /* 0x000fe400078e0009 */
[----:B------:R-:W-:Y:S01]  /*266a0*/  @!P6 IMAD.MOV R82, RZ, RZ, -R82 ;  /* 0x000000ffff52e224 */ /* 0x000fe200078e0a52 */
[----:B------:R-:W-:-:S02]  /*266b0*/  LEA.HI.X.SX32 R18, R85, R17, 0x1, P5 ;  /* 0x0000001155127211 */ /* 0x000fc400028f0eff */
[----:B------:R-:W-:Y:S02]  /*266c0*/  ISETP.GT.U32.AND P5, PT, R22, R89, PT ;  /* 0x000000591600720c */ /* 0x000fe40003fa4070 */
[C---:B------:R-:W-:Y:S01]  /*266d0*/  IADD3 R0, P2, PT, R84.reuse, R20, RZ ;  /* 0x0000001454007210 */ /* 0x040fe20007f5e0ff */
[----:B------:R-:W-:Y:S01]  /*266e0*/  IMAD R83, R83, UR10, RZ ;  /* 0x0000000a53537c24 */ /* 0x000fe2000f8e02ff */
[----:B------:R0:W3:Y:S01]  /*266f0*/  @P0 LDG.E.U8 R76, desc[UR14][R24.64] ;  /* 0x0000000e184c0981 */ /* 0x0000e2000c1e1100 */
[----:B------:R-:W-:Y:S02]  /*26700*/  PRMT R75, RZ, 0x7610, R75 ;  /* 0x00007610ff4b7816 */ /* 0x000fe4000000004b */
[----:B------:R-:W-:Y:S02]  /*26710*/  SEL R82, R61, R82, !P1 ;  /* 0x000000523d527207 */ /* 0x000fe40004800000 */
[----:B------:R-:W-:Y:S02]  /*26720*/  PRMT R7, RZ, 0x7610, R7 ;  /* 0x00007610ff077816 */ /* 0x000fe40000000007 */
[----:B------:R-:W-:Y:S01]  /*26730*/  LEA.HI.X.SX32 R9, R84, R17, 0x1, P2 ;  /* 0x0000001154097211 */ /* 0x000fe200010f0eff */
[----:B------:R1:W-:Y:S01]  /*26740*/  STL [R1+0x758], R16 ;  /* 0x0007581001007387 */ /* 0x0003e20000100800 */
[----:B------:R-:W-:Y:S01]  /*26750*/  @!P4 IMAD.IADD R88, R88, 0x1, -R22 ;  /* 0x000000015858c824 */ /* 0x000fe200078e0a16 */
[----:B------:R-:W-:-:S02]  /*26760*/  PRMT R74, RZ, 0x7610, R74 ;  /* 0x00007610ff4a7816 */ /* 0x000fc4000000004a */
[----:B------:R-:W-:Y:S02]  /*26770*/  PRMT R73, RZ, 0x7610, R73 ;  /* 0x00007610ff497816 */ /* 0x000fe40000000049 */
[----:B------:R-:W-:Y:S01]  /*26780*/  ISETP.GT.U32.AND P6, PT, R22, R90, PT ;  /* 0x0000005a1600720c */ /* 0x000fe20003fc4070 */
[----:B0-----:R-:W-:Y:S02]  /*26790*/  @P0 IMAD.MOV.U32 R24, RZ, RZ, R16 ;  /* 0x000000ffff180224 */ /* 0x001fe400078e0010 */
[----:B------:R-:W-:Y:S02]  /*267a0*/  @P0 IMAD.MOV.U32 R25, RZ, RZ, R18 ;  /* 0x000000ffff190224 */ /* 0x000fe400078e0012 */
[----:B------:R-:W-:Y:S01]  /*267b0*/  IMAD R82, R82, UR12, RZ ;  /* 0x0000000c52527c24 */ /* 0x000fe2000f8e02ff */
[----:B------:R0:W-:Y:S04]  /*267c0*/  STL [R1+0x798], R0 ;  /* 0x0007980001007387 */ /* 0x0001e80000100800 */
[----:B------:R0:W3:Y:S01]  /*267d0*/  @P0 LDG.E.U8 R75, desc[UR14][R24.64] ;  /* 0x0000000e184b0981 */ /* 0x0000e2000c1e1100 */
[----:B-1----:R-:W-:-:S03]  /*267e0*/  IADD3 R16, P4, PT, R83, R20, RZ ;  /* 0x0000001453107210 */ /* 0x002fc60007f9e0ff */
[----:B------:R1:W3:Y:S04]  /*267f0*/  @P0 LDG.E.U8 R7, desc[UR14][R26.64] ;  /* 0x0000000e1a070981 */ /* 0x0002e8000c1e1100 */
[----:B------:R-:W-:Y:S04]  /*26800*/  STL [R1+0x754], R18 ;  /* 0x0007541201007387 */ /* 0x000fe80000100800 */
[----:B------:R1:W-:Y:S01]  /*26810*/  STL [R1+0x794], R9 ;  /* 0x0007940901007387 */ /* 0x0003e20000100800 */
[--C-:B------:R-:W-:Y:S01]  /*26820*/  @!P5 IMAD.IADD R89, R89, 0x1, -R22.reuse ;  /* 0x000000015959d824 */ /* 0x100fe200078e0a16 */
[----:B------:R-:W-:Y:S01]  /*26830*/  ISETP.GT.U32.AND P2, PT, R22, R91, PT ;  /* 0x0000005b1600720c */ /* 0x000fe20003f44070 */
[----:B------:R-:W2:Y:S01]  /*26840*/  LDCU UR8, c[0x0][0x3b0] ;  /* 0x00007600ff0877ac */ /* 0x000ea20008000800 */
[----:B------:R-:W-:Y:S01]  /*26850*/  @!P6 IMAD.IADD R90, R90, 0x1, -R22 ;  /* 0x000000015a5ae824 */ /* 0x000fe200078e0a16 */
[----:B------:R-:W2:Y:S01]  /*26860*/  LDCU UR9, c[0x0][0x3b0] ;  /* 0x00007600ff0977ac */ /* 0x000ea20008000800 */
[----:B0-----:R-:W-:-:S02]  /*26870*/  @P0 IMAD.MOV.U32 R24, RZ, RZ, R0 ;  /* 0x000000ffff180224 */ /* 0x001fc400078e0000 */
[----:B------:R-:W-:Y:S01]  /*26880*/  @P0 IMAD.MOV.U32 R25, RZ, RZ, R9 ;  /* 0x000000ffff190224 */ /* 0x000fe200078e0009 */
[----:B-1----:R-:W-:Y:S02]  /*26890*/  LEA.HI.X.SX32 R26, R83, R17, 0x1, P4 ;  /* 0x00000011531a7211 */ /* 0x002fe400020f0eff */
[----:B------:R-:W-:Y:S01]  /*268a0*/  IADD3 R0, P5, PT, R82, R20, RZ ;  /* 0x0000001452007210 */ /* 0x000fe20007fbe0ff */
[----:B------:R-:W3:Y:S04]  /*268b0*/  LDL R9, [R1+0x1bd0] ;  /* 0x001bd00001097983 */ /* 0x000ee80000100800 */
[----:B------:R0:W3:Y:S04]  /*268c0*/  @P0 LDG.E.U8 R74, desc[UR14][R24.64] ;  /* 0x0000000e184a0981 */ /* 0x0000e8000c1e1100 */
[----:B------:R-:W3:Y:S04]  /*268d0*/  LDL.LU R18, [R1] ;  /* 0x0000000001127983 */ /* 0x000ee80000300800 */
[----:B------:R-:W-:Y:S04]  /*268e0*/  STL [R1+0x7d8], R16 ;  /* 0x0007d81001007387 */ /* 0x000fe80000100800 */
[----:B------:R1:W-:Y:S04]  /*268f0*/  STL [R1+0x830], R0 ;  /* 0x0008300001007387 */ /* 0x0003e80000100800 */
[----:B------:R-:W-:Y:S01]  /*26900*/  STL [R1+0x7d4], R26 ;  /* 0x0007d41a01007387 */ /* 0x000fe20000100800 */
[----:B------:R-:W-:Y:S01]  /*26910*/  PRMT R72, RZ, 0x7610, R72 ;  /* 0x00007610ff487816 */ /* 0x000fe20000000048 */
[----:B------:R-:W1:Y:S01]  /*26920*/  LDCU UR10, c[0x0][0x3b0] ;  /* 0x00007600ff0a77ac */ /* 0x000e620008000800 */
[----:B------:R-:W-:-:S02]  /*26930*/  PRMT R71, RZ, 0x7610, R71 ;  /* 0x00007610ff477816 */ /* 0x000fc40000000047 */
[----:B------:R-:W-:Y:S01]  /*26940*/  PRMT R70, RZ, 0x7610, R70 ;  /* 0x00007610ff467816 */ /* 0x000fe20000000046 */
[----:B------:R-:W1:Y:S01]  /*26950*/  LDCU UR12, c[0x0][0x3b0] ;  /* 0x00007600ff0c77ac */ /* 0x000e620008000800 */
[----:B0-----:R-:W-:Y:S02]  /*26960*/  @P0 IMAD.MOV.U32 R24, RZ, RZ, R16 ;  /* 0x000000ffff180224 */ /* 0x001fe400078e0010 */
[----:B------:R-:W-:-:S05]  /*26970*/  @P0 IMAD.MOV.U32 R25, RZ, RZ, R26 ;  /* 0x000000ffff190224 */ /* 0x000fca00078e001a */
[----:B------:R0:W3:Y:S02]  /*26980*/  @P0 LDG.E.U8 R73, desc[UR14][R24.64] ;  /* 0x0000000e18490981 */ /* 0x0000e4000c1e1100 */
[----:B0-----:R-:W-:Y:S01]  /*26990*/  @P0 IMAD.MOV.U32 R24, RZ, RZ, R0 ;  /* 0x000000ffff180224 */ /* 0x001fe200078e0000 */
[----:B--2---:R-:W-:Y:S02]  /*269a0*/  ISETP.GE.AND P4, PT, R10, RZ, PT ;  /* 0x000000ff0a00720c */ /* 0x004fe40003f86270 */
[----:B------:R-:W-:-:S05]  /*269b0*/  LEA.HI.X.SX32 R10, R82, R17, 0x1, P5 ;  /* 0x00000011520a7211 */ /* 0x000fca00028f0eff */
[----:B------:R0:W-:Y:S04]  /*269c0*/  STL [R1+0x82c], R10 ;  /* 0x00082c0a01007387 */ /* 0x0001e80000100800 */
[----:B-1----:R-:W2:Y:S01]  /*269d0*/  LDL R0, [R1+0x1bf0] ;  /* 0x001bf00001007983 */ /* 0x002ea20000100800 */
[C---:B------:R-:W-:Y:S02]  /*269e0*/  ISETP.GT.U32.AND P6, PT, R22.reuse, R88, PT ;  /* 0x000000581600720c */ /* 0x040fe40003fc4070 */
[----:B----4-:R-:W-:Y:S01]  /*269f0*/  ISETP.GE.AND P5, PT, R23, RZ, PT ;  /* 0x000000ff1700720c */ /* 0x010fe20003fa6270 */
[----:B------:R-:W-:Y:S02]  /*26a00*/  @!P2 IMAD.IADD R91, R91, 0x1, -R22 ;  /* 0x000000015b5ba824 */ /* 0x000fe400078e0a16 */
[----:B------:R-:W-:Y:S01]  /*26a10*/  @!P4 IMAD.MOV R89, RZ, RZ, -R89 ;  /* 0x000000ffff59c224 */ /* 0x000fe200078e0a59 */
[----:B------:R-:W-:Y:S01]  /*26a20*/  ISETP.GT.U32.AND P4, PT, R22, R92, PT ;  /* 0x0000005c1600720c */ /* 0x000fe20003f84070 */
[----:B------:R-:W-:Y:S01]  /*26a30*/  @P0 IMAD.MOV.U32 R25, RZ, RZ, R10 ;  /* 0x000000ffff190224 */ /* 0x000fe200078e000a */
[----:B------:R-:W4:Y:S04]  /*26a40*/  LDL R57, [R1+0x1c10] ;  /* 0x001c100001397983 */ /* 0x000f280000100800 */
[----:B------:R-:W4:Y:S01]  /*26a50*/  LDL.LU R23, [R1+0x14] ;  /* 0x0000140001177983 */ /* 0x000f220000300800 */
[----:B------:R-:W-:Y:S01]  /*26a60*/  @!P6 IMAD.IADD R88, R88, 0x1, -R22 ;  /* 0x000000015858e824 */ /* 0x000fe200078e0a16 */
[----:B------:R-:W-:-:S02]  /*26a70*/  ISETP.GT.U32.AND P6, PT, R22, R91, PT ;  /* 0x0000005b1600720c */ /* 0x000fc40003fc4070 */
[----:B------:R-:W-:Y:S01]  /*26a80*/  SEL R89, R61, R89, !P1 ;  /* 0x000000593d597207 */ /* 0x000fe20004800000 */
[----:B------:R1:W4:Y:S01]  /*26a90*/  @P0 LDG.E.U8 R72, desc[UR14][R24.64] ;  /* 0x0000000e18480981 */ /* 0x000322000c1e1100 */
[----:B------:R-:W-:-:S03]  /*26aa0*/  @!P5 IMAD.MOV R88, RZ, RZ, -R88 ;  /* 0x000000ffff58d224 */ /* 0x000fc600078e0a58 */
[----:B------:R-:W-:Y:S02]  /*26ab0*/  IMAD R89, R89, UR8, RZ ;  /* 0x0000000859597c24 */ /* 0x000fe4000f8e02ff */
[--C-:B------:R-:W-:Y:S01]  /*26ac0*/  @!P4 IMAD.IADD R92, R92, 0x1, -R22.reuse ;  /* 0x000000015c5cc824 */ /* 0x100fe200078e0a16 */
[----:B------:R-:W-:Y:S02]  /*26ad0*/  SEL R88, R61, R88, !P1 ;  /* 0x000000583d587207 */ /* 0x000fe40004800000 */
[----:B------:R-:W-:Y:S01]  /*26ae0*/  ISETP.GT.U32.AND P2, PT, R22, R90, PT ;  /* 0x0000005a1600720c */ /* 0x000fe20003f44070 */
[----:B------:R-:W2:Y:S02]  /*26af0*/  LDCU UR8, c[0x0][0x3b0] ;  /* 0x00007600ff0877ac */ /* 0x000ea40008000800 */
[----:B------:R-:W-:Y:S02]  /*26b00*/  IMAD R88, R88, UR9, RZ ;  /* 0x0000000958587c24 */ /* 0x000fe4000f8e02ff */
[----:B------:R-:W-:Y:S01]  /*26b10*/  @!P6 IMAD.IADD R91, R91, 0x1, -R22 ;  /* 0x000000015b5be824 */ /* 0x000fe200078e0a16 */
[-C--:B0-----:R-:W-:Y:S01]  /*26b20*/  IADD3 R10, P6, PT, R89, R20.reuse, RZ ;  /* 0x00000014590a7210 */ /* 0x081fe20007fde0ff */
[----:B------:R-:W0:Y:S01]  /*26b30*/  LDCU UR9, c[0x0][0x3b0] ;  /* 0x00007600ff0977ac */ /* 0x000e220008000800 */
[----:B------:R-:W-:-:S02]  /*26b40*/  IADD3 R16, P4, PT, R88, R20, RZ ;  /* 0x0000001458107210 */ /* 0x000fc40007f9e0ff */
[-C--:B-1----:R-:W-:Y:S02]  /*26b50*/  LEA.HI.X.SX32 R24, R89, R17.reuse, 0x1, P6 ;  /* 0x0000001159187211 */ /* 0x082fe400030f0eff */
[----:B------:R-:W-:-:S03]  /*26b60*/  LEA.HI.X.SX32 R26, R88, R17, 0x1, P4 ;  /* 0x00000011581a7211 */ /* 0x000fc600020f0eff */
[----:B------:R-:W-:Y:S01]  /*26b70*/  @P0 IMAD.MOV.U32 R25, RZ, RZ, R24 ;  /* 0x000000ffff190224 */ /* 0x000fe200078e0018 */
[----:B---3--:R-:W-:Y:S02]  /*26b80*/  ISETP.GE.AND P5, PT, R9, RZ, PT ;  /* 0x000000ff0900720c */ /* 0x008fe40003fa6270 */
[----:B------:R-:W3:Y:S04]  /*26b90*/  LDL.LU R9, [R1+0x10] ;  /* 0x0000100001097983 */ /* 0x000ee80000300800 */
[----:B------:R-:W-:Y:S04]  /*26ba0*/  STL [R1+0x948], R10 ;  /* 0x0009480a01007387 */ /* 0x000fe80000100800 */
[----:B------:R-:W-:Y:S04]  /*26bb0*/  STL [R1+0x978], R16 ;  /* 0x0009781001007387 */ /* 0x000fe80000100800 */
[----:B------:R1:W-:Y:S02]  /*26bc0*/  STL [R1+0x944], R24 ;  /* 0x0009441801007387 */ /* 0x0003e40000100800 */
[----:B-1----:R-:W-:-:S02]  /*26bd0*/  @P0 IMAD.MOV.U32 R24, RZ, RZ, R10 ;  /* 0x000000ffff180224 */ /* 0x002fc400078e000a */
[----:B------:R-:W3:Y:S04]  /*26be0*/  LDL R10, [R1+0x1c2c] ;  /* 0x001c2c00010a7983 */ /* 0x000ee80000100800 */
[----:B------:R-:W-:Y:S01]  /*26bf0*/  STL [R1+0x974], R26 ;  /* 0x0009741a01007387 */ /* 0x000fe20000100800 */
[----:B------:R-:W-:Y:S01]  /*26c00*/  @!P2 IMAD.IADD R90, R90, 0x1, -R22 ;  /* 0x000000015a5aa824 */ /* 0x000fe200078e0a16 */
[----:B--2---:R-:W-:Y:S02]  /*26c10*/  ISETP.GE.AND P4, PT, R0, RZ, PT ;  /* 0x000000ff0000720c */ /* 0x004fe40003f86270 */
[C---:B------:R-:W-:Y:S01]  /*26c20*/  ISETP.GT.U32.AND P6, PT, R22.reuse, R92, PT ;  /* 0x0000005c1600720c */ /* 0x040fe20003fc4070 */
[----:B------:R-:W2:Y:S01]  /*26c30*/  LDL R0, [R1+0x1c54] ;  /* 0x001c540001007983 */ /* 0x000ea20000100800 */
[C---:B------:R-:W-:Y:S01]  /*26c40*/  ISETP.GT.U32.AND P2, PT, R22.reuse, R18, PT ;  /* 0x000000121600720c */ /* 0x040fe20003f44070 */
[----:B------:R-:W-:Y:S01]  /*26c50*/  @!P5 IMAD.MOV R90, RZ, RZ, -R90 ;  /* 0x000000ffff5ad224 */ /* 0x000fe200078e0a5a */
[----:B------:R-:W-:Y:S01]  /*26c60*/  ISETP.GT.U32.AND P5, PT, R22, R93, PT ;  /* 0x0000005d1600720c */ /* 0x000fe20003fa4070 */
[----:B------:R1:W2:Y:S03]  /*26c70*/  @P0 LDG.E.U8 R71, desc[UR14][R24.64] ;  /* 0x0000000e18470981 */ /* 0x0002a6000c1e1100 */
[----:B------:R-:W-:-:S07]  /*26c80*/  SEL R90, R61, R90, !P1 ;  /* 0x0000005a3d5a7207 */ /* 0x000fce0004800000 */
[--C-:B------:R-:W-:Y:S02]  /*26c90*/  @!P2 IMAD.IADD R18, R18, 0x1, -R22.reuse ;  /* 0x000000011212a824 */ /* 0x100fe400078e0a16 */
[----:B------:R-:W-:Y:S01]  /*26ca0*/  @!P5 IMAD.IADD R93, R93, 0x1, -R22 ;  /* 0x000000015d5dd824 */ /* 0x000fe200078e0a16 */
[----:B----4-:R-:W-:Y:S02]  /*26cb0*/  ISETP.GE.AND P2, PT, R57, RZ, PT ;  /* 0x000000ff3900720c */ /* 0x010fe40003f46270 */
[----:B------:R-:W-:Y:S01]  /*26cc0*/  ISETP.GT.U32.AND P5, PT, R22, R18, PT ;  /* 0x000000121600720c */ /* 0x000fe20003fa4070 */
[----:B------:R-:W-:Y:S02]  /*26cd0*/  @!P4 IMAD.MOV R91, RZ, RZ, -R91 ;  /* 0x000000ffff5bc224 */ /* 0x000fe400078e0a5b */
[----:B------:R-:W-:Y:S01]  /*26ce0*/  IMAD R90, R90, UR10, RZ ;  /* 0x0000000a5a5a7c24 */ /* 0x000fe2000f8e02ff */
[----:B------:R-:W-:Y:S01]  /*26cf0*/  ISETP.GT.U32.AND P4, PT, R22, R93, PT ;  /* 0x0000005d1600720c */ /* 0x000fe20003f84070 */
[----:B-1----:R-:W-:-:S02]  /*26d00*/  @P0 IMAD.MOV.U32 R24, RZ, RZ, R16 ;  /* 0x000000ffff180224 */ /* 0x002fc400078e0010 */
[----:B------:R-:W-:Y:S02]  /*26d10*/  @P0 IMAD.MOV.U32 R25, RZ, RZ, R26 ;  /* 0x000000ffff190224 */ /* 0x000fe400078e001a */
[----:B------:R-:W-:Y:S01]  /*26d20*/  @!P6 IMAD.IADD R92, R92, 0x1, -R22 ;  /* 0x000000015c5ce824 */ /* 0x000fe200078e0a16 */
[----:B------:R-:W-:Y:S01]  /*26d30*/  IADD3 R16, P6, PT, R90, R20, RZ ;  /* 0x000000145a107210 */ /* 0x000fe20007fde0ff */
[----:B------:R-:W1:Y:S01]  /*26d40*/  LDCU UR10, c[0x0][0x3b0] ;  /* 0x00007600ff0a77ac */ /* 0x000e620008000800 */
[----:B------:R4:W2:Y:S01]  /*26d50*/  @P0 LDG.E.U8 R70, desc[UR14][R24.64] ;  /* 0x0000000e18460981 */ /* 0x0008a2000c1e1100 */
[----:B------:R-:W-:Y:S02]  /*26d60*/  @!P2 IMAD.MOV R92, RZ, RZ, -R92 ;  /* 0x000000ffff5ca224 */ /* 0x000fe400078e0a5c */
[--C-:B------:R-:W-:Y:S01]  /*26d70*/  @!P5 IMAD.IADD R18, R18, 0x1, -R22.reuse ;  /* 0x000000011212d824 */ /* 0x100fe200078e0a16 */
[----:B------:R-:W-:Y:S02]  /*26d80*/  ISETP.GT.U32.AND P2, PT, R22, R23, PT ;  /* 0x000000171600720c */ /* 0x000fe40003f44070 */
[----:B------:R-:W-:Y:S01]  /*26d90*/  SEL R91, R61, R91, !P1 ;  /* 0x0000005b3d5b7207 */ /* 0x000fe20004800000 */
[----:B------:R-:W-:Y:S01]  /*26da0*/  @!P4 IMAD.IADD R93, R93, 0x1, -R22 ;  /* 0x000000015d5dc824 */ /* 0x000fe200078e0a16 */
[----:B----4-:R-:W-:Y:S01]  /*26db0*/  LEA.HI.X.SX32 R24, R90, R17, 0x1, P6 ;  /* 0x000000115a187211 */ /* 0x010fe200030f0eff */
[----:B------:R-:W-:Y:S01]  /*26dc0*/  STL [R1+0x9a8], R16 ;  /* 0x0009a81001007387 */ /* 0x000fe20000100800 */
[----:B------:R-:W-:-:S03]  /*26dd0*/  SEL R92, R61, R92, !P1 ;  /* 0x0000005c3d5c7207 */ /* 0x000fc60004800000 */
[----:B------:R4:W-:Y:S01]  /*26de0*/  STL [R1+0x9a4], R24 ;  /* 0x0009a41801007387 */ /* 0x0009e20000100800 */
[----:B------:R-:W-:Y:S02]  /*26df0*/  @P0 IMAD.MOV.U32 R25, RZ, RZ, R24 ;  /* 0x000000ffff190224 */ /* 0x000fe400078e0018 */
[----:B------:R-:W-:Y:S01]  /*26e00*/  IMAD R91, R91, UR8, RZ ;  /* 0x000000085b5b7c24 */ /* 0x000fe2000f8e02ff */
[----:B------:R-:W2:Y:S04]  /*26e10*/  LDL R85, [R1+0x1ca8] ;  /* 0x001ca80001557983 */ /* 0x000ea80000100800 */
[----:B------:R-:W2:Y:S01]  /*26e20*/  LDL R57, [R1+0x1cd4] ;  /* 0x001cd40001397983 */ /* 0x000ea20000100800 */
[----:B------:R-:W-:Y:S01]  /*26e30*/  PRMT R49, RZ, 0x7610, R49 ;  /* 0x00007610ff317816 */ /* 0x000fe20000000031 */
[----:B0-----:R-:W-:-:S02]  /*26e40*/  IMAD R92, R92, UR9, RZ ;  /* 0x000000095c5c7c24 */ /* 0x001fc4000f8e02ff */
[----:B------:R-:W-:Y:S01]  /*26e50*/  @!P2 IMAD.IADD R23, R23, 0x1, -R22 ;  /* 0x000000011717a824 */ /* 0x000fe200078e0a16 */
[----:B------:R-:W-:Y:S02]  /*26e60*/  PRMT R67, RZ, 0x7610, R67 ;  /* 0x00007610ff437816 */ /* 0x000fe40000000043 */
[----:B------:R-:W-:Y:S01]  /*26e70*/  PRMT R68, RZ, 0x7610, R68 ;  /* 0x00007610ff447816 */ /* 0x000fe20000000044 */
[----:B----4-:R-:W-:Y:S02]  /*26e80*/  @P0 IMAD.MOV.U32 R24, RZ, RZ, R16 ;  /* 0x000000ffff180224 */ /* 0x010fe400078e0010 */
[----:B------:R-:W-:Y:S01]  /*26e90*/  IMAD.MOV.U32 R16, RZ, RZ, R18 ;  /* 0x000000ffff107224 */ /* 0x000fe200078e0012 */
[----:B---3--:R-:W-:Y:S02]  /*26ea0*/  ISETP.GT.U32.AND P6, PT, R22, R9, PT ;  /* 0x000000091600720c */ /* 0x008fe40003fc4070 */
[----:B------:R-:W-:-:S11]  /*26eb0*/  ISETP.GE.AND P5, PT, R10, RZ, PT ;  /* 0x000000ff0a00720c */ /* 0x000fd60003fa6270 */
[----:B------:R-:W-:Y:S01]  /*26ec0*/  @!P6 IMAD.IADD R9, R9, 0x1, -R22 ;  /* 0x000000010909e824 */ /* 0x000fe200078e0a16 */
[C---:B------:R-:W-:Y:S01]  /*26ed0*/  IADD3 R18, P2, PT, R91.reuse, R20, RZ ;  /* 0x000000145b127210 */ /* 0x040fe20007f5e0ff */
[----:B------:R0:W3:Y:S01]  /*26ee0*/  @P0 LDG.E.U8 R49, desc[UR14][R24.64] ;  /* 0x0000000e18310981 */ /* 0x0000e2000c1e1100 */
[----:B------:R-:W-:Y:S01]  /*26ef0*/  PRMT R48, RZ, 0x7610, R48 ;  /* 0x00007610ff307816 */ /* 0x000fe20000000030 */
[----:B------:R-:W4:Y:S01]  /*26f00*/  LDCU UR8, c[0x0][0x3b0] ;  /* 0x00007600ff0877ac */ /* 0x000f220008000800 */
[----:B------:R-:W2:Y:S01]  /*26f10*/  LDCU UR9, c[0x0][0x3b0] ;  /* 0x00007600ff0977ac */ /* 0x000ea20008000800 */
[----:B------:R-:W-:Y:S01]  /*26f20*/  @!P5 IMAD.MOV R16, RZ, RZ, -R16 ;  /* 0x000000ffff10d224 */ /* 0x000fe200078e0a10 */
[----:B0-----:R-:W-:Y:S02]  /*26f30*/  LEA.HI.X.SX32 R24, R91, R17, 0x1, P2 ;  /* 0x000000115b187211 */ /* 0x001fe400010f0eff */
[----:B------:R-:W-:Y:S02]  /*26f40*/  ISETP.GT.U32.AND P2, PT, R22, R9, PT ;  /* 0x000000091600720c */ /* 0x000fe40003f44070 */
[----:B------:R-:W-:Y:S01]  /*26f50*/  SEL R16, R61, R16, !P1 ;  /* 0x000000103d107207 */ /* 0x000fe20004800000 */
[----:B------:R-:W-:Y:S01]  /*26f60*/  STL [R1+0x9d8], R18 ;  /* 0x0009d81201007387 */ /* 0x000fe20000100800 */
[----:B------:R-:W-:-:S03]  /*26f70*/  @P0 IMAD.MOV.U32 R25, RZ, RZ, R24 ;  /* 0x000000ffff190224 */ /* 0x000fc600078e0018 */
[----:B-1----:R-:W-:Y:S01]  /*26f80*/  IMAD R16, R16, UR10, RZ ;  /* 0x0000000a10107c24 */ /* 0x002fe2000f8e02ff */
[----:B--2---:R-:W-:Y:S02]  /*26f90*/  ISETP.GE.AND P4, PT, R0, RZ, PT ;  /* 0x000000ff0000720c */ /* 0x004fe40003f86270 */
[----:B------:R-:W-:-:S03]  /*26fa0*/  IADD3 R0, P6, PT, R92, R20, RZ ;  /* 0x000000145c007210 */ /* 0x000fc60007fde0ff */
[----:B------:R-:W-:Y:S01]  /*26fb0*/  @!P2 IMAD.IADD R9, R9, 0x1, -R22 ;  /* 0x000000010909a824 */ /* 0x000fe200078e0a16 */
[----:B------:R-:W-:Y:S02]  /*26fc0*/  ISETP.GT.U32.AND P5, PT, R22, R23, PT ;  /* 0x000000171600720c */ /* 0x000fe40003fa4070 */
[----:B------:R-:W-:Y:S01]  /*26fd0*/  PRMT R66, RZ, 0x7610, R66 ;  /* 0x00007610ff427816 */ /* 0x000fe20000000042 */
[----:B------:R-:W0:Y:S01]  /*26fe0*/  LDCU UR10, c[0x0][0x3b0] ;  /* 0x00007600ff0a77ac */ /* 0x000e220008000800 */
[----:B------:R-:W-:Y:S04]  /*26ff0*/  STL [R1+0xa08], R0 ;  /* 0x000a080001007387 */ /* 0x000fe80000100800 */
[----:B------:R1:W-:Y:S01]  /*27000*/  STL [R1+0x9d4], R24 ;  /* 0x0009d41801007387 */ /* 0x0003e20000100800 */
[----:B------:R-:W-:Y:S01]  /*27010*/  @!P4 IMAD.MOV R93, RZ, RZ, -R93 ;  /* 0x000000ffff5dc224 */ /* 0x000fe200078e0a5d */
[----:B------:R-:W-:Y:S01]  /*27020*/  LEA.HI.X.SX32 R10, R92, R17, 0x1, P6 ;  /* 0x000000115c0a7211 */ /* 0x000fe200030f0eff */
[----:B-1----:R-:W-:-:S03]  /*27030*/  @P0 IMAD.MOV.U32 R24, RZ, RZ, R18 ;  /* 0x000000ffff180224 */ /* 0x002fc600078e0012 */
[----:B------:R-:W-:Y:S02]  /*27040*/  SEL R93, R61, R93, !P1 ;  /* 0x0000005d3d5d7207 */ /* 0x000fe40004800000 */
[C---:B------:R-:W-:Y:S01]  /*27050*/  IADD3 R26, P6, PT, R16.reuse, R20, RZ ;  /* 0x00000014101a7210 */ /* 0x040fe20007fde0ff */
[----:B------:R1:W2:Y:S02]  /*27060*/  @P0 LDG.E.U8 R67, desc[UR14][R24.64] ;  /* 0x0000000e18430981 */ /* 0x0002a4000c1e1100 */
[----:B------:R-:W-:Y:S01]  /*27070*/  IMAD R93, R93, UR12, RZ ;  /* 0x0000000c5d5d7c24 */ /* 0x000fe2000f8e02ff */
[----:B------:R-:W-:Y:S01]  /*27080*/  LEA.HI.X.SX32 R79, R16, R17, 0x1, P6 ;  /* 0x00000011104f7211 */ /* 0x000fe200030f0eff */
[----:B------:R0:W-:Y:S01]  /*27090*/  STL [R1+0xa04], R10 ;  /* 0x000a040a01007387 */ /* 0x0001e20000100800 */
[----:B------:R-:W-:Y:S02]  /*270a0*/  @!P5 IMAD.IADD R23, R23, 0x1, -R22 ;  /* 0x000000011717d824 */ /* 0x000fe400078e0a16 */
[----:B-1----:R-:W-:-:S02]  /*270b0*/  @P0 IMAD.MOV.U32 R24, RZ, RZ, R0 ;  /* 0x000000ffff180224 */ /* 0x002fc400078e0000 */
[----:B------:R-:W-:Y:S01]  /*270c0*/  @P0 IMAD.MOV.U32 R25, RZ, RZ, R10 ;  /* 0x000000ffff190224 */ /* 0x000fe200078e000a */
[----:B------:R-:W2:Y:S01]  /*270d0*/  LDL R0, [R1+0x1c58] ;  /* 0x001c580001007983 */ /* 0x000ea20000100800 */
[----:B0-----:R-:W-:-:S03]  /*270e0*/  IADD3 R10, P2, PT, R93, R20, RZ ;  /* 0x000000145d0a7210 */ /* 0x001fc60007f5e0ff */
[----:B------:R-:W3:Y:S01]  /*270f0*/  LDL.LU R18, [R1+0x24] ;  /* 0x0000240001127983 */ /* 0x000ee20000300800 */
[----:B------:R-:W-:-:S03]  /*27100*/  ISETP.GT.U32.AND P4, PT, R22, R56, PT ;  /* 0x000000381600720c */ /* 0x000fc60003f84070 */
[----:B------:R0:W3:Y:S01]  /*27110*/  @P0 LDG.E.U8 R68, desc[UR14][R24.64] ;  /* 0x0000000e18440981 */ /* 0x0000e2000c1e1100 */
[----:B------:R-:W-:-:S03]  /*27120*/  LEA.HI.X.SX32 R16, R93, R17, 0x1, P2 ;  /* 0x000000115d107211 */ /* 0x000fc600010f0eff */
[----:B------:R-:W-:Y:S04]  /*27130*/  STL [R1+0xa38], R26 ;  /* 0x000a381a01007387 */ /* 0x000fe80000100800 */
[----:B------:R1:W-:Y:S04]  /*27140*/  STL [R1+0xa68], R10 ;  /* 0x000a680a01007387 */ /* 0x0003e80000100800 */
[----:B------:R-:W-:Y:S01]  /*27150*/  STL [R1+0xa34], R79 ;  /* 0x000a344f01007387 */ /* 0x000fe20000100800 */
[----:B------:R-:W1:Y:S01]  /*27160*/  LDCU UR12, c[0x0][0x3b0] ;  /* 0x00007600ff0c77ac */ /* 0x000e620008000800 */
[----:B0-----:R-:W-:-:S02]  /*27170*/  @P0 IMAD.MOV.U32 R24, RZ, RZ, R26 ;  /* 0x000000ffff180224 */ /* 0x001fc400078e001a */
[----:B------:R-:W-:Y:S01]  /*27180*/  @P0 IMAD.MOV.U32 R25, RZ, RZ, R79 ;  /* 0x000000ffff190224 */ /* 0x000fe200078e004f */
[----:B------:R0:W-:Y:S04]  /*27190*/  STL [R1+0xa64], R16 ;  /* 0x000a641001007387 */ /* 0x0001e80000100800 */
[----:B------:R0:W3:Y:S02]  /*271a0*/  @P0 LDG.E.U8 R48, desc[UR14][R24.64] ;  /* 0x0000000e18300981 */ /* 0x0000e4000c1e1100 */
[----:B0-----:R-:W-:Y:S02]  /*271b0*/  @P0 IMAD.MOV.U32 R24, RZ, RZ, R10 ;  /* 0x000000ffff180224 */ /* 0x001fe400078e000a */
[----:B-1----:R-:W3:Y:S01]  /*271c0*/  LDL R10, [R1+0x1c84] ;  /* 0x001c8400010a7983 */ /* 0x002ee20000100800 */
[----:B------:R-:W-:-:S02]  /*271d0*/  ISETP.GT.U32.AND P5, PT, R22, R53, PT ;  /* 0x000000351600720c */ /* 0x000fc40003fa4070 */
[----:B------:R-:W-:Y:S02]  /*271e0*/  ISETP.GE.AND P6, PT, R85, RZ, PT ;  /* 0x000000ff5500720c */ /* 0x000fe40003fc6270 */
[----:B------:R-:W-:Y:S01]  /*271f0*/  ISETP.GE.AND P2, PT, R57, RZ, PT ;  /* 0x000000ff3900720c */ /* 0x000fe20003f46270 */
[----:B------:R-:W-:Y:S02]  /*27200*/  @P0 IMAD.MOV.U32 R25, RZ, RZ, R16 ;  /* 0x000000ffff190224 */ /* 0x000fe400078e0010 */
[----:B------:R-:W-:Y:S02]  /*27210*/  IMAD.MOV.U32 R16, RZ, RZ, R9 ;  /* 0x000000ffff107224 */ /* 0x000fe400078e0009 */
[--C-:B------:R-:W-:Y:S01]  /*27220*/  @!P4 IMAD.IADD R56, R56, 0x1, -R22.reuse ;  /* 0x000000013838c824 */ /* 0x100fe200078e0a16 */
[----:B------:R-:W3:Y:S04]  /*27230*/  LDL.LU R84, [R1+0x2c] ;  /* 0x00002c0001547983 */ /* 0x000ee80000300800 */
[----:B------:R0:W3:Y:S01]  /*27240*/  @P0 LDG.E.U8 R66, desc[UR14][R24.64] ;  /* 0x0000000e18420981 */ /* 0x0000e2000c1e1100 */
[----:B------:R-:W-:-:S02]  /*27250*/  @!P5 IMAD.IADD R53, R53, 0x1, -R22 ;  /* 0x000000013535d824 */ /* 0x000fc400078e0a16 */
[----:B------:R-:W-:Y:S02]  /*27260*/  @!P6 IMAD.MOV R23, RZ, RZ, -R23 ;  /* 0x000000ffff17e224 */ /* 0x000fe400078e0a17 */
[----:B------:R-:W-:Y:S01]  /*27270*/  @!P2 IMAD.MOV R16, RZ, RZ, -R16 ;  /* 0x000000ffff10a224 */ /* 0x000fe200078e0a10 */
[C---:B------:R-:W-:Y:S02]  /*27280*/  ISETP.GT.U32.AND P6, PT, R22.reuse, R50, PT ;  /* 0x000000321600720c */ /* 0x040fe40003fc4070 */
[----:B------:R-:W-:Y:S02]  /*27290*/  ISETP.GT.U32.AND P4, PT, R22, R53, PT ;  /* 0x000000351600720c */ /* 0x000fe40003f84070 */
[C---:B------:R-:W-:Y:S02]  /*272a0*/  SEL R23, R61.reuse, R23, !P1 ;  /* 0x000000173d177207 */ /* 0x040fe40004800000 */
[----:B------:R-:W-:-:S03]  /*272b0*/  SEL R16, R61, R16, !P1 ;  /* 0x000000103d107207 */ /* 0x000fc60004800000 */
[----:B----4-:R-:W-:Y:S02]  /*272c0*/  IMAD R23, R23, UR8, RZ ;  /* 0x0000000817177c24 */ /* 0x010fe4000f8e02ff */
[----:B------:R-:W-:Y:S01]  /*272d0*/  IMAD R16, R16, UR9, RZ ;  /* 0x0000000910107c24 */ /* 0x000fe2000f8e02ff */
[----:B------:R-:W-:Y:S02]  /*272e0*/  ISETP.GT.U32.AND P5, PT, R22, R56, PT ;  /* 0x000000381600720c */ /* 0x000fe40003fa4070 */
[----:B------:R-:W-:Y:S02]  /*272f0*/  PRMT R64, RZ, 0x7610, R64 ;  /* 0x00007610ff407816 */ /* 0x000fe40000000040 */
[----:B------:R-:W-:Y:S01]  /*27300*/  PRMT R62, RZ, 0x7610, R62 ;  /* 0x00007610ff3e7816 */ /* 0x000fe2000000003e */
[--C-:B------:R-:W-:Y:S02]  /*27310*/  @!P6 IMAD.IADD R50, R50, 0x1, -R22.reuse ;  /* 0x000000013232e824 */ /* 0x100fe400078e0a16 */
[----:B------:R-:W-:Y:S01]  /*27320*/  @!P4 IMAD.IADD R53, R53, 0x1, -R22 ;  /* 0x000000013535c824 */ /* 0x000fe200078e0a16 */
[----:B0-----:R-:W-:-:S02]  /*27330*/  IADD3 R24, P4, PT, R23, R20, RZ ;  /* 0x0000001417187210 */ /* 0x001fc40007f9e0ff */
[----:B------:R-:W-:Y:S02]  /*27340*/  IADD3 R9, P6, PT, R16, R20, RZ ;  /* 0x0000001410097210 */ /* 0x000fe40007fde0ff */
[----:B------:R-:W-:Y:S01]  /*27350*/  PRMT R60, RZ, 0x7610, R60 ;  /* 0x00007610ff3c7816 */ /* 0x000fe2000000003c */
[----:B------:R-:W0:Y:S01]  /*27360*/  LDCU UR9, c[0x0][0x3b0] ;  /* 0x00007600ff0977ac */ /* 0x000e220008000800 */
[----:B------:R-:W-:Y:S01]  /*27370*/  LEA.HI.X.SX32 R25, R23, R17, 0x1, P4 ;  /* 0x0000001117197211 */ /* 0x000fe200020f0eff */
[----:B------:R-:W1:Y:S01]  /*27380*/  LDCU UR8, c[0x0][0x3b0] ;  /* 0x00007600ff0877ac */ /* 0x000e620008000800 */
[----:B--2---:R-:W-:Y:S01]  /*27390*/  ISETP.GE.AND P2, PT, R0, RZ, PT ;  /* 0x000000ff0000720c */ /* 0x004fe20003f46270 */
[----:B------:R-:W-:Y:S01]  /*273a0*/  @!P5 IMAD.IADD R56, R56, 0x1, -R22 ;  /* 0x000000013838d824 */ /* 0x000fe200078e0a16 */
[----:B------:R-:W2:Y:S04]  /*273b0*/  LDL.LU R0, [R1+0x30] ;  /* 0x0000300001007983 */ /* 0x000ea80000300800 */
[----:B------:R-:W-:Y:S04]  /*273c0*/  STL [R1+0xa90], R24 ;  /* 0x000a901801007387 */ /* 0x000fe80000100800 */
[----:B------:R-:W-:Y:S01]  /*273d0*/  STL [R1+0xab8], R9 ;  /* 0x000ab80901007387 */ /* 0x000fe20000100800 */
[----:B---3--:R-:W-:-:S02]  /*273e0*/  ISETP.GE.AND P4, PT, R10, RZ, PT ;  /* 0x000000ff0a00720c */ /* 0x008fc40003f86270 */
[----:B------:R-:W-:Y:S01]  /*273f0*/  LEA.HI.X.SX32 R16, R16, R17, 0x1, P6 ;  /* 0x0000001110107211 */ /* 0x000fe200030f0eff */
[----:B------:R-:W3:Y:S01]  /*27400*/  LDL R10, [R1+0x1b14] ;  /* 0x001b1400010a7983 */ /* 0x000ee20000100800 */
[C---:B------:R-:W-:Y:S01]  /*27410*/  ISETP.GT.U32.AND P5, PT, R22.reuse, R18, PT ;  /* 0x000000121600720c */ /* 0x040fe20003fa4070 */
[----:B------:R-:W-:Y:S01]  /*27420*/  @!P2 IMAD.MOV R56, RZ, RZ, -R56 ;  /* 0x000000ffff38a224 */ /* 0x000fe200078e0a38 */
[----:B------:R-:W-:Y:S01]  /*27430*/  ISETP.GT.U32.AND P6, PT, R22, R50, PT ;  /* 0x000000321600720c */ /* 0x000fe20003fc4070 */
[----:B------:R4:W-:Y:S04]  /*27440*/  STL [R1+0xa8c], R25 ;  /* 0x000a8c1901007387 */ /* 0x0009e80000100800 */
[----:B------:R4:W2:Y:S01]  /*27450*/  @P0 LDG.E.U8 R64, desc[UR14][R24.64] ;  /* 0x0000000e18400981 */ /* 0x0008a2000c1e1100 */
[----:B------:R-:W-:Y:S01]  /*27460*/  SEL R56, R61, R56, !P1 ;  /* 0x000000383d387207 */ /* 0x000fe20004800000 */
[----:B------:R-:W-:-:S04]  /*27470*/  @!P4 IMAD.MOV R53, RZ, RZ, -R53 ;  /* 0x000000ffff35c224 */ /* 0x000fc800078e0a35 */
[----:B------:R-:W-:Y:S01]  /*27480*/  @!P5 IMAD.IADD R18, R18, 0x1, -R22 ;  /* 0x000000011212d824 */ /* 0x000fe200078e0a16 */
[----:B------:R-:W-:Y:S01]  /*27490*/  ISETP.GE.AND P5, PT, R69, RZ, PT ;  /* 0x000000ff4500720c */ /* 0x000fe20003fa6270 */
[----:B------:R0:W-:Y:S04]  /*274a0*/  STL [R1+0xab4], R16 ;  /* 0x000ab41001007387 */ /* 0x0001e80000100800 */
[----:B------:R-:W2:Y:S01]  /*274b0*/  LDL.LU R69, [R1+0x1d30] ;  /* 0x001d300001457983 */ /* 0x000ea20000300800 */
[----:B------:R-:W-:Y:S01]  /*274c0*/  IMAD R56, R56, UR10, RZ ;  /* 0x0000000a38387c24 */ /* 0x000fe2000f8e02ff */
[----:B------:R-:W-:Y:S02]  /*274d0*/  SEL R53, R61, R53, !P1 ;  /* 0x000000353d357207 */ /* 0x000fe40004800000 */
[----:B------:R-:W2:Y:S04]  /*274e0*/  LDL R79, [R1+0x1b34] ;  /* 0x001b3400014f7983 */ /* 0x000ea80000100800 */
[----:B------:R-:W2:Y:S01]  /*274f0*/  LDL.LU R26, [R1+0x34] ;  /* 0x00003400011a7983 */ /* 0x000ea20000300800 */
[----:B----4-:R-:W-:-:S02]  /*27500*/  @P0 IMAD.MOV.U32 R25, RZ, RZ, R16 ;  /* 0x000000ffff190224 */ /* 0x010fc400078e0010 */
[----:B------:R-:W-:Y:S02]  /*27510*/  @!P6 IMAD.IADD R50, R50, 0x1, -R22 ;  /* 0x000000013232e824 */ /* 0x000fe400078e0a16 */
[----:B------:R-:W-:Y:S02]  /*27520*/  IMAD R53, R53, UR12, RZ ;  /* 0x0000000c35357c24 */ /* 0x000fe4000f8e02ff */
[----:B------:R-:W-:Y:S01]  /*27530*/  @P0 IMAD.MOV.U32 R24, RZ, RZ, R9 ;  /* 0x000000ffff180224 */ /* 0x000fe200078e0009 */
[----:B0-----:R-:W-:Y:S02]  /*27540*/  IADD3 R16, P6, PT, R56, R20, RZ ;  /* 0x0000001438107210 */ /* 0x001fe40007fde0ff */
[----:B------:R-:W-:Y:S01]  /*27550*/  ISETP.GT.U32.AND P4, PT, R22, R18, PT ;  /* 0x000000121600720c */ /* 0x000fe20003f84070 */
[----:B------:R-:W-:Y:S01]  /*27560*/  @!P5 IMAD.MOV R50, RZ, RZ, -R50 ;  /* 0x000000ffff32d224 */ /* 0x000fe200078e0a32 */
[----:B------:R-:W-:Y:S02]  /*27570*/  IADD3 R9, P5, PT, R53, R20, RZ ;  /* 0x0000001435097210 */ /* 0x000fe40007fbe0ff */
[----:B------:R-:W-:-:S02]  /*27580*/  LEA.HI.X.SX32 R23, R56, R17, 0x1, P6 ;  /* 0x0000001138177211 */ /* 0x000fc400030f0eff */
[----:B------:R-:W-:Y:S01]  /*27590*/  ISETP.GT.U32.AND P2, PT, R22, R84, PT ;  /* 0x000000541600720c */ /* 0x000fe20003f44070 */
[----:B------:R-:W4:Y:S04]  /*275a0*/  LDL.LU R57, [R1+0x3c] ;  /* 0x00003c0001397983 */ /* 0x000f280000300800 */
[----:B------:R0:W-:Y:S04]  /*275b0*/  STL [R1+0xae0], R16 ;  /* 0x000ae01001007387 */ /* 0x0001e80000100800 */
[----:B------:R-:W-:Y:S04]  /*275c0*/  STL [R1+0xadc], R23 ;  /* 0x000adc1701007387 */ /* 0x000fe80000100800 */
[----:B------:R-:W-:Y:S04]  /*275d0*/  STL [R1+0xb08], R9 ;  /* 0x000b080901007387 */ /* 0x000fe80000100800 */
[----:B------:R-:W4:Y:S04]  /*275e0*/  LDL R85, [R1+0x1b54] ;  /* 0x001b540001557983 */ /* 0x000f280000100800 */
[----:B------:R0:W4:Y:S01]  /*275f0*/  @P0 LDG.E.U8 R62, desc[UR14][R24.64] ;  /* 0x0000000e183e0981 */ /* 0x000122000c1e1100 */
[----:B------:R-:W-:-:S02]  /*27600*/  PRMT R59, RZ, 0x7610, R59 ;  /* 0x00007610ff3b7816 */ /* 0x000fc4000000003b */
[----:B------:R-:W-:Y:S01]  /*27610*/  PRMT R58, RZ, 0x7610, R58 ;  /* 0x00007610ff3a7816 */ /* 0x000fe2000000003a */
[----:B------:R-:W-:Y:S01]  /*27620*/  @!P4 IMAD.IADD R18, R18, 0x1, -R22 ;  /* 0x000000011212c824 */ /* 0x000fe200078e0a16 */
[----:B------:R-:W-:Y:S01]  /*27630*/  PRMT R47, RZ, 0x7610, R47 ;  /* 0x00007610ff2f7816 */ /* 0x000fe2000000002f */
[----:B------:R-:W1:Y:S01]  /*27640*/  LDCU UR10, c[0x0][0x3b0] ;  /* 0x00007600ff0a77ac */ /* 0x000e620008000800 */
[----:B------:R-:W-:Y:S01]  /*27650*/  PRMT R46, RZ, 0x7610, R46 ;  /* 0x00007610ff2e7816 */ /* 0x000fe2000000002e */
[----:B------:R-:W-:Y:S01]  /*27660*/  @!P2 IMAD.IADD R84, R84, 0x1, -R22 ;  /* 0x000000015454a824 */ /* 0x000fe200078e0a16 */
[----:B------:R-:W-:Y:S02]  /*27670*/  PRMT R45, RZ, 0x7610, R45 ;  /* 0x00007610ff2d7816 */ /* 0x000fe4000000002d */
[----:B------:R-:W-:Y:S01]  /*27680*/  PRMT R44, RZ, 0x7610, R44 ;  /* 0x00007610ff2c7816 */ /* 0x000fe2000000002c */
[----:B0-----:R-:W-:Y:S02]  /*27690*/  @P0 IMAD.MOV.U32 R24, RZ, RZ, R16 ;  /* 0x000000ffff180224 */ /* 0x001fe400078e0010 */
[----:B------:R-:W-:Y:S01]  /*276a0*/  @P0 IMAD.MOV.U32 R25, RZ, RZ, R23 ;  /* 0x000000ffff190224 */ /* 0x000fe200078e0017 */
[----:B------:R-:W-:-:S02]  /*276b0*/  LEA.HI.X.SX32 R16, R53, R17, 0x1, P5 ;  /* 0x0000001135107211 */ /* 0x000fc400028f0eff */
[----:B------:R-:W-:Y:S01]  /*276c0*/  PRMT R43, RZ, 0x7610, R43 ;  /* 0x00007610ff2b7816 */ /* 0x000fe2000000002b */
[----:B------:R-:W0:Y:S01]  /*276d0*/  LDCU UR12, c[0x0][0x3b0] ;  /* 0x00007600ff0c77ac */ /* 0x000e220008000800 */
[----:B------:R1:W4:Y:S02]  /*276e0*/  @P0 LDG.E.U8 R60, desc[UR14][R24.64] ;  /* 0x0000000e183c0981 */ /* 0x000324000c1e1100 */
[----:B-1----:R-:W-:Y:S01]  /*276f0*/  @P0 IMAD.MOV.U32 R25, RZ, RZ, R16 ;  /* 0x000000ffff190224 */ /* 0x002fe200078e0010 */
[----:B---3--:R-:W-:Y:S02]  /*27700*/  ISETP.GE.AND P2, PT, R10, RZ, PT ;  /* 0x000000ff0a00720c */ /* 0x008fe40003f46270 */
[----:B------:R-:W3:Y:S04]  /*27710*/  LDL.LU R10, [R1+0x38] ;  /* 0x00003800010a7983 */ /* 0x000ee80000300800 */
[----:B------:R1:W-:Y:S02]  /*27720*/  STL [R1+0xb04], R16 ;  /* 0x000b041001007387 */ /* 0x0003e40000100800 */
[----:B-1----:R-:W-:-:S02]  /*27730*/  IMAD.MOV.U32 R16, RZ, RZ, R18 ;  /* 0x000000ffff107224 */ /* 0x002fc400078e0012 */
[----:B------:R-:W3:Y:S01]  /*27740*/  LDL R18, [R1+0x1b74] ;  /* 0x001b740001127983 */ /* 0x000ee20000100800 */
[C---:B--2---:R-:W-:Y:S02]  /*27750*/  ISETP.GT.U32.AND P6, PT, R22.reuse, R0, PT ;  /* 0x000000001600720c */ /* 0x044fe40003fc4070 */
[----:B------:R-:W-:Y:S01]  /*27760*/  SEL R50, R61, R50, !P1 ;  /* 0x000000323d327207 */ /* 0x000fe20004800000 */
[----:B------:R-:W-:Y:S01]  /*27770*/  @!P2 IMAD.MOV R16, RZ, RZ, -R16 ;  /* 0x000000ffff10a224 */ /* 0x000fe200078e0a10 */
[----:B------:R-:W-:-:S03]  /*27780*/  ISETP.GT.U32.AND P2, PT, R22, R26, PT ;  /* 0x0000001a1600720c */ /* 0x000fc60003f44070 */
[----:B------:R-:W-:-:S06]  /*27790*/  IMAD R50, R50, UR9, RZ ;  /* 0x0000000932327c24 */ /* 0x000fcc000f8e02ff */
[--C-:B------:R-:W-:Y:S01]  /*277a0*/  @!P6 IMAD.IADD R0, R0, 0x1, -R22.reuse ;  /* 0x000000010000e824 */ /* 0x100fe200078e0a16 */
[----:B------:R-:W-:Y:S01]  /*277b0*/  SEL R16, R61, R16, !P1 ;  /* 0x000000103d107207 */ /* 0x000fe20004800000 */
[----:B------:R-:W-:Y:S01]  /*277c0*/  @P0 IMAD.MOV.U32 R24, RZ, RZ, R9 ;  /* 0x000000ffff180224 */ /* 0x000fe200078e0009 */
[C---:B------:R-:W-:Y:S01]  /*277d0*/  ISETP.GT.U32.AND P5, PT, R22.reuse, R84, PT ;  /* 0x000000541600720c */ /* 0x040fe20003fa4070 */
[----:B------:R-:W1:Y:S01]  /*277e0*/  LDCU UR9, c[0x0][0x3b0] ;  /* 0x00007600ff0977ac */ /* 0x000e620008000800 */
[----:B------:R-:W-:Y:S02]  /*277f0*/  ISETP.GT.U32.AND P6, PT, R22, R0, PT ;  /* 0x000000001600720c */ /* 0x000fe40003fc4070 */
[----:B------:R-:W-:Y:S01]  /*27800*/  IADD3 R9, P4, PT, R50, R20, RZ ;  /* 0x0000001432097210 */ /* 0x000fe20007f9e0ff */
[----:B------:R-:W-:Y:S02]  /*27810*/  IMAD R16, R16, UR8, RZ ;  /* 0x0000000810107c24 */ /* 0x000fe4000f8e02ff */
[----:B------:R-:W-:Y:S01]  /*27820*/  @!P2 IMAD.IADD R26, R26, 0x1, -R22 ;  /* 0x000000011a1aa824 */ /* 0x000fe200078e0a16 */
[----:B------:R2:W3:Y:S01]  /*27830*/  @P0 LDG.E.U8 R59, desc[UR14][R24.64] ;  /* 0x0000000e183b0981 */ /* 0x0004e2000c1e1100 */
[----:B------:R-:W-:-:S03]  /*27840*/  LEA.HI.X.SX32 R23, R50, R17, 0x1, P4 ;  /* 0x0000001132177211 */ /* 0x000fc600020f0eff */
[----:B------:R0:W-:Y:S01]  /*27850*/  STL [R1+0xb30], R9 ;  /* 0x000b300901007387 */ /* 0x0001e20000100800 */
[----:B------:R-:W-:Y:S02]  /*27860*/  ISETP.GE.AND P4, PT, R79, RZ, PT ;  /* 0x000000ff4f00720c */ /* 0x000fe40003f86270 */
[----:B----4-:R-:W-:Y:S01]  /*27870*/  ISETP.GE.AND P2, PT, R85, RZ, PT ;  /* 0x000000ff5500720c */ /* 0x010fe20003f46270 */
[----:B------:R-:W4:Y:S01]  /*27880*/  LDCU UR8, c[0x0][0x3b0] ;  /* 0x00007600ff0877ac */ /* 0x000f220008000800 */
[----:B------:R0:W-:Y:S04]  /*27890*/  STL [R1+0xb2c], R23 ;  /* 0x000b2c1701007387 */ /* 0x0001e80000100800 */
[----:B------:R-:W4:Y:S01]  /*278a0*/  LDL R79, [R1+0x1b94] ;  /* 0x001b9400014f7983 */ /* 0x000f220000100800 */
[----:B------:R-:W-:Y:S01]  /*278b0*/  @!P6 IMAD.IADD R0, R0, 0x1, -R22 ;  /* 0x000000010000e824 */ /* 0x000fe200078e0a16 */
[----:B------:R-:W-:Y:S01]  /*278c0*/  IADD3 R50, P6, PT, R16, R20, RZ ;  /* 0x0000001410327210 */ /* 0x000fe20007fde0ff */
[----:B--2---:R-:W-:-:S02]  /*278d0*/  @P0 IMAD.MOV.U32 R24, RZ, RZ, R9 ;  /* 0x000000ffff180224 */ /* 0x004fc400078e0009 */
[----:B------:R-:W-:Y:S01]  /*278e0*/  @P0 IMAD.MOV.U32 R25, RZ, RZ, R23 ;  /* 0x000000ffff190224 */ /* 0x000fe200078e0017 */
[----:B0-----:R-:W2:Y:S01]  /*278f0*/  LDL.LU R9, [R1+0x44] ;  /* 0x0000440001097983 */ /* 0x001ea20000300800 */
[----:B------:R-:W-:-:S03]  /*27900*/  LEA.HI.X.SX32 R16, R16, R17, 0x1, P6 ;  /* 0x0000001110107211 */ /* 0x000fc600030f0eff */
[----:B------:R-:W-:Y:S01]  /*27910*/  STL [R1+0x760], R50 ;  /* 0x0007603201007387 */ /* 0x000fe20000100800 */
[----:B------:R-:W-:-:S03]  /*27920*/  @!P5 IMAD.IADD R84, R84, 0x1, -R22 ;  /* 0x000000015454d824 */ /* 0x000fc600078e0a16 */
[----:B------:R0:W2:Y:S04]  /*27930*/  @P0 LDG.E.U8 R58, desc[UR14][R24.64] ;  /* 0x0000000e183a0981 */ /* 0x0000a8000c1e1100 */
[----:B------:R1:W-:Y:S01]  /*27940*/  STL [R1+0x75c], R16 ;  /* 0x00075c1001007387 */ /* 0x0003e20000100800 */
[----:B------:R-:W-:-:S03]  /*27950*/  IMAD.MOV.U32 R23, RZ, RZ, R84 ;  /* 0x000000ffff177224 */ /* 0x000fc600078e0054 */
[----:B------:R-:W2:Y:S01]  /*27960*/  LDL.LU R84, [R1+0x4c] ;  /* 0x00004c0001547983 */ /* 0x000ea20000300800 */
[----:B0-----:R-:W-:Y:S02]  /*27970*/  @P0 IMAD.MOV.U32 R25, RZ, RZ, R16 ;  /* 0x000000ffff190224 */ /* 0x001fe400078e0010 */
[----:B-1----:R-:W-:-:S04]  /*27980*/  IMAD.MOV.U32 R16, RZ, RZ, R0 ;  /* 0x000000ffff107224 */ /* 0x002fc800078e0000 */
[----:B------:R-:W-:Y:S01]  /*27990*/  @!P2 IMAD.MOV R16, RZ, RZ, -R16 ;  /* 0x000000ffff10a224 */ /* 0x000fe200078e0a10 */
[----:B---3--:R-:W-:Y:S02]  /*279a0*/  ISETP.GE.AND P2, PT, R18, RZ, PT ;  /* 0x000000ff1200720c */ /* 0x008fe40003f46270 */
[----:B------:R-:W3:Y:S01]  /*279b0*/  LDL R18, [R1+0x1bb8] ;  /* 0x001bb80001127983 */ /* 0x000ee20000100800 */
[C---:B------:R-:W-:Y:S01]  /*279c0*/  ISETP.GT.U32.AND P5, PT, R22.reuse, R57, PT ;  /* 0x000000391600720c */ /* 0x040fe20003fa4070 */
[----:B------:R-:W-:Y:S01]  /*279d0*/  @!P4 IMAD.MOV R23, RZ, RZ, -R23 ;  /* 0x000000ffff17c224 */ /* 0x000fe200078e0a17 */
[----:B------:R-:W-:Y:S01]  /*279e0*/  ISETP.GT.U32.AND P6, PT, R22, R10, PT ;  /* 0x0000000a1600720c */ /* 0x000fe20003fc4070 */
[----:B------:R-:W-:-:S03]  /*279f0*/  @P0 IMAD.MOV.U32 R24, RZ, RZ, R50 ;  /* 0x000000ffff180224 */ /* 0x000fc600078e0032 */
[----:B------:R-:W-:Y:S02]  /*27a00*/  SEL R23, R61, R23, !P1 ;  /* 0x000000173d177207 */ /* 0x000fe40004800000 */
[----:B------:R-:W-:Y:S01]  /*27a10*/  ISETP.GT.U32.AND P4, PT, R22, R26, PT ;  /* 0x0000001a1600720c */ /* 0x000fe20003f84070 */
[----:B------:R0:W3:Y:S04]  /*27a20*/  @P0 LDG.E.U8 R47, desc[UR14][R24.64] ;  /* 0x0000000e182f0981 */ /* 0x0000e8000c1e1100 */
[--C-:B------:R-:W-:Y:S02]  /*27a30*/  @!P5 IMAD.IADD R57, R57, 0x1, -R22.reuse ;  /* 0x000000013939d824 */ /* 0x100fe400078e0a16 */
[----:B0-----:R-:W-:Y:S02]  /*27a40*/  IMAD R24, R23, UR9, RZ ;  /* 0x0000000917187c24 */ /* 0x001fe4000f8e02ff */
[----:B------:R-:W-:Y:S01]  /*27a50*/  @!P6 IMAD.IADD R10, R10, 0x1, -R22 ;  /* 0x000000010a0ae824 */ /* 0x000fe200078e0a16 */
[----:B------:R-:W-:-:S02]  /*27a60*/  ISETP.GT.U32.AND P5, PT, R22, R57, PT ;  /* 0x000000391600720c */ /* 0x000fc40003fa4070 */
[----:B------:R-:W-:Y:S01]  /*27a70*/  SEL R16, R61, R16, !P1 ;  /* 0x000000103d107207 */ /* 0x000fe20004800000 */
[----:B------:R-:W-:Y:S01]  /*27a80*/  @!P4 IMAD.IADD R26, R26, 0x1, -R22 ;  /* 0x000000011a1ac824 */ /* 0x000fe200078e0a16 */
[C---:B------:R-:W-:Y:S01]  /*27a90*/  IADD3 R0, P6, PT, R24.reuse, R20, RZ ;  /* 0x0000001418007210 */ /* 0x040fe20007fde0ff */
[----:B------:R-:W0:Y:S03]  /*27aa0*/  LDCU UR9, c[0x0][0x3b0] ;  /* 0x00007600ff0977ac */ /* 0x000e260008000800 */
[----:B------:R-:W-:Y:S01]  /*27ab0*/  LEA.HI.X.SX32 R24, R24, R17, 0x1, P6 ;  /* 0x0000001118187211 */ /* 0x000fe200030f0eff */
[----:B----4-:R-:W-:Y:S01]  /*27ac0*/  IMAD R16, R16, UR8, RZ ;  /* 0x0000000810107c24 */ /* 0x010fe2000f8e02ff */
[----:B------:R-:W-:Y:S01]  /*27ad0*/  STL [R1+0x7a0], R0 ;  /* 0x0007a00001007387 */ /* 0x000fe20000100800 */
[----:B------:R-:W-:-:S03]  /*27ae0*/  ISETP.GE.AND P4, PT, R79, RZ, PT ;  /* 0x000000ff4f00720c */ /* 0x000fc60003f86270 */
[----:B------:R1:W-:Y:S01]  /*27af0*/  STL [R1+0x79c], R24 ;  /* 0x00079c1801007387 */ /* 0x0003e20000100800 */
[----:B------:R-:W-:-:S03]  /*27b00*/  @P0 IMAD.MOV.U32 R25, RZ, RZ, R24 ;  /* 0x000000ffff190224 */ /* 0x000fc600078e0018 */
[----:B------:R-:W4:Y:S01]  /*27b10*/  LDL R79, [R1+0x1bd4] ;  /* 0x001bd400014f7983 */ /* 0x000f220000100800 */
[----:B------:R-:W-:Y:S01]  /*27b20*/  IMAD.MOV.U32 R23, RZ, RZ, R26 ;  /* 0x000000ffff177224 */ /* 0x000fe200078e001a */
[C---:B------:R-:W-:Y:S01]  /*27b30*/  IADD3 R26, P6, PT, R16.reuse, R20, RZ ;  /* 0x00000014101a7210 */ /* 0x040fe20007fde0ff */
[----:B------:R-:W-:Y:S01]  /*27b40*/  @!P5 IMAD.IADD R57, R57, 0x1, -R22 ;  /* 0x000000013939d824 */ /* 0x000fe200078e0a16 */
[----:B------:R-:W0:Y:S01]  /*27b50*/  LDCU UR8, c[0x0][0x3b0] ;  /* 0x00007600ff0877ac */ /* 0x000e220008000800 */
[----:B-1----:R-:W-:Y:S02]  /*27b60*/  @P0 IMAD.MOV.U32 R24, RZ, RZ, R0 ;  /* 0x000000ffff180224 */ /* 0x002fe400078e0000 */
[----:B------:R-:W4:Y:S01]  /*27b70*/  LDL.LU R0, [R1+0x54] ;  /* 0x0000540001007983 */ /* 0x000f220000300800 */
[----:B------:R-:W-:Y:S01]  /*27b80*/  LEA.HI.X.SX32 R50, R16, R17, 0x1, P6 ;  /* 0x0000001110327211 */ /* 0x000fe200030f0eff */
[----:B------:R-:W-:Y:S02]  /*27b90*/  IMAD.MOV.U32 R16, RZ, RZ, R57 ;  /* 0x000000ffff107224 */ /* 0x000fe400078e0039 */
[----:B------:R1:W-:Y:S02]  /*27ba0*/  STL [R1+0x7e0], R26 ;  /* 0x0007e01a01007387 */ /* 0x0003e40000100800 */
[----:B------:R-:W-:Y:S01]  /*27bb0*/  @!P4 IMAD.MOV R16, RZ, RZ, -R16 ;  /* 0x000000ffff10c224 */ /* 0x000fe200078e0a10 */
[----:B--2---:R-:W-:Y:S01]  /*27bc0*/  ISETP.GT.U32.AND P5, PT, R22, R9, PT ;  /* 0x000000091600720c */ /* 0x004fe20003fa4070 */
[----:B------:R2:W-:Y:S01]  /*27bd0*/  STL [R1+0x7dc], R50 ;  /* 0x0007dc3201007387 */ /* 0x0005e20000100800 */
[----:B------:R-:W-:-:S03]  /*27be0*/  @!P2 IMAD.MOV R23, RZ, RZ, -R23 ;  /* 0x000000ffff17a224 */ /* 0x000fc600078e0a17 */
[----:B------:R0:W4:Y:S01]  /*27bf0*/  @P0 LDG.E.U8 R46, desc[UR14][R24.64] ;  /* 0x0000000e182e0981 */ /* 0x000122000c1e1100 */
[----:B---3--:R-:W-:-:S03]  /*27c00*/  ISETP.GE.AND P4, PT, R18, RZ, PT ;  /* 0x000000ff1200720c */ /* 0x008fc60003f86270 */
[----:B------:R-:W3:Y:S01]  /*27c10*/  LDL R18, [R1+0x1bf4] ;  /* 0x001bf40001127983 */ /* 0x000ee20000100800 */
[C---:B------:R-:W-:Y:S01]  /*27c20*/  ISETP.GT.U32.AND P2, PT, R22.reuse, R10, PT ;  /* 0x0000000a1600720c */ /* 0x040fe20003f44070 */
[----:B0-----:R-:W-:Y:S02]  /*27c30*/  @P0 IMAD.MOV.U32 R24, RZ, RZ, R26 ;  /* 0x000000ffff180224 */ /* 0x001fe400078e001a */
[----:B------:R-:W-:Y:S01]  /*27c40*/  @P0 IMAD.MOV.U32 R25, RZ, RZ, R50 ;  /* 0x000000ffff190224 */ /* 0x000fe200078e0032 */
[----:B------:R-:W-:Y:S01]  /*27c50*/  ISETP.GT.U32.AND P6, PT, R22, R84, PT ;  /* 0x000000541600720c */ /* 0x000fe20003fc4070 */
[----:B------:R-:W-:Y:S01]  /*27c60*/  @!P5 IMAD.IADD R9, R9, 0x1, -R22 ;  /* 0x000000010909d824 */ /* 0x000fe200078e0a16 */
[----:B-1----:R-:W3:Y:S04]  /*27c70*/  LDL.LU R26, [R1+0x58] ;  /* 0x00005800011a7983 */ /* 0x002ee80000300800 */
[----:B------:R0:W3:Y:S04]  /*27c80*/  @P0 LDG.E.U8 R45, desc[UR14][R24.64] ;  /* 0x0000000e182d0981 */ /* 0x0000e8000c1e1100 */
[----:B------:R-:W3:Y:S01]  /*27c90*/  LDL.LU R57, [R1+0x5c] ;  /* 0x00005c0001397983 */ /* 0x000ee20000300800 */
[----:B0-----:R-:W-:-:S02]  /*27ca0*/  SEL R24, R61, R23, !P1 ;  /* 0x000000173d187207 */ /* 0x001fc40004800000 */
[----:B------:R-:W-:Y:S01]  /*27cb0*/  SEL R23, R61, R16, !P1 ;  /* 0x000000103d177207 */ /* 0x000fe20004800000 */
[----:B------:R-:W-:Y:S02]  /*27cc0*/  @!P2 IMAD.IADD R10, R10, 0x1, -R22 ;  /* 0x000000010a0aa824 */ /* 0x000fe400078e0a16 */
[----:B------:R-:W-:Y:S01]  /*27cd0*/  IMAD R24, R24, UR10, RZ ;  /* 0x0000000a18187c24 */ /* 0x000fe2000f8e02ff */
[----:B------:R-:W-:Y:S01]  /*27ce0*/  ISETP.GT.U32.AND P5, PT, R22, R9, PT ;  /* 0x000000091600720c */ /* 0x000fe20003fa4070 */
[----:B------:R-:W-:Y:S02]  /*27cf0*/  IMAD.MOV.U32 R16, RZ, RZ, R10 ;  /* 0x000000ffff107224 */ /* 0x000fe400078e000a */
[----:B------:R-:W-:Y:S02]  /*27d00*/  IMAD R23, R23, UR8, RZ ;  /* 0x0000000817177c24 */ /* 0x000fe4000f8e02ff */
[----:B------:R-:W-:Y:S01]  /*27d10*/  @!P6 IMAD.IADD R84, R84, 0x1, -R22 ;  /* 0x000000015454e824 */ /* 0x000fe200078e0a16 */
[-C--:B------:R-:W-:Y:S01]  /*27d20*/  IADD3 R25, P6, PT, R24, R20.reuse, RZ ;  /* 0x0000001418197210 */ /* 0x080fe20007fde0ff */
[----:B------:R-:W-:Y:S01]  /*27d30*/  @!P4 IMAD.MOV R16, RZ, RZ, -R16 ;  /* 0x000000ffff10c224 */ /* 0x000fe200078e0a10 */
[----:B------:R-:W0:Y:S01]  /*27d40*/  LDCU UR8, c[0x0][0x3b0] ;  /* 0x00007600ff0877ac */ /* 0x000e220008000800 */
[----:B------:R-:W-:-:S02]  /*27d50*/  IADD3 R10, P4, PT, R23, R20, RZ ;  /* 0x00000014170a7210 */ /* 0x000fc40007f9e0ff */
[----:B------:R-:W-:Y:S01]  /*27d60*/  LEA.HI.X.SX32 R53, R24, R17, 0x1, P6 ;  /* 0x0000001118357211 */ /* 0x000fe200030f0eff */
[----:B------:R1:W-:Y:S04]  /*27d70*/  STL [R1+0x838], R25 ;  /* 0x0008381901007387 */ /* 0x0003e80000100800 */
[----:B------:R0:W-:Y:S01]  /*27d80*/  STL [R1+0x950], R10 ;  /* 0x0009500a01007387 */ /* 0x0001e20000100800 */
[----:B------:R-:W-:-:S03]  /*27d90*/  @P0 IMAD.MOV.U32 R24, RZ, RZ, R25 ;  /* 0x000000ffff180224 */ /* 0x000fc600078e0019 */
[----:B------:R-:W3:Y:S01]  /*27da0*/  LDL R85, [R1+0x1c14] ;  /* 0x001c140001557983 */ /* 0x000ee20000100800 */
[----:B--2---:R-:W-:Y:S01]  /*27db0*/  LEA.HI.X.SX32 R50, R23, R17, 0x1, P4 ;  /* 0x0000001117327211 */ /* 0x004fe200020f0eff */
[----:B------:R-:W-:Y:S01]  /*27dc0*/  @!P5 IMAD.IADD R9, R9, 0x1, -R22 ;  /* 0x000000010909d824 */ /* 0x000fe200078e0a16 */
[----:B----4-:R-:W-:Y:S02]  /*27dd0*/  ISETP.GE.AND P5, PT, R79, RZ, PT ;  /* 0x000000ff4f00720c */ /* 0x010fe40003fa6270 */
[----:B------:R-:W-:Y:S02]  /*27de0*/  PRMT R42, RZ, 0x7610, R42 ;  /* 0x00007610ff2a7816 */ /* 0x000fe4000000002a */
[----:B------:R-:W-:Y:S02]  /*27df0*/  PRMT R41, RZ, 0x7610, R41 ;  /* 0x00007610ff297816 */ /* 0x000fe40000000029 */
[----:B------:R-:W-:Y:S01]  /*27e00*/  PRMT R40, RZ, 0x7610, R40 ;  /* 0x00007610ff287816 */ /* 0x000fe20000000028 */
[----:B-1----:R-:W-:Y:S01]  /*27e10*/  @P0 IMAD.MOV.U32 R25, RZ, RZ, R53 ;  /* 0x000000ffff190224 */ /* 0x002fe200078e0035 */
[----:B------:R-:W-:-:S02]  /*27e20*/  ISETP.GT.U32.AND P4, PT, R22, R0, PT ;  /* 0x000000001600720c */ /* 0x000fc40003f84070 */
[----:B------:R-:W-:Y:S01]  /*27e30*/  SEL R23, R61, R16, !P1 ;  /* 0x000000103d177207 */ /* 0x000fe20004800000 */
[----:B------:R-:W1:Y:S01]  /*27e40*/  LDCU UR10, c[0x0][0x3b0] ;  /* 0x00007600ff0a77ac */ /* 0x000e620008000800 */
[----:B------:R2:W4:Y:S01]  /*27e50*/  @P0 LDG.E.U8 R44, desc[UR14][R24.64] ;  /* 0x0000000e182c0981 */ /* 0x000522000c1e1100 */
[----:B------:R-:W-:-:S03]  /*27e60*/  ISETP.GT.U32.AND P2, PT, R22, R84, PT ;  /* 0x000000541600720c */ /* 0x000fc60003f44070 */
[----:B------:R-:W-:Y:S01]  /*27e70*/  STL [R1+0x834], R53 ;  /* 0x0008343501007387 */ /* 0x000fe20000100800 */
[----:B------:R-:W-:Y:S02]  /*27e80*/  IMAD.MOV.U32 R16, RZ, RZ, R9 ;  /* 0x000000ffff107224 */ /* 0x000fe400078e0009 */
[----:B--2---:R-:W-:Y:S02]  /*27e90*/  @P0 IMAD.MOV.U32 R24, RZ, RZ, R10 ;  /* 0x000000ffff180224 */ /* 0x004fe400078e000a */
[----:B------:R-:W-:Y:S01]  /*27ea0*/  @P0 IMAD.MOV.U32 R25, RZ, RZ, R50 ;  /* 0x000000ffff190224 */ /* 0x000fe200078e0032 */
[----:B------:R-:W-:Y:S04]  /*27eb0*/  STL [R1+0x94c], R50 ;  /* 0x00094c3201007387 */ /* 0x000fe80000100800 */
[----:B------:R-:W2:Y:S01]  /*27ec0*/  LDL R79, [R1+0x1c34] ;  /* 0x001c3400014f7983 */ /* 0x000ea20000100800 */
[----:B------:R-:W-:-:S02]  /*27ed0*/  @!P5 IMAD.MOV R16, RZ, RZ, -R16 ;  /* 0x000000ffff10d224 */ /* 0x000fc400078e0a10 */
[--C-:B------:R-:W-:Y:S01]  /*27ee0*/  @!P4 IMAD.IADD R0, R0, 0x1, -R22.reuse ;  /* 0x000000010000c824 */ /* 0x100fe200078e0a16 */
[----:B------:R0:W4:Y:S01]  /*27ef0*/  @P0 LDG.E.U8 R43, desc[UR14][R24.64] ;  /* 0x0000000e182b0981 */ /* 0x000122000c1e1100 */
[----:B------:R-:W-:-:S03]  /*27f00*/  @!P2 IMAD.IADD R84, R84, 0x1, -R22 ;  /* 0x000000015454a824 */ /* 0x000fc600078e0a16 */
[----:B------:R-:W4:Y:S01]  /*27f10*/  LDL.LU R9, [R1+0x68] ;  /* 0x0000680001097983 */ /* 0x000f220000300800 */
[----:B0-----:R-:W-:Y:S01]  /*27f20*/  IMAD R24, R23, UR9, RZ ;  /* 0x0000000917187c24 */ /* 0x001fe2000f8e02ff */
[----:B------:R-:W-:Y:S02]  /*27f30*/  SEL R23, R61, R16, !P1 ;  /* 0x000000103d177207 */ /* 0x000fe40004800000 */
[----:B------:R-:W-:Y:S01]  /*27f40*/  ISETP.GT.U32.AND P4, PT, R22, R0, PT ;  /* 0x000000001600720c */ /* 0x000fe20003f84070 */
[----:B------:R-:W0:Y:S01]  /*27f50*/  LDCU UR9, c[0x0][0x3b0] ;  /* 0x00007600ff0977ac */ /* 0x000e220008000800 */
[----:B------:R-:W-:Y:S01]  /*27f60*/  IADD3 R10, P5, PT, R24, R20, RZ ;  /* 0x00000014180a7210 */ /* 0x000fe20007fbe0ff */
[----:B------:R-:W-:Y:S02]  /*27f70*/  IMAD.MOV.U32 R16, RZ, RZ, R84 ;  /* 0x000000ffff107224 */ /* 0x000fe400078e0054 */
[----:B------:R-:W-:Y:S01]  /*27f80*/  IMAD R23, R23, UR12, RZ ;  /* 0x0000000c17177c24 */ /* 0x000fe2000f8e02ff */
[----:B------:R-:W-:-:S02]  /*27f90*/  PRMT R38, RZ, 0x7610, R38 ;  /* 0x00007610ff267816 */ /* 0x000fc40000000026 */
[----:B------:R-:W-:Y:S01]  /*27fa0*/  PRMT R39, RZ, 0x7610, R39 ;  /* 0x00007610ff277816 */ /* 0x000fe20000000027 */
[----:B------:R0:W-:Y:S01]  /*27fb0*/  STL [R1+0x980], R10 ;  /* 0x0009800a01007387 */ /* 0x0001e20000100800 */
[----:B------:R-:W-:Y:S02]  /*27fc0*/  PRMT R37, RZ, 0x7610, R37 ;  /* 0x00007610ff257816 */ /* 0x000fe40000000025 */
[----:B------:R-:W-:Y:S02]  /*27fd0*/  PRMT R36, RZ, 0x7610, R36 ;  /* 0x00007610ff247816 */ /* 0x000fe40000000024 */
[----:B------:R-:W-:Y:S02]  /*27fe0*/  PRMT R35, RZ, 0x7610, R35 ;  /* 0x00007610ff237816 */ /* 0x000fe40000000023 */
[----:B------:R-:W-:Y:S01]  /*27ff0*/  PRMT R34, RZ, 0x7610, R34 ;  /* 0x00007610ff227816 */ /* 0x000fe20000000022 */
[----:B------:R-:W-:Y:S01]  /*28000*/  @!P4 IMAD.IADD R0, R0, 0x1, -R22 ;  /* 0x000000010000c824 */ /* 0x000fe200078e0a16 */
[----:B------:R-:W-:-:S02]  /*28010*/  PRMT R33, RZ, 0x7610, R33 ;  /* 0x00007610ff217816 */ /* 0x000fc40000000021 */
[----:B------:R-:W-:Y:S02]  /*28020*/  PRMT R31, RZ, 0x7610, R31 ;  /* 0x00007610ff1f7816 */ /* 0x000fe4000000001f */
[----:B------:R-:W-:Y:S02]  /*28030*/  PRMT R32, RZ, 0x7610, R32 ;  /* 0x00007610ff207816 */ /* 0x000fe40000000020 */
[----:B------:R-:W-:Y:S02]  /*28040*/  PRMT R30, RZ, 0x7610, R30 ;  /* 0x00007610ff1e7816 */ /* 0x000fe4000000001e */
[----:B------:R-:W-:Y:S02]  /*28050*/  PRMT R29, RZ, 0x7610, R29 ;  /* 0x00007610ff1d7816 */ /* 0x000fe4000000001d */
[----:B------:R-:W-:Y:S01]  /*28060*/  PRMT R28, RZ, 0x7610, R28 ;  /* 0x00007610ff1c7816 */ /* 0x000fe2000000001c */
[----:B------:R-:W0:Y:S01]  /*28070*/  LDCU UR12, c[0x0][0x3b0] ;  /* 0x00007600ff0c77ac */ /* 0x000e220008000800 */
[----:B---3--:R-:W-:-:S02]  /*28080*/  ISETP.GE.AND P6, PT, R18, RZ, PT ;  /* 0x000000ff1200720c */ /* 0x008fc40003fc6270 */
[----:B------:R-:W-:Y:S01]  /*28090*/  LEA.HI.X.SX32 R18, R24, R17, 0x1, P5 ;  /* 0x0000001118127211 */ /* 0x000fe200028f0eff */
[----:B------:R-:W-:-:S04]  /*280a0*/  @P0 IMAD.MOV.U32 R24, RZ, RZ, R10 ;  /* 0x000000ffff180224 */ /* 0x000fc800078e000a */
[----:B------:R3:W-:Y:S01]  /*280b0*/  STL [R1+0x97c], R18 ;  /* 0x00097c1201007387 */ /* 0x0007e20000100800 */
[----:B------:R-:W-:-:S03]  /*280c0*/  @P0 IMAD.MOV.U32 R25, RZ, RZ, R18 ;  /* 0x000000ffff190224 */ /* 0x000fc600078e0012 */
[----:B0-----:R-:W4:Y:S04]  /*280d0*/  LDL R10, [R1+0x1c68] ;  /* 0x001c6800010a7983 */ /* 0x001f280000100800 */
[----:B------:R0:W4:Y:S01]  /*280e0*/  @P0 LDG.E.U8 R42, desc[UR14][R24.64] ;  /* 0x0000000e182a0981 */ /* 0x000122000c1e1100 */
[----:B------:R-:W-:-:S03]  /*280f0*/  @!P6 IMAD.MOV R16, RZ, RZ, -R16 ;  /* 0x000000ffff10e224 */ /* 0x000fc600078e0a10 */
[----:B---3--:R-:W3:Y:S01]  /*28100*/  LDL.LU R18, [R1+0x70] ;  /* 0x0000700001127983 */ /* 0x008ee20000300800 */
[----:B------:R-:W-:Y:S02]  /*28110*/  IADD3 R50, P6, PT, R23, R20, RZ ;  /* 0x0000001417327210 */ /* 0x000fe40007fde0ff */
[----:B------:R-:W-:Y:S02]  /*28120*/  SEL R16, R61, R16, !P1 ;  /* 0x000000103d107207 */ /* 0x000fe40004800000 */
[----:B0-----:R-:W-:Y:S01]  /*28130*/  LEA.HI.X.SX32 R24, R23, R17, 0x1, P6 ;  /* 0x0000001117187211 */ /* 0x001fe200030f0eff */
[----:B------:R-:W-:Y:S02]  /*28140*/  STL [R1+0x9b0], R50 ;  /* 0x0009b03201007387 */ /* 0x000fe40000100800 */
[----:B------:R-:W-:Y:S02]  /*28150*/  IMAD R23, R16, UR8, RZ ;  /* 0x0000000810177c24 */ /* 0x000fe4000f8e02ff */
[----:B------:R-:W-:Y:S01]  /*28160*/  IMAD.MOV.U32 R16, RZ, RZ, R0 ;  /* 0x000000ffff107224 */ /* 0x000fe200078e0000 */
[C---:B------:R-:W-:Y:S01]  /*28170*/  ISETP.GT.U32.AND P2, PT, R22.reuse, R26, PT ;  /* 0x0000001a1600720c */ /* 0x040fe20003f44070 */
[----:B------:R0:W-:Y:S04]  /*28180*/  STL [R1+0x9ac], R24 ;  /* 0x0009ac1801007387 */ /* 0x0001e80000100800 */
[----:B------:R-:W3:Y:S01]  /*28190*/  LDL R0, [R1+0x1cac] ;  /* 0x001cac0001007983 */ /* 0x000ee20000100800 */
[----:B------:R-:W-:Y:S01]  /*281a0*/  ISETP.GT.U32.AND P5, PT, R22, R57, PT ;  /* 0x000000391600720c */ /* 0x000fe20003fa4070 */
[----:B------:R-:W-:Y:S01]  /*281b0*/  @P0 IMAD.MOV.U32 R25, RZ, RZ, R24 ;  /* 0x000000ffff190224 */ /* 0x000fe200078e0018 */
[----:B------:R-:W1:Y:S05]  /*281c0*/  LDCU UR8, c[0x0][0x3b0] ;  /* 0x00007600ff0877ac */ /* 0x000e6a0008000800 */
[----:B------:R-:W-:Y:S01]  /*281d0*/  @!P2 IMAD.IADD R26, R26, 0x1, -R22 ;  /* 0x000000011a1aa824 */ /* 0x000fe200078e0a16 */
[----:B------:R-:W-:-:S04]  /*281e0*/  ISETP.GE.AND P2, PT, R85, RZ, PT ;  /* 0x000000ff5500720c */ /* 0x000fc80003f46270 */
[----:B------:R-:W-:Y:S01]  /*281f0*/  ISETP.GT.U32.AND P4, PT, R22, R26, PT ;  /* 0x0000001a1600720c */ /* 0x000fe20003f84070 */
[----:B0-----:R-:W-:Y:S02]  /*28200*/  @P0 IMAD.MOV.U32 R24, RZ, RZ, R50 ;  /* 0x000000ffff180224 */ /* 0x001fe400078e0032 */
[----:B------:R-:W-:-:S03]  /*28210*/  @!P5 IMAD.IADD R57, R57, 0x1, -R22 ;  /* 0x000000013939d824 */ /* 0x000fc600078e0a16 */
[----:B------:R0:W3:Y:S03]  /*28220*/  @P0 LDG.E.U8 R41, desc[UR14][R24.64] ;  /* 0x0000000e18290981 */ /* 0x0000e6000c1e1100 */
[----:B------:R-:W-:Y:S01]  /*28230*/  @!P2 IMAD.MOV R16, RZ, RZ, -R16 ;  /* 0x000000ffff10a224 */ /* 0x000fe200078e0a10 */
[----:B------:R-:W-:Y:S02]  /*28240*/  ISETP.GT.U32.AND P5, PT, R22, R57, PT ;  /* 0x000000391600720c */ /* 0x000fe40003fa4070 */
[----:B--2---:R-:W-:Y:S02]  /*28250*/  ISETP.GE.AND P2, PT, R79, RZ, PT ;  /* 0x000000ff4f00720c */ /* 0x004fe40003f46270 */
[----:B0-----:R-:W-:Y:S01]  /*28260*/  IADD3 R24, P6, PT, R23, R20, RZ ;  /* 0x0000001417187210 */ /* 0x001fe20007fde0ff */
[----:B------:R-:W-:-:S03]  /*28270*/  @!P4 IMAD.IADD R26, R26, 0x1, -R22 ;  /* 0x000000011a1ac824 */ /* 0x000fc600078e0a16 */
[----:B------:R-:W-:Y:S02]  /*28280*/  LEA.HI.X.SX32 R25, R23, R17, 0x1, P6 ;  /* 0x0000001117197211 */ /* 0x000fe400030f0eff */
[----:B------:R-:W-:Y:S01]  /*28290*/  SEL R23, R61, R16, !P1 ;  /* 0x000000103d177207 */ /* 0x000fe20004800000 */
[----:B------:R-:W-:Y:S01]  /*282a0*/  IMAD.MOV.U32 R16, RZ, RZ, R26 ;  /* 0x000000ffff107224 */ /* 0x000fe200078e001a */
[----:B------:R0:W-:Y:S04]  /*282b0*/  STL [R1+0x9e0], R24 ;  /* 0x0009e01801007387 */ /* 0x0001e80000100800 */
[----:B------:R0:W2:Y:S01]  /*282c0*/  @P0 LDG.E.U8 R40, desc[UR14][R24.64] ;  /* 0x0000000e18280981 */ /* 0x0000a2000c1e1100 */
[----:B------:R-:W-:Y:S02]  /*282d0*/  @!P2 IMAD.MOV R16, RZ, RZ, -R16 ;  /* 0x000000ffff10a224 */ /* 0x000fe400078e0a10 */
[----:B------:R-:W-:-:S02]  /*282e0*/  @!P5 IMAD.IADD R57, R57, 0x1, -R22 ;  /* 0x000000013939d824 */ /* 0x000fc400078e0a16 */
[----:B0-----:R-:W-:Y:S01]  /*282f0*/  IMAD R24, R23, UR9, RZ ;  /* 0x0000000917187c24 */ /* 0x001fe2000f8e02ff */
[----:B------:R0:W-:Y:S01]  /*28300*/  STL [R1+0x9dc], R25 ;  /* 0x0009dc1901007387 */ /* 0x0001e20000100800 */
[----:B------:R-:W-:Y:S01]  /*28310*/  SEL R23, R61, R16, !P1 ;  /* 0x000000103d177207 */ /* 0x000fe20004800000 */
[----:B------:R-:W-:Y:S01]  /*28320*/  IMAD.MOV.U32 R16, RZ, RZ, R57 ;  /* 0x000000ffff107224 */ /* 0x000fe200078e0039 */
[----:B----4-:R-:W-:Y:S01]  /*28330*/  ISETP.GT.U32.AND P4, PT, R22, R9, PT ;  /* 0x000000091600720c */ /* 0x010fe20003f84070 */
[----:B------:R-:W4:Y:S01]  /*28340*/  LDCU UR9, c[0x0][0x3b0] ;  /* 0x00007600ff0977ac */ /* 0x000f220008000800 */
[----:B------:R-:W-:Y:S02]  /*28350*/  ISETP.GE.AND P6, PT, R10, RZ, PT ;  /* 0x000000ff0a00720c */ /* 0x000fe40003fc6270 */
[----:B------:R-:W-:Y:S02]  /*28360*/  IADD3 R10, P5, PT, R24, R20, RZ ;  /* 0x00000014180a7210 */ /* 0x000fe40007fbe0ff */
[----:B---3--:R-:W-:-:S02]  /*28370*/  ISETP.GT.U32.AND P2, PT, R22, R18, PT ;  /* 0x000000121600720c */ /* 0x008fc40003f44070 */
[----:B0-----:R-:W-:Y:S01]  /*28380*/  LEA.HI.X.SX32 R25, R24, R17, 0x1, P5 ;  /* 0x0000001118197211 */ /* 0x001fe200028f0eff */
[----:B------:R0:W-:Y:S04]  /*28390*/  STL [R1+0xa10], R10 ;  /* 0x000a100a01007387 */ /* 0x0001e80000100800 */
[----:B------:R3:W-:Y:S04]  /*283a0*/  STL [R1+0xa0c], R25 ;  /* 0x000a0c1901007387 */ /* 0x0007e80000100800 */
[----:B------:R-:W2:Y:S02]  /*283b0*/  LDL R57, [R1+0x1cd8] ;  /* 0x001cd80001397983 */ /* 0x000ea40000100800 */
[----:B------:R-:W-:Y:S01]  /*283c0*/  @!P2 IMAD.IADD R18, R18, 0x1, -R22 ;  /* 0x000000011212a824 */ /* 0x000fe200078e0a16 */
[----:B------:R-:W-:-:S02]  /*283d0*/  ISETP.GE.AND P2, PT, R0, RZ, PT ;  /* 0x000000ff0000720c */ /* 0x000fc40003f46270 */
[----:B------:R-:W4:Y:S01]  /*283e0*/  LDL R0, [R1+0x1c5c] ;  /* 0x001c5c0001007983 */ /* 0x000f220000100800 */
[----:B------:R-:W-:Y:S01]  /*283f0*/  @!P4 IMAD.IADD R9, R9, 0x1, -R22 ;  /* 0x000000010909c824 */ /* 0x000fe200078e0a16 */
[C---:B------:R-:W-:Y:S01]  /*28400*/  ISETP.GT.U32.AND P4, PT, R22.reuse, R69, PT ;  /* 0x000000451600720c */ /* 0x040fe20003f84070 */
[----:B-1----:R-:W-:Y:S02]  /*28410*/  IMAD R23, R23, UR8, RZ ;  /* 0x0000000817177c24 */ /* 0x002fe4000f8e02ff */
[----:B------:R-:W-:Y:S02]  /*28420*/  @!P6 IMAD.MOV R16, RZ, RZ, -R16 ;  /* 0x000000ffff10e224 */ /* 0x000fe400078e0a10 */
[----:B------:R-:W-:Y:S01]  /*28430*/  @P0 IMAD.MOV.U32 R24, RZ, RZ, R10 ;  /* 0x000000ffff180224 */ /* 0x000fe200078e000a */
[----:B------:R-:W-:Y:S01]  /*28440*/  ISETP.GT.U32.AND P5, PT, R22, R9, PT ;  /* 0x000000091600720c */ /* 0x000fe20003fa4070 */
[----:B------:R-:W4:Y:S01]  /*28450*/  LDL.LU R83, [R1+0x80] ;  /* 0x0000800001537983 */ /* 0x000f220000300800 */
[----:B0-----:R-:W-:-:S02]  /*28460*/  IADD3 R10, P6, PT, R23, R20, RZ ;  /* 0x00000014170a7210 */ /* 0x001fc40007fde0ff */
[----:B------:R-:W-:Y:S01]  /*28470*/  SEL R16, R61, R16, !P1 ;  /* 0x000000103d107207 */ /* 0x000fe20004800000 */
[----:B------:R0:W4:Y:S02]  /*28480*/  @P0 LDG.E.U8 R38, desc[UR14][R24.64] ;  /* 0x0000000e18260981 */ /* 0x000124000c1e1100 */
[----:B------:R-:W-:Y:S01]  /*28490*/  @!P4 IMAD.IADD R69, R69, 0x1, -R22 ;  /* 0x000000014545c824 */ /* 0x000fe200078e0a16 */
[----:B------:R-:W-:Y:S01]  /*284a0*/  ISETP.GT.U32.AND P4, PT, R22, R18, PT ;  /* 0x000000121600720c */ /* 0x000fe20003f84070 */
[----:B------:R-:W1:Y:S01]  /*284b0*/  LDCU UR8, c[0x0][0x3b0] ;  /* 0x00007600ff0877ac */ /* 0x000e620008000800 */
[----:B0-----:R-:W-:-:S03]  /*284c0*/  LEA.HI.X.SX32 R24, R23, R17, 0x1, P6 ;  /* 0x0000001117187211 */ /* 0x001fc600030f0eff */
[----:B------:R-:W-:Y:S02]  /*284d0*/  @!P5 IMAD.IADD R9, R9, 0x1, -R22 ;  /* 0x000000010909d824 */ /* 0x000fe400078e0a16 */
[----:B------:R-:W-:Y:S01]  /*284e0*/  IMAD R23, R16, UR10, RZ ;  /* 0x0000000a10177c24 */ /* 0x000fe2000f8e02ff */
[----:B------:R-:W-:Y:S01]  /*284f0*/  STL [R1+0xa40], R10 ;  /* 0x000a400a01007387 */ /* 0x000fe20000100800 */
[----:B------:R-:W-:-:S03]  /*28500*/  ISETP.GT.U32.AND P5, PT, R22, R69, PT ;  /* 0x000000451600720c */ /* 0x000fc60003fa4070 */
[----:B------:R0:W-:Y:S01]  /*28510*/  STL [R1+0xa3c], R24 ;  /* 0x000a3c1801007387 */ /* 0x0001e20000100800 */
[----:B---3--:R-:W-:Y:S02]  /*28520*/  @P0 IMAD.MOV.U32 R25, RZ, RZ, R24 ;  /* 0x000000ffff190224 */ /* 0x008fe400078e0018 */
[----:B------:R-:W-:Y:S01]  /*28530*/  IMAD.MOV.U32 R16, RZ, RZ, R9 ;  /* 0x000000ffff107224 */ /* 0x000fe200078e0009 */
[----:B------:R-:W3:Y:S01]  /*28540*/  LDCU UR10, c[0x0][0x3b0] ;  /* 0x00007600ff0a77ac */ /* 0x000ee20008000800 */
[----:B------:R-:W3:Y:S01]  /*28550*/  LDL R9, [R1+0x1c90] ;  /* 0x001c900001097983 */ /* 0x000ee20000100800 */
[----:B0-----:R-:W-:Y:S01]  /*28560*/  @P0 IMAD.MOV.U32 R24, RZ, RZ, R10 ;  /* 0x000000ffff180224 */ /* 0x001fe200078e000a */
[----:B------:R-:W-:-:S04]  /*28570*/  IADD3 R10, P6, PT, R23, R20, RZ ;  /* 0x00000014170a7210 */ /* 0x000fc80007fde0ff */
[----:B------:R0:W3:Y:S01]  /*28580*/  @P0 LDG.E.U8 R39, desc[UR14][R24.64] ;  /* 0x0000000e18270981 */ /* 0x0000e2000c1e1100 */
[----:B------:R-:W-:-:S03]  /*28590*/  @!P4 IMAD.IADD R18, R18, 0x1, -R22 ;  /* 0x000000011212c824 */ /* 0x000fc600078e0a16 */
[----:B------:R-:W-:Y:S01]  /*285a0*/  STL [R1+0xa70], R10 ;  /* 0x000a700a01007387 */ /* 0x000fe20000100800 */
[----:B------:R-:W-:Y:S01]  /*285b0*/  @!P5 IMAD.IADD R69, R69, 0x1, -R22 ;  /* 0x000000014545d824 */ /* 0x000fe200078e0a16 */
[----:B0-----:R-:W-:-:S05]  /*285c0*/  LEA.HI.X.SX32 R24, R23, R17, 0x1, P6 ;  /* 0x0000001117187211 */ /* 0x001fca00030f0eff */
[----:B------:R0:W-:Y:S01]  /*285d0*/  STL [R1+0xa6c], R24 ;  /* 0x000a6c1801007387 */ /* 0x0001e20000100800 */
[----:B--2---:R-:W-:-:S03]  /*285e0*/  ISETP.GE.AND P4, PT, R57, RZ, PT ;  /* 0x000000ff3900720c */ /* 0x004fc60003f86270 */
[----:B------:R-:W2:Y:S01]  /*285f0*/  LDL.LU R57, [R1+0x88] ;  /* 0x0000880001397983 */ /* 0x000ea20000300800 */
[----:B----4-:R-:W-:-:S03]  /*28600*/  ISETP.GE.AND P5, PT, R0, RZ, PT ;  /* 0x000000ff0000720c */ /* 0x010fc60003fa6270 */
[----:B------:R-:W4:Y:S01]  /*28610*/  LDL R0, [R1+0x1c9c] ;  /* 0x001c9c0001007983 */ /* 0x000f220000100800 */
[----:B------:R-:W-:Y:S01]  /*28620*/  @!P2 IMAD.MOV R16, RZ, RZ, -R16 ;  /* 0x000000ffff10a224 */ /* 0x000fe200078e0a10 */
[----:B------:R-:W-:-:S04]  /*28630*/  ISETP.GT.U32.AND P2, PT, R22, R65, PT ;  /* 0x000000411600720c */ /* 0x000fc80003f44070 */
[----:B------:R-:W-:Y:S01]  /*28640*/  SEL R16, R61, R16, !P1 ;  /* 0x000000103d107207 */ /* 0x000fe20004800000 */
[----:B------:R-:W-:-:S04]  /*28650*/  @P0 IMAD.MOV.U32 R25, RZ, RZ, R24 ;  /* 0x000000ffff190224 */ /* 0x000fc800078e0018 */
[----:B-1----:R-:W-:Y:S02]  /*28660*/  IMAD R23, R16, UR8, RZ ;  /* 0x0000000810177c24 */ /* 0x002fe4000f8e02ff */
[----:B0-----:R-:W-:Y:S01]  /*28670*/  @P0 IMAD.MOV.U32 R24, RZ, RZ, R10 ;  /* 0x000000ffff180224 */ /* 0x001fe200078e000a */
[----:B------:R-:W-:Y:S01]  /*28680*/  ISETP.GT.U32.AND P6, PT, R22, R63, PT ;  /* 0x0000003f1600720c */ /* 0x000fe20003fc4070 */
[----:B------:R-:W-:Y:S01]  /*28690*/  @!P2 IMAD.IADD R65, R65, 0x1, -R22 ;  /* 0x000000014141a824 */ /* 0x000fe200078e0a16 */
[C---:B------:R-:W-:Y:S01]  /*286a0*/  IADD3 R10, P2, PT, R23.reuse, R20, RZ ;  /* 0x00000014170a7210 */ /* 0x040fe20007f5e0ff */
[----:B------:R-:W-:Y:S01]  /*286b0*/  IMAD.MOV.U32 R16, RZ, RZ, R18 ;  /* 0x000000ffff107224 */ /* 0x000fe200078e0012 */
[----:B------:R0:W2:Y:S01]  /*286c0*/  @P0 LDG.E.U8 R37, desc[UR14][R24.64] ;  /* 0x0000000e18250981 */ /* 0x0000a2000c1e1100 */
[----:B------:R-:W1:Y:S01]  /*286d0*/  LDCU UR8, c[0x0][0x3b0] ;  /* 0x00007600ff0877ac */ /* 0x000e620008000800 */
[----:B------:R-:W-:Y:S02]  /*286e0*/  LEA.HI.X.SX32 R18, R23, R17, 0x1, P2 ;  /* 0x0000001117127211 */ /* 0x000fe400010f0eff */
[----:B------:R-:W-:Y:S04]  /*286f0*/  STL [R1+0xa98], R10 ;  /* 0x000a980a01007387 */ /* 0x000fe80000100800 */
[----:B------:R1:W-:Y:S01]  /*28700*/  STL [R1+0xa94], R18 ;  /* 0x000a941201007387 */ /* 0x0003e20000100800 */
[----:B0-----:R-:W-:-:S02]  /*28710*/  @P0 IMAD.MOV.U32 R25, RZ, RZ, R18 ;  /* 0x000000ffff190224 */ /* 0x001fc400078e0012 */
[----:B------:R-:W-:Y:S02]  /*28720*/  @!P6 IMAD.IADD R63, R63, 0x1, -R22 ;  /* 0x000000013f3fe824 */ /* 0x000fe400078e0a16 */
[----:B------:R-:W-:Y:S01]  /*28730*/  @!P4 IMAD.MOV R16, RZ, RZ, -R16 ;  /* 0x000000ffff10c224 */ /* 0x000fe200078e0a10 */
[----:B-1----:R-:W2:Y:S01]  /*28740*/  LDL R18, [R1+0x1b18] ;  /* 0x001b180001127983 */ /* 0x002ea20000100800 */
[C---:B------:R-:W-:Y:S01]  /*28750*/  ISETP.GT.U32.AND P6, PT, R22.reuse, R65, PT ;  /* 0x000000411600720c */ /* 0x040fe20003fc4070 */
[----:B------:R-:W-:Y:S01]  /*28760*/  @!P5 IMAD.MOV R69, RZ, RZ, -R69 ;  /* 0x000000ffff45d224 */ /* 0x000fe200078e0a45 */
[----:B------:R-:W-:Y:S02]  /*28770*/  ISETP.GT.U32.AND P4, PT, R22, R63, PT ;  /* 0x0000003f1600720c */ /* 0x000fe40003f84070 */
[C---:B------:R-:W-:Y:S01]  /*28780*/  SEL R16, R61.reuse, R16, !P1 ;  /* 0x000000103d107207 */ /* 0x040fe20004800000 */
[----:B------:R-:W-:Y:S01]  /*28790*/  @P0 IMAD.MOV.U32 R24, RZ, RZ, R10 ;  /* 0x000000ffff180224 */ /* 0x000fe200078e000a */
[----:B------:R-:W2:Y:S01]  /*287a0*/  LDL.LU R85, [R1+0x90] ;  /* 0x0000900001557983 */ /* 0x000ea20000300800 */
[----:B------:R-:W-:-:S02]  /*287b0*/  SEL R69, R61, R69, !P1 ;  /* 0x000000453d457207 */ /* 0x000fc40004800000 */
[----:B------:R-:W-:Y:S01]  /*287c0*/  IMAD R16, R16, UR9, RZ ;  /* 0x0000000910107c24 */ /* 0x000fe2000f8e02ff */
[----:B---3--:R-:W-:Y:S01]  /*287d0*/  ISETP.GE.AND P5, PT, R9, RZ, PT ;  /* 0x000000ff0900720c */ /* 0x008fe20003fa6270 */
[----:B------:R0:W3:Y:S01]  /*287e0*/  @P0 LDG.E.U8 R36, desc[UR14][R24.64] ;  /* 0x0000000e18240981 */ /* 0x0000e2000c1e1100 */
[----:B------:R-:W-:Y:S01]  /*287f0*/  IMAD R69, R69, UR8, RZ ;  /* 0x0000000845457c24 */ /* 0x000fe2000f8e02ff */
[----:B------:R-:W-:Y:S01]  /*28800*/  ISETP.GT.U32.AND P2, PT, R22, R83, PT ;  /* 0x000000531600720c */ /* 0x000fe20003f44070 */
[--C-:B------:R-:W-:Y:S01]  /*28810*/  @!P6 IMAD.IADD R65, R65, 0x1, -R22.reuse ;  /* 0x000000014141e824 */ /* 0x100fe200078e0a16 */
[CC--:B------:R-:W-:Y:S01]  /*28820*/  IADD3 R23, P6, PT, R16.reuse, R20.reuse, RZ ;  /* 0x0000001410177210 */ /* 0x0c0fe20007fde0ff */
[----:B------:R-:W-:Y:S01]  /*28830*/  @!P4 IMAD.IADD R63, R63, 0x1, -R22 ;  /* 0x000000013f3fc824 */ /* 0x000fe200078e0a16 */
[----:B------:R-:W-:Y:S01]  /*28840*/  IADD3 R9, P4, PT, R69, R20, RZ ;  /* 0x0000001445097210 */ /* 0x000fe20007f9e0ff */
[----:B------:R-:W1:Y:S01]  /*28850*/  LDCU UR9, c[0x0][0x3b0] ;  /* 0x00007600ff0977ac */ /* 0x000e620008000800 */
[----:B------:R-:W1:Y:S01]  /*28860*/  LDCU UR8, c[0x0][0x3b0] ;  /* 0x00007600ff0877ac */ /* 0x000e620008000800 */
[----:B0-----:R-:W-:Y:S01]  /*28870*/  LEA.HI.X.SX32 R24, R16, R17, 0x1, P6 ;  /* 0x0000001110187211 */ /* 0x001fe200030f0eff */
[----:B------:R-:W-:Y:S04]  /*28880*/  STL [R1+0xac0], R23 ;  /* 0x000ac01701007387 */ /* 0x000fe80000100800 */
[----:B------:R-:W-:Y:S04]  /*28890*/  STL [R1+0xae8], R9 ;  /* 0x000ae80901007387 */ /* 0x000fe80000100800 */
[----:B------:R0:W-:Y:S01]  /*288a0*/  STL [R1+0xabc], R24 ;  /* 0x000abc1801007387 */ /* 0x0001e20000100800 */
[----:B----4-:R-:W-:-:S03]  /*288b0*/  ISETP.GE.AND P6, PT, R0, RZ, PT ;  /* 0x000000ff0000720c */ /* 0x010fc60003fc6270 */
[----:B------:R-:W4:Y:S01]  /*288c0*/  LDL R0, [R1+0x1b38] ;  /* 0x001b380001007983 */ /* 0x000f220000100800 */
[----:B------:R-:W-:Y:S01]  /*288d0*/  @!P2 IMAD.IADD R83, R83, 0x1, -R22 ;  /* 0x000000015353a824 */ /* 0x000fe200078e0a16 */
[----:B------:R-:W-:Y:S02]  /*288e0*/  LEA.HI.X.SX32 R10, R69, R17, 0x1, P4 ;  /* 0x00000011450a7211 */ /* 0x000fe400020f0eff */
[----:B------:R-:W3:Y:S02]  /*288f0*/  LDL.LU R26, [R1+0xc0] ;  /* 0x0000c000011a7983 */ /* 0x000ee40000300800 */
[----:B------:R-:W-:Y:S01]  /*28900*/  ISETP.GT.U32.AND P2, PT, R22, R83, PT ;  /* 0x000000531600720c */ /* 0x000fe20003f44070 */
[----:B------:R-:W-:Y:S01]  /*28910*/  @!P5 IMAD.MOV R65, RZ, RZ, -R65 ;  /* 0x000000ffff41d224 */ /* 0x000fe200078e0a41 */
[----:B------:R0:W-:Y:S01]  /*28920*/  STL [R1+0xae4], R10 ;  /* 0x000ae40a01007387 */ /* 0x0001e20000100800 */
[----:B------:R-:W-:-:S03]  /*28930*/  @P0 IMAD.MOV.U32 R25, RZ, RZ, R24 ;  /* 0x000000ffff190224 */ /* 0x000fc600078e0018 */
[----:B------:R-:W-:-:S07]  /*28940*/  SEL R65, R61, R65, !P1 ;  /* 0x000000413d417207 */ /* 0x000fce0004800000 */
[----:B------:R-:W-:Y:S02]  /*28950*/  @!P2 IMAD.IADD R83, R83, 0x1, -R22 ;  /* 0x000000015353a824 */ /* 0x000fe400078e0a16 */
[----:B0-----:R-:W-:Y:S02]  /*28960*/  @P0 IMAD.MOV.U32 R24, RZ, RZ, R23 ;  /* 0x000000ffff180224 */ /* 0x001fe400078e0017 */
[----:B------:R-:W-:Y:S02]  /*28970*/  IMAD R65, R65, UR10, RZ ;  /* 0x0000000a41417c24 */ /* 0x000fe4000f8e02ff */
[----:B------:R-:W-:Y:S01]  /*28980*/  @!P6 IMAD.MOV R63, RZ, RZ, -R63 ;  /* 0x000000ffff3fe224 */ /* 0x000fe200078e0a3f */
[----:B--2---:R-:W-:Y:S01]  /*28990*/  ISETP.GE.AND P2, PT, R18, RZ, PT ;  /* 0x000000ff1200720c */ /* 0x004fe20003f46270 */
[----:B------:R0:W2:Y:S04]  /*289a0*/  @P0 LDG.E.U8 R35, desc[UR14][R24.64] ;  /* 0x0000000e18230981 */ /* 0x0000a8000c1e1100 */
[----:B------:R-:W2:Y:S04]  /*289b0*/  LDL R18, [R1+0x1b58] ;  /* 0x001b580001127983 */ /* 0x000ea80000100800 */
[----:B------:R-:W2:Y:S04]  /*289c0*/  LDL.LU R84, [R1+0xd0] ;  /* 0x0000d00001547983 */ /* 0x000ea80000300800 */
[----:B------:R-:W2:Y:S01]  /*289d0*/  LDL.LU R79, [R1+0xd4] ;  /* 0x0000d400014f7983 */ /* 0x000ea20000300800 */
[----:B------:R-:W-:Y:S01]  /*289e0*/  IMAD.MOV.U32 R16, RZ, RZ, R83 ;  /* 0x000000ffff107224 */ /* 0x000fe200078e0053 */
[----:B------:R-:W-:-:S02]  /*289f0*/  ISETP.GT.U32.AND P5, PT, R22, R57, PT ;  /* 0x000000391600720c */ /* 0x000fc40003fa4070 */
[----:B------:R-:W-:Y:S01]  /*28a00*/  ISETP.GT.U32.AND P4, PT, R22, R85, PT ;  /* 0x000000551600720c */ /* 0x000fe20003f84070 */
[----:B------:R-:W1:Y:S01]  /*28a10*/  LDCU UR10, c[0x0][0x3b0] ;  /* 0x00007600ff0a77ac */ /* 0x000e620008000800 */
[----:B0-----:R-:W-:Y:S01]  /*28a20*/  @P0 IMAD.MOV.U32 R24, RZ, RZ, R9 ;  /* 0x000000ffff180224 */ /* 0x001fe200078e0009 */
[----:B------:R-:W-:Y:S01]  /*28a30*/  IADD3 R9, P6, PT, R65, R20, RZ ;  /* 0x0000001441097210 */ /* 0x000fe20007fde0ff */
[----:B------:R-:W-:-:S03]  /*28a40*/  @P0 IMAD.MOV.U32 R25, RZ, RZ, R10 ;  /* 0x000000ffff190224 */ /* 0x000fc600078e000a */
[----:B------:R-:W-:Y:S02]  /*28a50*/  LEA.HI.X.SX32 R10, R65, R17, 0x1, P6 ;  /* 0x00000011410a7211 */ /* 0x000fe400030f0eff */
[----:B------:R-:W-:Y:S01]  /*28a60*/  SEL R63, R61, R63, !P1 ;  /* 0x0000003f3d3f7207 */ /* 0x000fe20004800000 */
[----:B------:R0:W2:Y:S04]  /*28a70*/  @P0 LDG.E.U8 R34, desc[UR14][R24.64] ;  /* 0x0000000e18220981 */ /* 0x0000a8000c1e1100 */
[----:B------:R0:W-:Y:S04]  /*28a80*/  STL [R1+0xb10], R9 ;  /* 0x000b100901007387 */ /* 0x0001e80000100800 */
[----:B------:R3:W-:Y:S01]  /*28a90*/  STL [R1+0xb0c], R10 ;  /* 0x000b0c0a01007387 */ /* 0x0007e20000100800 */
[----:B-1----:R-:W-:-:S02]  /*28aa0*/  IMAD R63, R63, UR9, RZ ;  /* 0x000000093f3f7c24 */ /* 0x002fc4000f8e02ff */
[----:B------:R-:W-:Y:S02]  /*28ab0*/  @!P2 IMAD.MOV R16, RZ, RZ, -R16 ;  /* 0x000000ffff10a224 */ /* 0x000fe400078e0a10 */
[--C-:B------:R-:W-:Y:S02]  /*28ac0*/  @!P5 IMAD.IADD R57, R57, 0x1, -R22.reuse ;  /* 0x000000013939d824 */ /* 0x100fe400078e0a16 */
[----:B------:R-:W-:Y:S01]  /*28ad0*/  @!P4 IMAD.IADD R85, R85, 0x1, -R22 ;  /* 0x000000015555c824 */ /* 0x000fe200078e0a16 */
[----:B------:R-:W1:Y:S01]  /*28ae0*/  LDCU UR9, c[0x0][0x3b0] ;  /* 0x00007600ff0977ac */ /* 0x000e620008000800 */
[----:B0-----:R-:W-:Y:S02]  /*28af0*/  @P0 IMAD.MOV.U32 R24, RZ, RZ, R9 ;  /* 0x000000ffff180224 */ /* 0x001fe400078e0009 */
[----:B------:R-:W2:Y:S01]  /*28b00*/  LDL R9, [R1+0x1b78] ;  /* 0x001b780001097983 */ /* 0x000ea20000100800 */
[----:B------:R-:W-:-:S05]  /*28b10*/  @P0 IMAD.MOV.U32 R25, RZ, RZ, R10 ;  /* 0x000000ffff190224 */ /* 0x000fca00078e000a */
[----:B------:R0:W2:Y:S01]  /*28b20*/  @P0 LDG.E.U8 R33, desc[UR14][R24.64] ;  /* 0x0000000e18210981 */ /* 0x0000a2000c1e1100 */
[----:B----4-:R-:W-:Y:S02]  /*28b30*/  ISETP.GE.AND P6, PT, R0, RZ, PT ;  /* 0x000000ff0000720c */ /* 0x010fe40003fc6270 */
[----:B------:R-:W-:-:S04]  /*28b40*/  IADD3 R0, P2, PT, R63, R20, RZ ;  /* 0x000000143f007210 */ /* 0x000fc80007f5e0ff */
[----:B---3--:R-:W-:Y:S01]  /*28b50*/  LEA.HI.X.SX32 R10, R63, R17, 0x1, P2 ;  /* 0x000000113f0a7211 */ /* 0x008fe200010f0eff */
[----:B------:R3:W-:Y:S01]  /*28b60*/  STL [R1+0xb38], R0 ;  /* 0x000b380001007387 */ /* 0x0007e20000100800 */
[----:B0-----:R-:W-:-:S03]  /*28b70*/  @P0 IMAD.MOV.U32 R24, RZ, RZ, R0 ;  /* 0x000000ffff180224 */ /* 0x001fc600078e0000 */
[----:B------:R0:W-:Y:S04]  /*28b80*/  STL [R1+0xb34], R10 ;  /* 0x000b340a01007387 */ /* 0x0001e80000100800 */
[----:B---3--:R-:W3:Y:S01]  /*28b90*/  LDL R0, [R1+0x1b98] ;  /* 0x001b980001007983 */ /* 0x008ee20000100800 */
[C---:B------:R-:W-:Y:S02]  /*28ba0*/  ISETP.GT.U32.AND P5, PT, R22.reuse, R57, PT ;  /* 0x000000391600720c */ /* 0x040fe40003fa4070 */
[----:B------:R-:W-:Y:S02]  /*28bb0*/  ISETP.GT.U32.AND P4, PT, R22, R85, PT ;  /* 0x000000551600720c */ /* 0x000fe40003f84070 */
[----:B------:R-:W-:Y:S01]  /*28bc0*/  SEL R23, R61, R16, !P1 ;  /* 0x000000103d177207 */ /* 0x000fe20004800000 */
[----:B------:R-:W-:-:S04]  /*28bd0*/  @P0 IMAD.MOV.U32 R25, RZ, RZ, R10 ;  /* 0x000000ffff190224 */ /* 0x000fc800078e000a */
[----:B------:R-:W-:Y:S01]  /*28be0*/  IMAD R23, R23, UR8, RZ ;  /* 0x0000000817177c24 */ /* 0x000fe2000f8e02ff */
[----:B------:R4:W3:Y:S01]  /*28bf0*/  @P0 LDG.E.U8 R31, desc[UR14][R24.64] ;  /* 0x0000000e181f0981 */ /* 0x0008e2000c1e1100 */
[----:B------:R-:W1:Y:S02]  /*28c00*/  LDCU UR8, c[0x0][0x3b0] ;  /* 0x00007600ff0877ac */ /* 0x000e640008000800 */
[----:B------:R-:W-:Y:S01]  /*28c10*/  @!P5 IMAD.IADD R57, R57, 0x1, -R22 ;  /* 0x000000013939d824 */ /* 0x000fe200078e0a16 */
[----:B------:R-:W-:-:S03]  /*28c20*/  ISETP.GT.U32.AND P5, PT, R22, R26, PT ;  /* 0x0000001a1600720c */ /* 0x000fc60003fa4070 */
[----:B------:R-:W-:Y:S01]  /*28c30*/  IMAD.MOV.U32 R16, RZ, RZ, R57 ;  /* 0x000000ffff107224 */ /* 0x000fe200078e0039 */
[----:B--2---:R-:W-:Y:S01]  /*28c40*/  ISETP.GE.AND P2, PT, R18, RZ, PT ;  /* 0x000000ff1200720c */ /* 0x004fe20003f46270 */
[----:B------:R-:W-:Y:S01]  /*28c50*/  @!P4 IMAD.IADD R85, R85, 0x1, -R22 ;  /* 0x000000015555c824 */ /* 0x000fe200078e0a16 */
[----:B------:R-:W2:Y:S01]  /*28c60*/  LDL.LU R57, [R1+0x134] ;  /* 0x0001340001397983 */ /* 0x000ea20000300800 */
[----:B------:R-:W-:Y:S01]  /*28c70*/  @!P6 IMAD.MOV R16, RZ, RZ, -R16 ;  /* 0x000000ffff10e224 */ /* 0x000fe200078e0a10 */
[C---:B----4-:R-:W-:Y:S02]  /*28c80*/  IADD3 R24, P6, PT, R23.reuse, R20, RZ ;  /* 0x0000001417187210 */ /* 0x050fe40007fde0ff */
[----:B------:R-:W-:Y:S01]  /*28c90*/  ISETP.GT.U32.AND P4, PT, R22, R84, PT ;  /* 0x000000541600720c */ /* 0x000fe20003f84070 */
[----:B0-----:R-:W4:Y:S04]  /*28ca0*/  LDL.LU R10, [R1+0xec] ;  /* 0x0000ec00010a7983 */ /* 0x001f280000300800 */
[----:B------:R-:W4:Y:S01]  /*28cb0*/  LDL.LU R18, [R1+0xdc] ;  /* 0x0000dc0001127983 */ /* 0x000f220000300800 */
[----:B------:R-:W-:Y:S01]  /*28cc0*/  LEA.HI.X.SX32 R25, R23, R17, 0x1, P6 ;  /* 0x0000001117197211 */ /* 0x000fe200030f0eff */
[----:B------:R-:W-:Y:S01]  /*28cd0*/  @!P5 IMAD.IADD R26, R26, 0x1, -R22 ;  /* 0x000000011a1ad824 */ /* 0x000fe200078e0a16 */
[----:B------:R-:W-:-:S02]  /*28ce0*/  SEL R23, R61, R16, !P1 ;  /* 0x000000103d177207 */ /* 0x000fc40004800000 */
[C---:B------:R-:W-:Y:S01]  /*28cf0*/  ISETP.GT.U32.AND P5, PT, R22.reuse, R79, PT ;  /* 0x0000004f1600720c */ /* 0x040fe20003fa4070 */
[----:B------:R-:W-:Y:S01]  /*28d00*/  IMAD.MOV.U32 R16, RZ, RZ, R85 ;  /* 0x000000ffff107224 */ /* 0x000fe200078e0055 */
[----:B------:R1:W-:Y:S01]  /*28d10*/  STL [R1+0x768], R24 ;  /* 0x0007681801007387 */ /* 0x0003e20000100800 */
[----:B------:R-:W-:-:S03]  /*28d20*/  ISETP.GT.U32.AND P6, PT, R22, R26, PT ;  /* 0x0000001a1600720c */ /* 0x000fc60003fc4070 */
[----:B------:R1:W4:Y:S01]  /*28d30*/  @P0 LDG.E.U8 R32, desc[UR14][R24.64] ;  /* 0x0000000e18200981 */ /* 0x000322000c1e1100 */
[----:B------:R-:W-:-:S03]  /*28d40*/  @!P2 IMAD.MOV R16, RZ, RZ, -R16 ;  /* 0x000000ffff10a224 */ /* 0x000fc600078e0a10 */
[----:B------:R0:W-:Y:S04]  /*28d50*/  STL [R1+0x764], R25 ;  /* 0x0007641901007387 */ /* 0x0001e80000100800 */
[----:B------:R-:W4:Y:S01]  /*28d60*/  LDL R85, [R1+0x1bb4] ;  /* 0x001bb40001557983 */ /* 0x000f220000100800 */
[--C-:B------:R-:W-:Y:S02]  /*28d70*/  @!P4 IMAD.IADD R84, R84, 0x1, -R22.reuse ;  /* 0x000000015454c824 */ /* 0x100fe400078e0a16 */
[----:B-1----:R-:W-:Y:S01]  /*28d80*/  IMAD R24, R23, UR9, RZ ;  /* 0x0000000917187c24 */ /* 0x002fe2000f8e02ff */
[----:B------:R-:W-:Y:S01]  /*28d90*/  SEL R23, R61, R16, !P1 ;  /* 0x000000103d177207 */ /* 0x000fe20004800000 */
[----:B------:R-:W-:Y:S01]  /*28da0*/  @!P5 IMAD.IADD R79, R79, 0x1, -R22 ;  /* 0x000000014f4fd824 */ /* 0x000fe200078e0a16 */
[----:B------:R-:W-:-:S02]  /*28db0*/  ISETP.GE.AND P4, PT, R9, RZ, PT ;  /* 0x000000ff0900720c */ /* 0x000fc40003f86270 */
[----:B------:R-:W-:Y:S02]  /*28dc0*/  ISETP.GT.U32.AND P2, PT, R22, R84, PT ;  /* 0x000000541600720c */ /* 0x000fe40003f44070 */
[-C--:B------:R-:W-:Y:S01]  /*28dd0*/  IADD3 R9, P5, PT, R24, R20.reuse, RZ ;  /* 0x0000001418097210 */ /* 0x080fe20007fbe0ff */
[----:B------:R-:W-:Y:S02]  /*28de0*/  IMAD R23, R23, UR8, RZ ;  /* 0x0000000817177c24 */ /* 0x000fe4000f8e02ff */
[----:B------:R-:W-:Y:S01]  /*28df0*/  @!P6 IMAD.IADD R26, R26, 0x1, -R22 ;  /* 0x000000011a1ae824 */ /* 0x000fe200078e0a16 */
[----:B------:R-:W1:Y:S01]  /*28e00*/  LDCU UR8, c[0x0][0x3b0] ;  /* 0x00007600ff0877ac */ /* 0x000e620008000800 */
[----:B0-----:R-:W-:Y:S01]  /*28e10*/  LEA.HI.X.SX32 R25, R24, R17, 0x1, P5 ;  /* 0x0000001118197211 */ /* 0x001fe200028f0eff */
[----:B------:R-:W0:Y:S01]  /*28e20*/  LDCU UR9, c[0x0][0x3b0] ;  /* 0x00007600ff0977ac */ /* 0x000e220008000800 */
[----:B------:R-:W-:Y:S01]  /*28e30*/  IADD3 R50, P6, PT, R23, R20, RZ ;  /* 0x0000001417327210 */ /* 0x000fe20007fde0ff */
[----:B------:R0:W-:Y:S04]  /*28e40*/  STL [R1+0x7a8], R9 ;  /* 0x0007a80901007387 */ /* 0x0001e80000100800 */
[----:B------:R0:W-:Y:S01]  /*28e50*/  STL [R1+0x7a4], R25 ;  /* 0x0007a41901007387 */ /* 0x0001e20000100800 */
[----:B------:R-:W-:-:S03]  /*28e60*/  IMAD.MOV.U32 R16, RZ, RZ, R26 ;  /* 0x000000ffff107224 */ /* 0x000fc600078e001a */
[----:B------:R-:W-:Y:S04]  /*28e70*/  STL [R1+0x7e8], R50 ;  /* 0x0007e83201007387 */ /* 0x000fe80000100800 */
[----:B------:R-:W4:Y:S01]  /*28e80*/  LDL R26, [R1+0x1bd8] ;  /* 0x001bd800011a7983 */ /* 0x000f220000100800 */
[----:B------:R-:W-:Y:S02]  /*28e90*/  @!P2 IMAD.IADD R84, R84, 0x1, -R22 ;  /* 0x000000015454a824 */ /* 0x000fe400078e0a16 */
[----:B------:R-:W-:Y:S02]  /*28ea0*/  @P0 IMAD.MOV.U32 R24, RZ, RZ, R9 ;  /* 0x000000ffff180224 */ /* 0x000fe400078e0009 */
[----:B0-----:R-:W4:Y:S01]  /*28eb0*/  LDL R9, [R1+0x1bf8] ;  /* 0x001bf80001097983 */ /* 0x001f220000100800 */
[----:B------:R-:W-:Y:S01]  /*28ec0*/  ISETP.GT.U32.AND P5, PT, R22, R79, PT ;  /* 0x0000004f1600720c */ /* 0x000fe20003fa4070 */
[----:B------:R-:W-:Y:S01]  /*28ed0*/  @!P4 IMAD.MOV R16, RZ, RZ, -R16 ;  /* 0x000000ffff10c224 */ /* 0x000fe200078e0a10 */
[----:B------:R-:W-:Y:S01]  /*28ee0*/  LEA.HI.X.SX32 R23, R23, R17, 0x1, P6 ;  /* 0x0000001117177211 */ /* 0x000fe200030f0eff */
[----:B------:R0:W4:Y:S01]  /*28ef0*/  @P0 LDG.E.U8 R30, desc[UR14][R24.64] ;  /* 0x0000000e181e0981 */ /* 0x000122000c1e1100 */
[----:B---3--:R-:W-:-:S03]  /*28f00*/  ISETP.GE.AND P2, PT, R0, RZ, PT ;  /* 0x000000ff0000720c */ /* 0x008fc60003f46270 */
[----:B------:R-:W3:Y:S06]  /*28f10*/  LDL R0, [R1+0x1c18] ;  /* 0x001c180001007983 */ /* 0x000eec0000100800 */
[----:B------:R-:W-:Y:S01]  /*28f20*/  @!P5 IMAD.IADD R79, R79, 0x1, -R22 ;  /* 0x000000014f4fd824 */ /* 0x000fe200078e0a16 */
[----:B------:R-:W-:Y:S01]  /*28f30*/  SEL R16, R61, R16, !P1 ;  /* 0x000000103d107207 */ /* 0x000fe20004800000 */
[----:B------:R1:W-:Y:S01]  /*28f40*/  STL [R1+0x7e4], R23 ;  /* 0x0007e41701007387 */ /* 0x0003e20000100800 */
[----:B0-----:R-:W-:Y:S02]  /*28f50*/  @P0 IMAD.MOV.U32 R25, RZ, RZ, R23 ;  /* 0x000000ffff190224 */ /* 0x001fe400078e0017 */
[----:B------:R-:W-:-:S02]  /*28f60*/  @P0 IMAD.MOV.U32 R24, RZ, RZ, R50 ;  /* 0x000000ffff180224 */ /* 0x000fc400078e0032 */
[----:B------:R-:W-:Y:S01]  /*28f70*/  IMAD R16, R16, UR10, RZ ;  /* 0x0000000a10107c24 */ /* 0x000fe2000f8e02ff */
[----:B------:R-:W0:Y:S02]  /*28f80*/  LDCU UR10, c[0x0][0x3b0] ;  /* 0x00007600ff0a77ac */ /* 0x000e240008000800 */
[----:B------:R0:W3:Y:S01]  /*28f90*/  @P0 LDG.E.U8 R29, desc[UR14][R24.64] ;  /* 0x0000000e181d0981 */ /* 0x0000e2000c1e1100 */
[C---:B--2---:R-:W-:Y:S02]  /*28fa0*/  ISETP.GT.U32.AND P4, PT, R22.reuse, R57, PT ;  /* 0x000000391600720c */ /* 0x044fe40003f84070 */
[C---:B----4-:R-:W-:Y:S02]  /*28fb0*/  ISETP.GT.U32.AND P6, PT, R22.reuse, R10, PT ;  /* 0x0000000a1600720c */ /* 0x050fe40003fc4070 */
[----:B------:R-:W-:Y:S01]  /*28fc0*/  ISETP.GT.U32.AND P5, PT, R22, R18, PT ;  /* 0x000000121600720c */ /* 0x000fe20003fa4070 */
[----:B-1----:R-:W-:-:S04]  /*28fd0*/  IMAD.MOV.U32 R23, RZ, RZ, R84 ;  /* 0x000000ffff177224 */ /* 0x002fc800078e0054 */
[----:B------:R-:W-:-:S04]  /*28fe0*/  @!P2 IMAD.MOV R23, RZ, RZ, -R23 ;  /* 0x000000ffff17a224 */ /* 0x000fc800078e0a17 */
[--C-:B------:R-:W-:Y:S01]  /*28ff0*/  @!P4 IMAD.IADD R57, R57, 0x1, -R22.reuse ;  /* 0x000000013939c824 */ /* 0x100fe200078e0a16 */
[----:B------:R-:W-:Y:S01]  /*29000*/  ISETP.GE.AND P2, PT, R85, RZ, PT ;  /* 0x000000ff5500720c */ /* 0x000fe20003f46270 */
[--C-:B------:R-:W-:Y:S01]  /*29010*/  @!P6 IMAD.IADD R10, R10, 0x1, -R22.reuse ;  /* 0x000000010a0ae824 */ /* 0x100fe200078e0a16 */
[----:B0-----:R-:W-:Y:S01]  /*29020*/  IADD3 R24, P4, PT, R16, R20, RZ ;  /* 0x0000001410187210 */ /* 0x001fe20007f9e0ff */
[----:B------:R-:W-:Y:S01]  /*29030*/  @!P5 IMAD.IADD R18, R18, 0x1, -R22 ;  /* 0x000000011212d824 */ /* 0x000fe200078e0a16 */
[----:B------:R-:W-:Y:S02]  /*29040*/  ISETP.GT.U32.AND P6, PT, R22, R57, PT ;  /* 0x000000391600720c */ /* 0x000fe40003fc4070 */
[----:B------:R-:W-:Y:S02]  /*29050*/  LEA.HI.X.SX32 R25, R16, R17, 0x1, P4 ;  /* 0x0000001110197211 */ /* 0x000fe400020f0eff */
[C---:B------:R-:W-:Y:S02]  /*29060*/  ISETP.GT.U32.AND P5, PT, R22.reuse, R10, PT ;  /* 0x0000000a1600720c */ /* 0x040fe40003fa4070 */
[----:B------:R-:W-:Y:S01]  /*29070*/  ISETP.GT.U32.AND P4, PT, R22, R18, PT ;  /* 0x000000121600720c */ /* 0x000fe20003f84070 */
[----:B------:R-:W-:Y:S01]  /*29080*/  IMAD.MOV.U32 R16, RZ, RZ, R79 ;  /* 0x000000ffff107224 */ /* 0x000fe200078e004f */
[----:B------:R-:W-:Y:S01]  /*29090*/  SEL R23, R61, R23, !P1 ;  /* 0x000000173d177207 */ /* 0x000fe20004800000 */
[----:B------:R-:W-:Y:S04]  /*290a0*/  STL [R1+0x928], R24 ;  /* 0x0009281801007387 */ /* 0x000fe80000100800 */
[----:B------:R0:W2:Y:S01]  /*290b0*/  @P0 LDG.E.U8 R28, desc[UR14][R24.64] ;  /* 0x0000000e181c0981 */ /* 0x0000a2000c1e1100 */
[----:B------:R-:W-:-:S03]  /*290c0*/  @!P2 IMAD.MOV R16, RZ, RZ, -R16 ;  /* 0x000000ffff10a224 */ /* 0x000fc600078e0a10 */
[----:B------:R0:W-:Y:S01]  /*290d0*/  STL [R1+0x924], R25 ;  /* 0x0009241901007387 */ /* 0x0001e20000100800 */
[----:B------:R-:W-:Y:S01]  /*290e0*/  IMAD R23, R23, UR8, RZ ;  /* 0x0000000817177c24 */ /* 0x000fe2000f8e02ff */
[----:B------:R-:W1:Y:S01]  /*290f0*/  S2R R15, SR_TID.X ;  /* 0x00000000000f7919 */ /* 0x000e620000002100 */
[--C-:B------:R-:W-:Y:S01]  /*29100*/  @!P6 IMAD.IADD R57, R57, 0x1, -R22.reuse ;  /* 0x000000013939e824 */ /* 0x100fe200078e0a16 */
[----:B------:R-:W4:Y:S01]  /*29110*/  LDCU UR8, c[0x0][0x3b0] ;  /* 0x00007600ff0877ac */ /* 0x000f220008000800 */
[----:B------:R-:W-:Y:S02]  /*29120*/  ISETP.GE.AND P2, PT, R26, RZ, PT ;  /* 0x000000ff1a00720c */ /* 0x000fe40003f46270 */
[----:B0-----:R-:W-:Y:S01]  /*29130*/  SEL R25, R61, R16, !P1 ;  /* 0x000000103d197207 */ /* 0x001fe20004800000 */
[--C-:B------:R-:W-:Y:S02]  /*29140*/  @!P5 IMAD.IADD R10, R10, 0x1, -R22.reuse ;  /* 0x000000010a0ad824 */ /* 0x100fe400078e0a16 */
[----:B------:R-:W-:-:S02]  /*29150*/  @!P4 IMAD.IADD R18, R18, 0x1, -R22 ;  /* 0x000000011212c824 */ /* 0x000fc400078e0a16 */
[----:B------:R-:W-:Y:S02]  /*29160*/  IMAD.MOV.U32 R24, RZ, RZ, R57 ;  /* 0x000000ffff187224 */ /* 0x000fe400078e0039 */
[----:B------:R-:W-:Y:S01]  /*29170*/  IMAD R26, R25, UR9, RZ ;  /* 0x00000009191a7c24 */ /* 0x000fe2000f8e02ff */
[----:B------:R-:W-:Y:S01]  /*29180*/  ISETP.GE.AND P6, PT, R9, RZ, PT ;  /* 0x000000ff0900720c */ /* 0x000fe20003fc6270 */
[----:B------:R-:W-:Y:S01]  /*29190*/  IMAD.MOV.U32 R16, RZ, RZ, R18 ;  /* 0x000000ffff107224 */ /* 0x000fe200078e0012 */
[----:B------:R-:W-:Y:S01]  /*291a0*/  PRMT R27, RZ, 0x7610, R27 ;  /* 0x00007610ff1b7816 */ /* 0x000fe2000000001b */
[----:B------:R-:W0:Y:S01]  /*291b0*/  LDCU UR9, c[0x0][0x3b0] ;  /* 0x00007600ff0977ac */ /* 0x000e220008000800 */
[----:B------:R-:W-:-:S05]  /*291c0*/  @!P2 IMAD.MOV R24, RZ, RZ, -R24 ;  /* 0x000000ffff18a224 */ /* 0x000fca00078e0a18 */
[----:B------:R-:W-:Y:S02]  /*291d0*/  SEL R25, R61, R24, !P1 ;  /* 0x000000183d197207 */ /* 0x000fe40004800000 */
[----:B---3--:R-:W-:Y:S02]  /*291e0*/  ISETP.GE.AND P5, PT, R0, RZ, PT ;  /* 0x000000ff0000720c */ /* 0x008fe40003fa6270 */
[----:B------:R-:W-:-:S04]  /*291f0*/  IADD3 R0, P4, PT, R23, R20, RZ ;  /* 0x0000001417007210 */ /* 0x000fc80007f9e0ff */
[----:B------:R-:W-:Y:S01]  /*29200*/  LEA.HI.X.SX32 R9, R23, R17, 0x1, P4 ;  /* 0x0000001117097211 */ /* 0x000fe200020f0eff */
[----:B------:R3:W-:Y:S01]  /*29210*/  STL [R1+0x958], R0 ;  /* 0x0009580001007387 */ /* 0x0007e20000100800 */
[----:B------:R-:W-:-:S03]  /*29220*/  @P0 IMAD.MOV.U32 R56, RZ, RZ, R0 ;  /* 0x000000ffff380224 */ /* 0x000fc600078e0000 */
[----:B------:R0:W-:Y:S01]  /*29230*/  STL [R1+0x954], R9 ;  /* 0x0009540901007387 */ /* 0x0001e20000100800 */
[----:B------:R-:W-:Y:S01]  /*29240*/  @P0 IMAD.MOV.U32 R57, RZ, RZ, R9 ;  /* 0x000000ffff390224 */ /* 0x000fe200078e0009 */
[C---:B---3--:R-:W-:Y:S01]  /*29250*/  IADD3 R0, P2, PT, R26.reuse, R20, RZ ;  /* 0x000000141a007210 */ /* 0x048fe20007f5e0ff */
[----:B------:R-:W-:Y:S02]  /*29260*/  IMAD.MOV.U32 R23, RZ, RZ, R10 ;  /* 0x000000ffff177224 */ /* 0x000fe400078e000a */
[----:B------:R-:W-:Y:S01]  /*29270*/  @!P5 IMAD.MOV R16, RZ, RZ, -R16 ;  /* 0x000000ffff10d224 */ /* 0x000fe200078e0a10 */
[----:B------:R3:W2:Y:S01]  /*29280*/  @P0 LDG.E.U8 R27, desc[UR14][R56.64] ;  /* 0x0000000e381b0981 */ /* 0x0006a2000c1e1100 */
[----:B0-----:R-:W-:-:S03]  /*29290*/  LEA.HI.X.SX32 R9, R26, R17, 0x1, P2 ;  /* 0x000000111a097211 */ /* 0x001fc600010f0eff */
[----:B------:R-:W-:Y:S01]  /*292a0*/  STL [R1+0x988], R0 ;  /* 0x0009880001007387 */ /* 0x000fe20000100800 */
[----:B------:R-:W-:Y:S02]  /*292b0*/  IMAD R26, R25, UR10, RZ ;  /* 0x0000000a191a7c24 */ /* 0x000fe4000f8e02ff */
[----:B------:R-:W-:Y:S01]  /*292c0*/  @!P6 IMAD.MOV R23, RZ, RZ, -R23 ;  /* 0x000000ffff17e224 */ /* 0x000fe200078e0a17 */
[----:B------:R-:W-:Y:S01]  /*292d0*/  SEL R16, R61, R16, !P1 ;  /* 0x000000103d107207 */ /* 0x000fe20004800000 */
[----:B------:R0:W-:Y:S04]  /*292e0*/  STL [R1+0x984], R9 ;  /* 0x0009840901007387 */ /* 0x0001e80000100800 */
[----:B------:R-:W2:Y:S04]  /*292f0*/  LDL.LU R93, [R1+0x570] ;  /* 0x00057000015d7983 */ /* 0x000ea80000300800 */
[----:B------:R-:W2:Y:S01]  /*29300*/  LDL.LU R92, [R1+0x56c] ;  /* 0x00056c00015c7983 */ /* 0x000ea20000300800 */
[----:B------:R-:W-:-:S03]  /*29310*/  @P0 IMAD.MOV.U32 R25, RZ, RZ, R9 ;  /* 0x000000ffff190224 */ /* 0x000fc600078e0009 */
[----:B------:R-:W2:Y:S01]  /*29320*/  LDL.LU R91, [R1+0x568] ;  /* 0x00056800015b7983 */ /* 0x000ea20000300800 */
[----:B-1----:R-:W-:Y:S01]  /*29330*/  LOP3.LUT R15, R15, 0x7f, RZ, 0xc0, !PT ;  /* 0x0000007f0f0f7812 */ /* 0x002fe200078ec0ff */
[----:B------:R-:W1:Y:S02]  /*29340*/  LDCU UR10, c[0x0][0x3b0] ;  /* 0x00007600ff0a77ac */ /* 0x000e640008000800 */
[----:B0-----:R-:W2:Y:S04]  /*29350*/  LDL.LU R9, [R1+0x554] ;  /* 0x0005540001097983 */ /* 0x001ea80000300800 */
[----:B------:R-:W2:Y:S04]  /*29360*/  LDL.LU R18, [R1+0x550] ;  /* 0x0005500001127983 */ /* 0x000ea80000300800 */
[----:B------:R-:W2:Y:S04]  /*29370*/  LDL.LU R90, [R1+0x54c] ;  /* 0x00054c00015a7983 */ /* 0x000ea80000300800 */
[----:B------:R-:W2:Y:S04]  /*29380*/  LDL.LU R88, [R1+0x548] ;  /* 0x0005480001587983 */ /* 0x000ea80000300800 */
[----:B------:R-:W2:Y:S04]  /*29390*/  LDL.LU R83, [R1+0x534] ;  /* 0x0005340001537983 */ /* 0x000ea80000300800 */
[----:B------:R-:W2:Y:S01]  /*293a0*/  LDL.LU R84, [R1+0x530] ;  /* 0x0005300001547983 */ /* 0x000ea20000300800 */
[----:B------:R-:W-:-:S03]  /*293b0*/  SEL R24, R61, R23, !P1 ;  /* 0x000000173d187207 */ /* 0x000fc60004800000 */
[----:B------:R-:W2:Y:S02]  /*293c0*/  LDL.LU R10, [R1+0x52c] ;  /* 0x00052c00010a7983 */ /* 0x000ea40000300800 */
[----:B------:R-:W-:Y:S02]  /*293d0*/  IMAD R50, R24, UR12, RZ ;  /* 0x0000000c18327c24 */ /* 0x000fe4000f8e02ff */
[----:B------:R-:W-:Y:S02]  /*293e0*/  @P0 IMAD.MOV.U32 R24, RZ, RZ, R0 ;  /* 0x000000ffff180224 */ /* 0x000fe400078e0000 */
[----:B----4-:R-:W-:Y:S01]  /*293f0*/  IMAD R16, R16, UR8, RZ ;  /* 0x0000000810107c24 */ /* 0x010fe2000f8e02ff */
[----:B------:R-:W4:Y:S04]  /*29400*/  LDL.LU R0, [R1+0x528] ;  /* 0x0005280001007983 */ /* 0x000f280000300800 */
[----:B------:R-:W4:Y:S04]  /*29410*/  LDL.LU R85, [R1+0x514] ;  /* 0x0005140001557983 */ /* 0x000f280000300800 */
[----:B------:R-:W4:Y:S01]  /*29420*/  LDL.LU R79, [R1+0x510] ;  /* 0x00051000014f7983 */ /* 0x000f220000300800 */
[----:B---3--:R-:W-:-:S02]  /*29430*/  IADD3 R56, P2, PT, R26, R20, RZ ;  /* 0x000000141a387210 */ /* 0x008fc40007f5e0ff */
[-C--:B------:R-:W-:Y:S02]  /*29440*/  IADD3 R65, P4, PT, R50, R20.reuse, RZ ;  /* 0x0000001432417210 */ /* 0x080fe40007f9e0ff */
[----:B------:R-:W-:Y:S02]  /*29450*/  IADD3 R53, P5, PT, R16, R20, RZ ;  /* 0x0000001410357210 */ /* 0x000fe40007fbe0ff */
[----:B------:R-:W-:Y:S02]  /*29460*/  PRMT R23, RZ, 0x7610, R23 ;  /* 0x00007610ff177816 */ /* 0x000fe40000000017 */
[-C--:B------:R-:W-:Y:S02]  /*29470*/  LEA.HI.X.SX32 R57, R26, R17.reuse, 0x1, P2 ;  /* 0x000000111a397211 */ /* 0x080fe400010f0eff */
[-C--:B------:R-:W-:Y:S01]  /*29480*/  LEA.HI.X.SX32 R69, R50, R17.reuse, 0x1, P4 ;  /* 0x0000001132457211 */ /* 0x080fe200020f0eff */
[----:B------:R0:W-:Y:S04]  /*29490*/  STL [R1+0x9b8], R56 ;  /* 0x0009b83801007387 */ /* 0x0001e80000100800 */
[----:B------:R-:W-:Y:S01]  /*294a0*/  STL [R1+0x9e8], R65 ;  /* 0x0009e84101007387 */ /* 0x000fe20000100800 */
[----:B------:R-:W-:-:S02]  /*294b0*/  LEA.HI.X.SX32 R63, R16, R17, 0x1, P5 ;  /* 0x00000011103f7211 */ /* 0x000fc400028f0eff */
[----:B------:R-:W-:Y:S01]  /*294c0*/  LOP3.LUT R15, R15, 0x60, RZ, 0x3c, !PT ;  /* 0x000000600f0f7812 */ /* 0x000fe200078e3cff */
[----:B------:R3:W-:Y:S04]  /*294d0*/  STL [R1+0x9b4], R57 ;  /* 0x0009b43901007387 */ /* 0x0007e80000100800 */
[----:B------:R-:W-:Y:S04]  /*294e0*/  STL [R1+0xa18], R53 ;  /* 0x000a183501007387 */ /* 0x000fe80000100800 */
[----:B------:R-:W-:Y:S04]  /*294f0*/  STL [R1+0x9e4], R69 ;  /* 0x0009e44501007387 */ /* 0x000fe80000100800 */
[----:B------:R-:W4:Y:S04]  /*29500*/  LDL.LU R89, [R1+0x50c] ;  /* 0x00050c0001597983 */ /* 0x000f280000300800 */
[----:B------:R-:W-:Y:S04]  /*29510*/  STL [R1+0xa14], R63 ;  /* 0x000a143f01007387 */ /* 0x000fe80000100800 */
[----:B------:R0:W4:Y:S04]  /*29520*/  @P0 LDG.E.U8 R23, desc[UR14][R24.64] ;  /* 0x0000000e18170981 */ /* 0x000128000c1e1100 */
[----:B------:R-:W4:Y:S01]  /*29530*/  LDL.LU R82, [R1+0x508] ;  /* 0x0005080001527983 */ /* 0x000f220000300800 */
[----:B------:R-:W1:Y:S01]  /*29540*/  LDCU UR8, c[0x0][0x3b0] ;  /* 0x00007600ff0877ac */ /* 0x000e620008000800 */
[----:B------:R-:W1:Y:S01]  /*29550*/  LDCU UR12, c[0x0][0x3b0] ;  /* 0x00007600ff0c77ac */ /* 0x000e620008000800 */
[----:B0-----:R-:W-:-:S02]  /*29560*/  PRMT R25, RZ, 0x7610, R25 ;  /* 0x00007610ff197816 */ /* 0x001fc40000000019 */
[----:B------:R-:W-:-:S04]  /*29570*/  PRMT R24, RZ, 0x7610, R24 ;  /* 0x00007610ff187816 */ /* 0x000fc80000000018 */
[----:B------:R0:W4:Y:S01]  /*29580*/  @P0 LDG.E.U8 R25, desc[UR14][R56.64] ;  /* 0x0000000e38190981 */ /* 0x000122000c1e1100 */
[----:B------:R-:W-:Y:S01]  /*29590*/  PRMT R26, RZ, 0x7610, R26 ;  /* 0x00007610ff1a7816 */ /* 0x000fe2000000001a */
[----:B0-----:R-:W-:Y:S02]  /*295a0*/  @P0 IMAD.MOV.U32 R56, RZ, RZ, R65 ;  /* 0x000000ffff380224 */ /* 0x001fe400078e0041 */
[----:B---3--:R-:W-:-:S05]  /*295b0*/  @P0 IMAD.MOV.U32 R57, RZ, RZ, R69 ;  /* 0x000000ffff390224 */ /* 0x008fca00078e0045 */
[----:B------:R0:W3:Y:S02]  /*295c0*/  @P0 LDG.E.U8 R24, desc[UR14][R56.64] ;  /* 0x0000000e38180981 */ /* 0x0000e4000c1e1100 */
[----:B0-----:R-:W-:Y:S02]  /*295d0*/  @P0 IMAD.MOV.U32 R56, RZ, RZ, R53 ;  /* 0x000000ffff380224 */ /* 0x001fe400078e0035 */
[----:B------:R-:W-:-:S05]  /*295e0*/  @P0 IMAD.MOV.U32 R57, RZ, RZ, R63 ;  /* 0x000000ffff390224 */ /* 0x000fca00078e003f */
[----:B------:R0:W3:Y:S04]  /*295f0*/  @P0 LDG.E.U8 R26, desc[UR14][R56.64] ;  /* 0x0000000e381a0981 */ /* 0x0000e8000c1e1100 */
[----:B--2---:R2:W-:Y:S04]  /*29600*/  STS.U8 [R15+UR4+0x1700], R9 ;  /* 0x001700090f007988 */ /* 0x0045e80008000004 */
[----:B------:R0:W-:Y:S04]  /*29610*/  STS.U8 [R15+UR4+0x5700], R18 ;  /* 0x005700120f007988 */ /* 0x0001e80008000004 */
[----:B------:R1:W-:Y:S04]  /*29620*/  STS.U8 [R15+UR4+0x1b00], R83 ;  /* 0x001b00530f007988 */ /* 0x0003e80008000004 */
[----:B--2---:R-:W2:Y:S04]  /*29630*/  LDL.LU R9, [R1+0x4f4] ;  /* 0x0004f40001097983 */ /* 0x004ea80000300800 */
[----:B0-----:R-:W3:Y:S04]  /*29640*/  LDL.LU R18, [R1+0x4f0] ;  /* 0x0004f00001127983 */ /* 0x001ee80000300800 */
[----:B-1----:R-:W3:Y:S04]  /*29650*/  LDL.LU R83, [R1+0x4ec] ;  /* 0x0004ec0001537983 */ /* 0x002ee80000300800 */
[----:B------:R0:W-:Y:S04]  /*29660*/  STS.U8 [R15+UR4+0x9b00], R10 ;  /* 0x009b000a0f007988 */ /* 0x0001e80008000004 */
[----:B------:R1:W-:Y:S04]  /*29670*/  STS.U8 [R15+UR4+0x5b00], R84 ;  /* 0x005b00540f007988 */ /* 0x0003e80008000004 */
[----:B----4-:R4:W-:Y:S04]  /*29680*/  STS.U8 [R15+UR4+0xdb00], R0 ;  /* 0x00db00000f007988 */ /* 0x0109e80008000004 */
[----:B------:R4:W-:Y:S04]  /*29690*/  STS.U8 [R15+UR4+0xd300], R91 ;  /* 0x00d3005b0f007988 */ /* 0x0009e80008000004 */
[----:B0-----:R-:W3:Y:S04]  /*296a0*/  LDL.LU R10, [R1+0x4e8] ;  /* 0x0004e800010a7983 */ /* 0x001ee80000300800 */
[----:B-1----:R-:W3:Y:S04]  /*296b0*/  LDL.LU R84, [R1+0x4d4] ;  /* 0x0004d40001547983 */ /* 0x002ee80000300800 */
[----:B----4-:R-:W4:Y:S04]  /*296c0*/  LDL.LU R0, [R1+0x4d0] ;  /* 0x0004d00001007983 */ /* 0x010f280000300800 */
[----:B------:R-:W4:Y:S04]  /*296d0*/  LDL.LU R91, [R1+0x4cc] ;  /* 0x0004cc00015b7983 */ /* 0x000f280000300800 */
[----:B------:R0:W-:Y:S04]  /*296e0*/  STS.U8 [R15+UR4+0x1f00], R85 ;  /* 0x001f00550f007988 */ /* 0x0001e80008000004 */
[----:B------:R-:W4:Y:S04]  /*296f0*/  LDL.LU R56, [R1+0x4c8] ;  /* 0x0004c80001387983 */ /* 0x000f280000300800 */
[----:B------:R1:W-:Y:S04]  /*29700*/  STS.U8 [R15+UR4+0x5f00], R79 ;  /* 0x005f004f0f007988 */ /* 0x0003e80008000004 */
[----:B0-----:R-:W4:Y:S04]  /*29710*/  LDL.LU R85, [R1+0x4b4] ;  /* 0x0004b40001557983 */ /* 0x001f280000300800 */
[----:B------:R-:W4:Y:S04]  /*29720*/  LDL.LU R57, [R1+0x4b0] ;  /* 0x0004b00001397983 */ /* 0x000f280000300800 */
[----:B------:R-:W4:Y:S04]  /*29730*/  LDL.LU R16, [R1+0x4ac] ;  /* 0x0004ac0001107983 */ /* 0x000f280000300800 */
[----:B-1----:R-:W4:Y:S04]  /*29740*/  LDL.LU R79, [R1+0x4a8] ;  /* 0x0004a800014f7983 */ /* 0x002f280000300800 */
[----:B------:R-:W4:Y:S04]  /*29750*/  LDL.LU R50, [R1+0x494] ;  /* 0x0004940001327983 */ /* 0x000f280000300800 */
[----:B------:R-:W4:Y:S04]  /*29760*/  LDL.LU R63, [R1+0x490] ;  /* 0x00049000013f7983 */ /* 0x000f280000300800 */
[----:B------:R0:W-:Y:S04]  /*29770*/  STS.U8 [R15+UR4+0x9700], R90 ;  /* 0x0097005a0f007988 */ /* 0x0001e80008000004 */
[----:B------:R-:W4:Y:S04]  /*29780*/  LDL.LU R65, [R1+0x48c] ;  /* 0x00048c0001417983 */ /* 0x000f280000300800 */
[----:B------:R1:W-:Y:S04]  /*29790*/  STS.U8 [R15+UR4+0x5300], R93 ;  /* 0x0053005d0f007988 */ /* 0x0003e80008000004 */
[----:B------:R1:W-:Y:S04]  /*297a0*/  STS.U8 [R15+UR4+0xd700], R88 ;  /* 0x00d700580f007988 */ /* 0x0003e80008000004 */
[----:B------:R-:W-:Y:S04]  /*297b0*/  STS.U8 [R15+UR4+0x9300], R92 ;  /* 0x0093005c0f007988 */ /* 0x000fe80008000004 */
[----:B0-----:R-:W4:Y:S04]  /*297c0*/  LDL.LU R90, [R1+0x488] ;  /* 0x00048800015a7983 */ /* 0x001f280000300800 */
[----:B------:R-:W4:Y:S04]  /*297d0*/  LDL.LU R69, [R1+0x474] ;  /* 0x0004740001457983 */ /* 0x000f280000300800 */
[----:B------:R-:W4:Y:S04]  /*297e0*/  LDL.LU R53, [R1+0x470] ;  /* 0x0004700001357983 */ /* 0x000f280000300800 */
[----:B-1----:R-:W4:Y:S04]  /*297f0*/  LDL.LU R93, [R1+0x46c] ;  /* 0x00046c00015d7983 */ /* 0x002f280000300800 */
[----:B------:R-:W4:Y:S04]  /*29800*/  LDL.LU R88, [R1+0x468] ;  /* 0x0004680001587983 */ /* 0x000f280000300800 */
[----:B------:R-:W-:Y:S04]  /*29810*/  STS.U8 [R15+UR4+0x9f00], R89 ;  /* 0x009f00590f007988 */ /* 0x000fe80008000004 */
[----:B------:R-:W-:Y:S04]  /*29820*/  STS.U8 [R15+UR4+0xdf00], R82 ;  /* 0x00df00520f007988 */ /* 0x000fe80008000004 */
[----:B--2---:R0:W-:Y:S04]  /*29830*/  STS.U8 [R15+UR4+0x2300], R9 ;  /* 0x002300090f007988 */ /* 0x0041e80008000004 */
[----:B---3--:R1:W-:Y:S04]  /*29840*/  STS.U8 [R15+UR4+0x6300], R18 ;  /* 0x006300120f007988 */ /* 0x0083e80008000004 */
[----:B------:R2:W-:Y:S04]  /*29850*/  STS.U8 [R15+UR4+0xa300], R83 ;  /* 0x00a300530f007988 */ /* 0x0005e80008000004 */
[----:B0-----:R-:W3:Y:S04]  /*29860*/  LDL.LU R9, [R1+0x454] ;  /* 0x0004540001097983 */ /* 0x001ee80000300800 */
[----:B------:R-:W3:Y:S04]  /*29870*/  LDL.LU R92, [R1+0x450] ;  /* 0x00045000015c7983 */ /* 0x000ee80000300800 */
[----:B------:R-:W3:Y:S04]  /*29880*/  LDL.LU R89, [R1+0x44c] ;  /* 0x00044c0001597983 */ /* 0x000ee80000300800 */
[----:B------:R-:W3:Y:S04]  /*29890*/  LDL.LU R82, [R1+0x448] ;  /* 0x0004480001527983 */ /* 0x000ee80000300800 */
[----:B-1----:R-:W3:Y:S04]  /*298a0*/  LDL.LU R18, [R1+0x434] ;  /* 0x0004340001127983 */ /* 0x002ee80000300800 */
[----:B--2---:R-:W2:Y:S04]  /*298b0*/  LDL.LU R83, [R1+0x430] ;  /* 0x0004300001537983 */ /* 0x004ea80000300800 */
[----:B------:R0:W-:Y:S04]  /*298c0*/  STS.U8 [R15+UR4+0xe300], R10 ;  /* 0x00e3000a0f007988 */ /* 0x0001e80008000004 */
[----:B------:R1:W-:Y:S04]  /*298d0*/  STS.U8 [R15+UR4+0x2700], R84 ;  /* 0x002700540f007988 */ /* 0x0003e80008000004 */
[----:B----4-:R4:W-:Y:S04]  /*298e0*/  STS.U8 [R15+UR4+0xa700], R91 ;  /* 0x00a7005b0f007988 */ /* 0x0109e80008000004 */
[----:B0-----:R-:W2:Y:S04]  /*298f0*/  LDL.LU R10, [R1+0x1d2c] ;  /* 0x001d2c00010a7983 */ /* 0x001ea80000300800 */
[----:B-1----:R-:W2:Y:S04]  /*29900*/  LDL.LU R84, [R1+0x42c] ;  /* 0x00042c0001547983 */ /* 0x002ea80000300800 */
[----:B----4-:R-:W4:Y:S04]  /*29910*/  LDL.LU R91, [R1+0x428] ;  /* 0x00042800015b7983 */ /* 0x010f280000300800 */
[----:B------:R0:W-:Y:S04]  /*29920*/  STS.U8 [R15+UR4+0x2b00], R85 ;  /* 0x002b00550f007988 */ /* 0x0001e80008000004 */
[----:B------:R1:W-:Y:S04]  /*29930*/  STS.U8 [R15+UR4+0xeb00], R79 ;  /* 0x00eb004f0f007988 */ /* 0x0003e80008000004 */
[----:B0-----:R-:W4:Y:S04]  /*29940*/  LDL.LU R85, [R1+0x414] ;  /* 0x0004140001557983 */ /* 0x001f280000300800 */
[----:B-1----:R-:W4:Y:S04]  /*29950*/  LDL.LU R79, [R1+0x410] ;  /* 0x00041000014f7983 */ /* 0x002f280000300800 */
[----:B------:R0:W-:Y:S02]  /*29960*/  STS.U8 [R15+UR4+0x6700], R0 ;  /* 0x006700000f007988 */ /* 0x0001e40008000004 */
[----:B0-----:R-:W0:Y:S02]  /*29970*/  S2R R0, SR_TID.X ;  /* 0x0000000000007919 */ /* 0x001e240000002100 */
[----:B------:R1:W-:Y:S04]  /*29980*/  STS.U8 [R15+UR4+0xef00], R90 ;  /* 0x00ef005a0f007988 */ /* 0x0003e80008000004 */
[----:B------:R0:W-:Y:S04]  /*29990*/  STS.U8 [R15+UR4+0xf300], R88 ;  /* 0x00f300580f007988 */ /* 0x0001e80008000004 */
[----:B-1----:R-:W4:Y:S04]  /*299a0*/  LDL.LU R90, [R1+0x40c] ;  /* 0x00040c00015a7983 */ /* 0x002f280000300800 */
[----:B0-----:R-:W4:Y:S04]  /*299b0*/  LDL.LU R88, [R1+0x408] ;  /* 0x0004080001587983 */ /* 0x001f280000300800 */
[----:B------:R0:W-:Y:S04]  /*299c0*/  STS.U8 [R15+UR4+0xab00], R16 ;  /* 0x00ab00100f007988 */ /* 0x0001e80008000004 */
[----:B------:R-:W-:Y:S04]  /*299d0*/  STS.U8 [R15+UR4+0xe700], R56 ;  /* 0x00e700380f007988 */ /* 0x000fe80008000004 */
[----:B------:R-:W-:Y:S04]  /*299e0*/  STS.U8 [R15+UR4+0x6b00], R57 ;  /* 0x006b00390f007988 */ /* 0x000fe80008000004 */
[----:B------:R-:W-:Y:S04]  /*299f0*/  STS.U8 [R15+UR4+0x2f00], R50 ;  /* 0x002f00320f007988 */ /* 0x000fe80008000004 */
[----:B------:R-:W-:Y:S04]  /*29a00*/  STS.U8 [R15+UR4+0x6f00], R63 ;  /* 0x006f003f0f007988 */ /* 0x000fe80008000004 */
[----:B------:R-:W-:Y:S01]  /*29a10*/  STS.U8 [R15+UR4+0xaf00], R65 ;  /* 0x00af00410f007988 */ /* 0x000fe20008000004 */
[----:B------:R-:W-:-:S04]  /*29a20*/  LOP3.LUT R0, R0, 0x7f, RZ, 0xc0, !PT ;  /* 0x0000007f00007812 */ /* 0x000fc800078ec0ff */
[----:B0-----:R-:W-:Y:S01]  /*29a30*/  LOP3.LUT R16, R0, 0x70, RZ, 0x3c, !PT ;  /* 0x0000007000107812 */ /* 0x001fe200078e3cff */
[----:B---3--:R0:W-:Y:S04]  /*29a40*/  STS.U8 [R15+UR4+0x3700], R9 ;  /* 0x003700090f007988 */ /* 0x0081e80008000004 */
[----:B------:R-:W-:Y:S04]  /*29a50*/  STS.U8 [R15+UR4+0xb700], R89 ;  /* 0x00b700590f007988 */ /* 0x000fe80008000004 */
[----:B------:R1:W-:Y:S04]  /*29a60*/  STS.U8 [R15+UR4+0x3b00], R18 ;  /* 0x003b00120f007988 */ /* 0x0003e80008000004 */
[----:B--2---:R2:W-:Y:S04]  /*29a70*/  STS.U8 [R15+UR4+0x7b00], R83 ;  /* 0x007b00530f007988 */ /* 0x0045e80008000004 */
[----:B------:R3:W-:Y:S04]  /*29a80*/  STS.U8 [R15+UR4+0xf700], R82 ;  /* 0x00f700520f007988 */ /* 0x0007e80008000004 */
[----:B0-----:R-:W4:Y:S04]  /*29a90*/  LDL.LU R9, [R1+0x5b0] ;  /* 0x0005b00001097983 */ /* 0x001f280000300800 */
[----:B-1----:R-:W4:Y:S04]  /*29aa0*/  LDL.LU R18, [R1+0x5ac] ;  /* 0x0005ac0001127983 */ /* 0x002f280000300800 */
[----:B------:R-:W4:Y:S04]  /*29ab0*/  LDL.LU R89, [R1+0x5a0] ;  /* 0x0005a00001597983 */ /* 0x000f280000300800 */
[----:B--2---:R-:W2:Y:S04]  /*29ac0*/  LDL.LU R83, [R1+0x59c] ;  /* 0x00059c0001537983 */ /* 0x004ea80000300800 */
[----:B---3--:R-:W3:Y:S04]  /*29ad0*/  LDL.LU R82, [R1+0x598] ;  /* 0x0005980001527983 */ /* 0x008ee80000300800 */
[----:B------:R0:W-:Y:S04]  /*29ae0*/  STS.U8 [R15+UR4+0xbb00], R84 ;  /* 0x00bb00540f007988 */ /* 0x0001e80008000004 */
[----:B0-----:R-:W3:Y:S04]  /*29af0*/  LDL.LU R84, [R1+0x594] ;  /* 0x0005940001547983 */ /* 0x001ee80000300800 */
[----:B------:R-:W3:Y:S04]  /*29b00*/  LDL.LU R0, [R1+0x5a4] ;  /* 0x0005a40001007983 */ /* 0x000ee80000300800 */
[----:B------:R-:W3:Y:S04]  /*29b10*/  LDL.LU R56, [R1+0x590] ;  /* 0x0005900001387983 */ /* 0x000ee80000300800 */
[----:B------:R-:W3:Y:S04]  /*29b20*/  LDL.LU R57, [R1+0x58c] ;  /* 0x00058c0001397983 */ /* 0x000ee80000300800 */
[----:B----4-:R0:W-:Y:S04]  /*29b30*/  STS.U8 [R15+UR4+0x3f00], R85 ;  /* 0x003f00550f007988 */ /* 0x0101e80008000004 */
[----:B------:R1:W-:Y:S04]  /*29b40*/  STS.U8 [R15+UR4+0x7f00], R79 ;  /* 0x007f004f0f007988 */ /* 0x0003e80008000004 */
[----:B0-----:R-:W4:Y:S04]  /*29b50*/  LDL.LU R85, [R1+0x588] ;  /* 0x0005880001557983 */ /* 0x001f280000300800 */
[----:B------:R-:W4:Y:S04]  /*29b60*/  LDL.LU R50, [R1+0x584] ;  /* 0x0005840001327983 */ /* 0x000f280000300800 */
[----:B------:R-:W4:Y:S04]  /*29b70*/  LDL.LU R63, [R1+0x580] ;  /* 0x00058000013f7983 */ /* 0x000f280000300800 */
[----:B------:R-:W4:Y:S04]  /*29b80*/  LDL.LU R65, [R1+0x57c] ;  /* 0x00057c0001417983 */ /* 0x000f280000300800 */
[----:B-1----:R-:W4:Y:S04]  /*29b90*/  LDL.LU R79, [R1+0x578] ;  /* 0x00057800014f7983 */ /* 0x002f280000300800 */
[----:B------:R0:W-:Y:S04]  /*29ba0*/  STS.U8 [R15+UR4+0x3300], R69 ;  /* 0x003300450f007988 */ /* 0x0001e80008000004 */
[----:B------:R1:W-:Y:S04]  /*29bb0*/  STS.U8 [R15+UR4+0x7300], R53 ;  /* 0x007300350f007988 */ /* 0x0003e80008000004 */
[----:B------:R0:W-:Y:S04]  /*29bc0*/  STS.U8 [R15+UR4+0xb300], R93 ;  /* 0x00b3005d0f007988 */ /* 0x0001e80008000004 */
[----:B------:R1:W-:Y:S04]  /*29bd0*/  STS.U8 [R15+UR4+0x7700], R92 ;  /* 0x0077005c0f007988 */ /* 0x0003e80008000004 */
[----:B------:R-:W-:Y:S04]  /*29be0*/  STS.U8 [R15+UR4+0xfb00], R91 ;  /* 0x00fb005b0f007988 */ /* 0x000fe80008000004 */
[----:B0-----:R-:W4:Y:S04]  /*29bf0*/  LDL.LU R69, [R1+0x574] ;  /* 0x0005740001457983 */ /* 0x001f280000300800 */
[----:B-1----:R-:W4:Y:S04]  /*29c00*/  LDL.LU R53, [R1+0x564] ;  /* 0x0005640001357983 */ /* 0x002f280000300800 */
[----:B------:R-:W4:Y:S04]  /*29c10*/  LDL.LU R93, [R1+0x560] ;  /* 0x00056000015d7983 */ /* 0x000f280000300800 */
[----:B------:R-:W-:Y:S04]  /*29c20*/  STS.U8 [R15+UR4+0xbf00], R90 ;  /* 0x00bf005a0f007988 */ /* 0x000fe80008000004 */
[----:B------:R-:W4:Y:S04]  /*29c30*/  LDL.LU R92, [R1+0x55c] ;  /* 0x00055c00015c7983 */ /* 0x000f280000300800 */
[----:B------:R0:W-:Y:S04]  /*29c40*/  STS.U8 [R15+UR4+0xff00], R88 ;  /* 0x00ff00580f007988 */ /* 0x0001e80008000004 */
[----:B0-----:R-:W4:Y:S04]  /*29c50*/  LDL.LU R15, [R1+0x5a8] ;  /* 0x0005a800010f7983 */ /* 0x001f280000300800 */
[----:B------:R-:W4:Y:S04]  /*29c60*/  LDL.LU R91, [R1+0x558] ;  /* 0x00055800015b7983 */ /* 0x000f280000300800 */
[----:B------:R-:W4:Y:S04]  /*29c70*/  LDL.LU R90, [R1+0x544] ;  /* 0x00054400015a7983 */ /* 0x000f280000300800 */
[----:B------:R-:W4:Y:S04]  /*29c80*/  LDL.LU R88, [R1+0x540] ;  /* 0x0005400001587983 */ /* 0x000f280000300800 */
[----:B------:R0:W-:Y:S04]  /*29c90*/  STS.U8 [R16+UR4+0x380], R9 ;  /* 0x0003800910007988 */ /* 0x0001e80008000004 */
[----:B------:R1:W-:Y:S04]  /*29ca0*/  STS.U8 [R16+UR4+0x4380], R18 ;  /* 0x0043801210007988 */ /* 0x0003e80008000004 */
[----:B--2---:R2:W-:Y:S04]  /*29cb0*/  STS.U8 [R16+UR4+0x4780], R83 ;  /* 0x0047805310007988 */ /* 0x0045e80008000004 */
[----:B------:R1:W-:Y:S04]  /*29cc0*/  STS.U8 [R16+UR4+0x780], R89 ;  /* 0x0007805910007988 */ /* 0x0003e80008000004 */
[----:B---3--:R3:W-:Y:S04]  /*29cd0*/  STS.U8 [R16+UR4+0x8780], R82 ;  /* 0x0087805210007988 */ /* 0x0087e80008000004 */
[----:B0-----:R-:W4:Y:S04]  /*29ce0*/  LDL.LU R9, [R1+0x53c] ;  /* 0x00053c0001097983 */ /* 0x001f280000300800 */
[----:B-1----:R-:W4:Y:S04]  /*29cf0*/  LDL.LU R18, [R1+0x538] ;  /* 0x0005380001127983 */ /* 0x002f280000300800 */
[----:B--2---:R-:W2:Y:S04]  /*29d00*/  LDL.LU R83, [R1+0x524] ;  /* 0x0005240001537983 */ /* 0x004ea80000300800 */
[----:B------:R-:W2:Y:S04]  /*29d10*/  LDL.LU R89, [R1+0x520] ;  /* 0x0005200001597983 */ /* 0x000ea80000300800 */
[----:B---3--:R-:W3:Y:S04]  /*29d20*/  LDL.LU R82, [R1+0x51c] ;  /* 0x00051c0001527983 */ /* 0x008ee80000300800 */
[----:B------:R0:W-:Y:S04]  /*29d30*/  STS.U8 [R16+UR4+0xc780], R84 ;  /* 0x00c7805410007988 */ /* 0x0001e80008000004 */
[----:B0-----:R-:W3:Y:S04]  /*29d40*/  LDL.LU R84, [R1+0x518] ;  /* 0x0005180001547983 */ /* 0x001ee80000300800 */
[----:B----4-:R0:W-:Y:S04]  /*29d50*/  STS.U8 [R16+UR4+0x8b80], R85 ;  /* 0x008b805510007988 */ /* 0x0101e80008000004 */
[----:B------:R1:W-:Y:S04]  /*29d60*/  STS.U8 [R16+UR4+0x8f80], R79 ;  /* 0x008f804f10007988 */ /* 0x0003e80008000004 */
[----:B0-----:R-:W4:Y:S04]  /*29d70*/  LDL.LU R85, [R1+0x504] ;  /* 0x0005040001557983 */ /* 0x001f280000300800 */
[----:B-1----:R-:W4:Y:S04]  /*29d80*/  LDL.LU R79, [R1+0x500] ;  /* 0x00050000014f7983 */ /* 0x002f280000300800 */
[----:B------:R0:W-:Y:S04]  /*29d90*/  STS.U8 [R16+UR4+0x1380], R53 ;  /* 0x0013803510007988 */ /* 0x0001e80008000004 */
[----:B------:R1:W-:Y:S04]  /*29da0*/  STS.U8 [R16+UR4+0x5380], R93 ;  /* 0x0053805d10007988 */ /* 0x0003e80008000004 */
[----:B------:R-:W-:Y:S04]  /*29db0*/  STS.U8 [R16+UR4+0x9380], R92 ;  /* 0x0093805c10007988 */ /* 0x000fe80008000004 */
[----:B0-----:R-:W4:Y:S04]  /*29dc0*/  LDL.LU R53, [R1+0x4fc] ;  /* 0x0004fc0001357983 */ /* 0x001f280000300800 */
[----:B-1----:R-:W4:Y:S04]  /*29dd0*/  LDL.LU R93, [R1+0x4f8] ;  /* 0x0004f800015d7983 */ /* 0x002f280000300800 */
[----:B------:R0:W-:Y:S04]  /*29de0*/  STS.U8 [R16+UR4+0x5780], R88 ;  /* 0x0057805810007988 */ /* 0x0001e80008000004 */
[----:B------:R-:W-:Y:S04]  /*29df0*/  STS.U8 [R16+UR4+0xd380], R91 ;  /* 0x00d3805b10007988 */ /* 0x000fe80008000004 */
[----:B------:R-:W-:Y:S04]  /*29e00*/  STS.U8 [R16+UR4+0x1780], R90 ;  /* 0x0017805a10007988 */ /* 0x000fe80008000004 */
[----:B------:R-:W-:Y:S04]  /*29e10*/  STS.U8 [R16+UR4+0x8380], R15 ;  /* 0x0083800f10007988 */ /* 0x000fe80008000004 */
[----:B0-----:R-:W4:Y:S04]  /*29e20*/  LDL.LU R88, [R1+0x4e4] ;  /* 0x0004e40001587983 */ /* 0x001f280000300800 */
[----:B------:R-:W-:Y:S04]  /*29e30*/  STS.U8 [R16+UR4+0xc380], R0 ;  /* 0x00c3800010007988 */ /* 0x000fe80008000004 */
[----:B------:R-:W-:Y:S04]  /*29e40*/  STS.U8 [R16+UR4+0xb80], R56 ;  /* 0x000b803810007988 */ /* 0x000fe80008000004 */
[----:B------:R-:W-:Y:S04]  /*29e50*/  STS.U8 [R16+UR4+0x4b80], R57 ;  /* 0x004b803910007988 */ /* 0x000fe80008000004 */
[----:B------:R-:W-:Y:S04]  /*29e60*/  STS.U8 [R16+UR4+0xcb80], R50 ;  /* 0x00cb803210007988 */ /* 0x000fe80008000004 */
[----:B------:R0:W-:Y:S04]  /*29e70*/  STS.U8 [R16+UR4+0x9780], R9 ;  /* 0x0097800910007988 */ /* 0x0001e80008000004 */
[----:B------:R1:W-:Y:S04]  /*29e80*/  STS.U8 [R16+UR4+0xd780], R18 ;  /* 0x00d7801210007988 */ /* 0x0003e80008000004 */
[----:B--2---:R2:W-:Y:S04]  /*29e90*/  STS.U8 [R16+UR4+0x1b80], R83 ;  /* 0x001b805310007988 */ /* 0x0045e80008000004 */
[----:B0-----:R-:W4:Y:S04]  /*29ea0*/  LDL.LU R9, [R1+0x4e0] ;  /* 0x0004e00001097983 */ /* 0x001f280000300800 */
[----:B-1----:R-:W4:Y:S04]  /*29eb0*/  LDL.LU R18, [R1+0x4dc] ;  /* 0x0004dc0001127983 */ /* 0x002f280000300800 */
[----:B------:R-:W4:Y:S04]  /*29ec0*/  LDL.LU R92, [R1+0x4d8] ;  /* 0x0004d800015c7983 */ /* 0x000f280000300800 */
[----:B------:R-:W4:Y:S04]  /*29ed0*/  LDL.LU R91, [R1+0x4c4] ;  /* 0x0004c400015b7983 */ /* 0x000f280000300800 */
[----:B------:R-:W4:Y:S04]  /*29ee0*/  LDL.LU R90, [R1+0x4c0] ;  /* 0x0004c000015a7983 */ /* 0x000f280000300800 */
[----:B--2---:R-:W2:Y:S04]  /*29ef0*/  LDL.LU R83, [R1+0x4bc] ;  /* 0x0004bc0001537983 */ /* 0x004ea80000300800 */
[----:B------:R-:W2:Y:S04]  /*29f00*/  LDL.LU R15, [R1+0x4b8] ;  /* 0x0004b800010f7983 */ /* 0x000ea80000300800 */
[----:B---3--:R0:W-:Y:S04]  /*29f10*/  STS.U8 [R16+UR4+0xdb80], R84 ;  /* 0x00db805410007988 */ /* 0x0081e80008000004 */
[----:B------:R-:W3:Y:S04]  /*29f20*/  LDL.LU R0, [R1+0x4a4] ;  /* 0x0004a40001007983 */ /* 0x000ee80000300800 */
[----:B0-----:R-:W3:Y:S04]  /*29f30*/  LDL.LU R84, [R1+0x4a0] ;  /* 0x0004a00001547983 */ /* 0x001ee80000300800 */
[----:B------:R-:W3:Y:S04]  /*29f40*/  LDL.LU R56, [R1+0x49c] ;  /* 0x00049c0001387983 */ /* 0x000ee80000300800 */
[----:B------:R-:W3:Y:S04]  /*29f50*/  LDL.LU R57, [R1+0x498] ;  /* 0x0004980001397983 */ /* 0x000ee80000300800 */
[----:B------:R0:W-:Y:S04]  /*29f60*/  STS.U8 [R16+UR4+0x5b80], R89 ;  /* 0x005b805910007988 */ /* 0x0001e80008000004 */
[----:B------:R-:W3:Y:S04]  /*29f70*/  LDL.LU R50, [R1+0x484] ;  /* 0x0004840001327983 */ /* 0x000ee80000300800 */
[----:B----4-:R1:W-:Y:S04]  /*29f80*/  STS.U8 [R16+UR4+0x1f80], R85 ;  /* 0x001f805510007988 */ /* 0x0103e80008000004 */
[----:B------:R4:W-:Y:S04]  /*29f90*/  STS.U8 [R16+UR4+0x9b80], R82 ;  /* 0x009b805210007988 */ /* 0x0009e80008000004 */
[----:B------:R4:W-:Y:S04]  /*29fa0*/  STS.U8 [R16+UR4+0x5f80], R79 ;  /* 0x005f804f10007988 */ /* 0x0009e80008000004 */
[----:B0-----:R-:W3:Y:S04]  /*29fb0*/  LDL.LU R89, [R1+0x480] ;  /* 0x0004800001597983 */ /* 0x001ee80000300800 */
[----:B-1----:R-:W3:Y:S04]  /*29fc0*/  LDL.LU R85, [R1+0x47c] ;  /* 0x00047c0001557983 */ /* 0x002ee80000300800 */
[----:B----4-:R-:W4:Y:S04]  /*29fd0*/  LDL.LU R82, [R1+0x478] ;  /* 0x0004780001527983 */ /* 0x010f280000300800 */
        /* <DEDUP_REMOVED lines=12> */
[----:B0-----:R-:W4:Y:S04]  /*2a0a0*/  LDL.LU R88, [R1+0x254] ;  /* 0x0002540001587983 */ /* 0x001f280000300800 */
[----:B------:R0:W-:Y:S04]  /*2a0b0*/  STS.U8 [R16+UR4+0x6380], R9 ;  /* 0x0063800910007988 */ /* 0x0001e80008000004 */
[----:B------:R1:W-:Y:S04]  /*2a0c0*/  STS.U8 [R16+UR4+0xa380], R18 ;  /* 0x00a3801210007988 */ /* 0x0003e80008000004 */
[----:B------:R0:W-:Y:S04]  /*2a0d0*/  STS.U8 [R16+UR4+0xe380], R92 ;  /* 0x00e3805c10007988 */ /* 0x0001e80008000004 */
        /* <DEDUP_REMOVED lines=9> */
[----:B---3--:R0:W-:Y:S04]  /*2a170*/  STS.U8 [R16+UR4+0x6b80], R84 ;  /* 0x006b805410007988 */ /* 0x0081e80008000004 */
[----:B0-----:R-:W3:Y:S04]  /*2a180*/  LDL.LU R84, [R1+0x420] ;  /* 0x0004200001547983 */ /* 0x001ee80000300800 */
        /* <DEDUP_REMOVED lines=26> */
[----:B------:R0:W-:Y:S04]  /*2a330*/  STS.U8 [R16+UR4+0x7780], R92 ;  /* 0x0077805c10007988 */ /* 0x0001e80008000004 */
[----:B--2---:R1:W-:Y:S04]  /*2a340*/  STS.U8 [R16+UR4+0x3b80], R83 ;  /* 0x003b805310007988 */ /* 0x0043e80008000004 */
[----:B------:R2:W-:Y:S04]  /*2a350*/  STS.U8 [R16+UR4+0xb780], R91 ;  /* 0x00b7805b10007988 */ /* 0x0005e80008000004 */
[----:B------:R2:W-:Y:S04]  /*2a360*/  STS.U8 [R16+UR4+0xf780], R90 ;  /* 0x00f7805a10007988 */ /* 0x0005e80008000004 */
[----:B0-----:R-:W4:Y:S04]  /*2a370*/  LDL.LU R92, [R1+0xcc] ;  /* 0x0000cc00015c7983 */ /* 0x001f280000300800 */
[----:B-1----:R-:W4:Y:S04]  /*2a380*/  LDL.LU R83, [R1+0x21c] ;  /* 0x00021c0001537983 */ /* 0x002f280000300800 */
[----:B--2---:R-:W2:Y:S04]  /*2a390*/  LDL.LU R91, [R1+0xc8] ;  /* 0x0000c800015b7983 */ /* 0x004ea80000300800 */
[----:B------:R-:W2:Y:S04]  /*2a3a0*/  LDL.LU R90, [R1+0xc4] ;  /* 0x0000c400015a7983 */ /* 0x000ea80000300800 */
[----:B---3--:R0:W-:Y:S04]  /*2a3b0*/  STS.U8 [R16+UR4+0x7b80], R84 ;  /* 0x007b805410007988 */ /* 0x0081e80008000004 */
[----:B0-----:R-:W3:Y:S04]  /*2a3c0*/  LDL.LU R84, [R1+0xbc] ;  /* 0x0000bc0001547983 */ /* 0x001ee80000300800 */
[----:B------:R0:W-:Y:S04]  /*2a3d0*/  STS.U8 [R16+UR4+0xbb80], R89 ;  /* 0x00bb805910007988 */ /* 0x0001e80008000004 */
[----:B------:R1:W-:Y:S04]  /*2a3e0*/  STS.U8 [R16+UR4+0xfb80], R85 ;  /* 0x00fb805510007988 */ /* 0x0003e80008000004 */
[----:B----4-:R4:W-:Y:S04]  /*2a3f0*/  STS.U8 [R16+UR4+0x3f80], R82 ;  /* 0x003f805210007988 */ /* 0x0109e80008000004 */
[----:B------:R4:W-:Y:S04]  /*2a400*/  STS.U8 [R16+UR4+0x7f80], R79 ;  /* 0x007f804f10007988 */ /* 0x0009e80008000004 */
[----:B0-----:R-:W2:Y:S04]  /*2a410*/  LDL.LU R89, [R1+0xb8] ;  /* 0x0000b80001597983 */ /* 0x001ea80000300800 */
[----:B-1----:R-:W2:Y:S04]  /*2a420*/  LDL.LU R85, [R1+0x218] ;  /* 0x0002180001557983 */ /* 0x002ea80000300800 */
[----:B----4-:R-:W4:Y:S04]  /*2a430*/  LDL R82, [R1+0x1af4] ;  /* 0x001af40001527983 */ /* 0x010f280000100800 */
[----:B------:R-:W4:Y:S04]  /*2a440*/  LDL.LU R79, [R1+0xb0] ;  /* 0x0000b000014f7983 */ /* 0x000f280000300800 */
[----:B------:R0:W-:Y:S02]  /*2a450*/  STS.U8 [R16+UR4+0xff80], R0 ;  /* 0x00ff800010007988 */ /* 0x0001e40008000004 */
[----:B0-----:R-:W0:Y:S02]  /*2a460*/  S2R R0, SR_TID.X ;  /* 0x0000000000007919 */ /* 0x001e240000002100 */
[----:B------:R1:W-:Y:S04]  /*2a470*/  STS.U8 [R16+UR4+0xbf80], R18 ;  /* 0x00bf801210007988 */ /* 0x0003e80008000004 */
[----:B-1----:R-:W4:Y:S01]  /*2a480*/  LDL.LU R18, [R1+0x214] ;  /* 0x0002140001127983 */ /* 0x002f220000300800 */
[----:B0-----:R-:W-:-:S05]  /*2a490*/  LOP3.LUT R0, R0, 0x7f, RZ, 0xc0, !PT ;  /* 0x0000007f00007812 */ /* 0x001fca00078ec0ff */
[----:B------:R0:W-:Y:S02]  /*2a4a0*/  STS.U8 [R0+UR4+0x23c00], R10 ;  /* 0x023c000a00007988 */ /* 0x0001e40008000004 */
[----:B0-----:R-:W0:Y:S02]  /*2a4b0*/  S2R R10, SR_TID.X ;  /* 0x00000000000a7919 */ /* 0x001e240000002100 */
[----:B------:R1:W-:Y:S04]  /*2a4c0*/  STS.U8 [R0+UR4+0x21400], R53 ;  /* 0x0214003500007988 */ /* 0x0003e80008000004 */
[----:B------:R1:W-:Y:S04]  /*2a4d0*/  STS.U8 [R0+UR4+0x21800], R93 ;  /* 0x0218005d00007988 */ /* 0x0003e80008000004 */
        /* <DEDUP_REMOVED lines=8> */
[----:B------:R-:W-:Y:S01]  /*2a560*/  STS.U8 [R0+UR4+0x23400], R9 ;  /* 0x0234000900007988 */ /* 0x000fe20008000004 */
[----:B0-----:R-:W-:-:S04]  /*2a570*/  LOP3.LUT R10, R10, 0x7f, RZ, 0xc0, !PT ;  /* 0x0000007f0a0a7812 */ /* 0x001fc800078ec0ff */
[----:B------:R-:W-:Y:S01]  /*2a580*/  LOP3.LUT R10, R10, 0x10, RZ, 0x3c, !PT ;  /* 0x000000100a0a7812 */ /* 0x000fe200078e3cff */
[----:B------:R0:W-:Y:S04]  /*2a590*/  STS.U8 [R0+UR4+0x22000], R92 ;  /* 0x0220005c00007988 */ /* 0x0001e80008000004 */
[----:B0-----:R-:W4:Y:S04]  /*2a5a0*/  LDL R92, [R1+0x1b1c] ;  /* 0x001b1c00015c7983 */ /* 0x001f280000100800 */
[----:B---3--:R0:W-:Y:S04]  /*2a5b0*/  STS.U8 [R0+UR4+0x22c00], R84 ;  /* 0x022c005400007988 */ /* 0x0081e80008000004 */
[----:B--2---:R1:W-:Y:S04]  /*2a5c0*/  STS.U8 [R0+UR4+0x22400], R91 ;  /* 0x0224005b00007988 */ /* 0x0043e80008000004 */
[----:B0-----:R-:W2:Y:S04]  /*2a5d0*/  LDL.LU R84, [R1+0x94] ;  /* 0x0000940001547983 */ /* 0x001ea80000300800 */
[----:B------:R0:W-:Y:S04]  /*2a5e0*/  STS.U8 [R0+UR4+0x22800], R90 ;  /* 0x0228005a00007988 */ /* 0x0001e80008000004 */
[----:B-1----:R-:W3:Y:S04]  /*2a5f0*/  LDL.LU R91, [R1+0x8c] ;  /* 0x00008c00015b7983 */ /* 0x002ee80000300800 */
[----:B------:R1:W-:Y:S04]  /*2a600*/  STS.U8 [R0+UR4+0x23000], R89 ;  /* 0x0230005900007988 */ /* 0x0003e80008000004 */
[----:B----4-:R-:W-:Y:S04]  /*2a610*/  STS.U8 [R0+UR4+0x23800], R79 ;  /* 0x0238004f00007988 */ /* 0x010fe80008000004 */
[----:B------:R4:W-:Y:S04]  /*2a620*/  STS.U8 [R10+UR4+0x20080], R8 ;  /* 0x020080080a007988 */ /* 0x0009e80008000004 */
[----:B0-----:R-:W3:Y:S04]  /*2a630*/  LDL.LU R90, [R1+0x84] ;  /* 0x00008400015a7983 */ /* 0x001ee80000300800 */
[----:B-1----:R-:W3:Y:S04]  /*2a640*/  LDL.LU R89, [R1+0x7c] ;  /* 0x00007c0001597983 */ /* 0x002ee80000300800 */
[----:B------:R-:W3:Y:S01]  /*2a650*/  LDL.LU R9, [R1+0x210] ;  /* 0x0002100001097983 */ /* 0x000ee20000300800 */
[----:B------:R-:W-:-:S03]  /*2a660*/  ISETP.GE.AND P6, PT, R82, RZ, PT ;  /* 0x000000ff5200720c */ /* 0x000fc60003fc6270 */
[----:B----4-:R-:W4:Y:S04]  /*2a670*/  LDL R8, [R1+0x1b20] ;  /* 0x001b200001087983 */ /* 0x010f280000100800 */
[----:B------:R-:W3:Y:S04]  /*2a680*/  LDL.LU R82, [R1+0x74] ;  /* 0x0000740001527983 */ /* 0x000ee80000300800 */
[----:B------:R-:W3:Y:S04]  /*2a690*/  LDL.LU R79, [R1+0x6c] ;  /* 0x00006c00014f7983 */ /* 0x000ee80000300800 */
[----:B------:R0:W-:Y:S04]  /*2a6a0*/  STS.U8 [R10+UR4+0x20480], R6 ;  /* 0x020480060a007988 */ /* 0x0001e80008000004 */
[----:B------:R1:W-:Y:S04]  /*2a6b0*/  STS.U8 [R10+UR4+0x21080], R5 ;  /* 0x021080050a007988 */ /* 0x0003e80008000004 */
[----:B0-----:R-:W3:Y:S04]  /*2a6c0*/  LDL.LU R6, [R1+0x1ec] ;  /* 0x0001ec0001067983 */ /* 0x001ee80000300800 */
[----:B-1----:R-:W3:Y:S01]  /*2a6d0*/  LDL R5, [R1+0x1b3c] ;  /* 0x001b3c0001057983 */ /* 0x002ee20000100800 */
[----:B------:R-:W-:-:S02]  /*2a6e0*/  ISETP.GT.U32.AND P4, PT, R22, R69, PT ;  /* 0x000000451600720c */ /* 0x000fc40003f84070 */
[----:B------:R-:W-:-:S11]  /*2a6f0*/  ISETP.GT.U32.AND P2, PT, R22, R88, PT ;  /* 0x000000581600720c */ /* 0x000fd60003f44070 */
[--C-:B------:R-:W-:Y:S02]  /*2a700*/  @!P4 IMAD.IADD R69, R69, 0x1, -R22.reuse ;  /* 0x000000014545c824 */ /* 0x100fe400078e0a16 */
[----:B------:R-:W-:-:S03]  /*2a710*/  @!P2 IMAD.IADD R88, R88, 0x1, -R22 ;  /* 0x000000015858a824 */ /* 0x000fc600078e0a16 */
[C---:B------:R-:W-:Y:S02]  /*2a720*/  ISETP.GT.U32.AND P5, PT, R22.reuse, R69, PT ;  /* 0x000000451600720c */ /* 0x040fe40003fa4070 */
[C---:B------:R-:W-:Y:S02]  /*2a730*/  ISETP.GT.U32.AND P2, PT, R22.reuse, R83, PT ;  /* 0x000000531600720c */ /* 0x040fe40003f44070 */
[----:B------:R-:W-:Y:S01]  /*2a740*/  ISETP.GT.U32.AND P4, PT, R22, R88, PT ;  /* 0x000000581600720c */ /* 0x000fe20003f84070 */
[----:B------:R0:W-:Y:S08]  /*2a750*/  STS.U8 [R10+UR4+0x23480], R11 ;  /* 0x0234800b0a007988 */ /* 0x0001f00008000004 */
[----:B------:R-:W-:-:S02]  /*2a760*/  @!P5 IMAD.IADD R69, R69, 0x1, -R22 ;  /* 0x000000014545d824 */ /* 0x000fc400078e0a16 */
[--C-:B------:R-:W-:Y:S02]  /*2a770*/  @!P2 IMAD.IADD R83, R83, 0x1, -R22.reuse ;  /* 0x000000015353a824 */ /* 0x100fe400078e0a16 */
[----:B------:R-:W-:Y:S01]  /*2a780*/  IMAD.MOV.U32 R57, RZ, RZ, R69 ;  /* 0x000000ffff397224 */ /* 0x000fe200078e0045 */
[----:B0-----:R-:W0:Y:S03]  /*2a790*/  S2R R11, SR_TID.X ;  /* 0x00000000000b7919 */ /* 0x001e260000002100 */
[----:B------:R-:W-:Y:S01]  /*2a7a0*/  @!P6 IMAD.MOV R57, RZ, RZ, -R57 ;  /* 0x000000ffff39e224 */ /* 0x000fe200078e0a39 */
[----:B------:R-:W-:Y:S01]  /*2a7b0*/  ISETP.GT.U32.AND P6, PT, R22, R83, PT ;  /* 0x000000531600720c */ /* 0x000fe20003fc4070 */
[--C-:B------:R-:W-:Y:S01]  /*2a7c0*/  @!P4 IMAD.IADD R88, R88, 0x1, -R22.reuse ;  /* 0x000000015858c824 */ /* 0x100fe200078e0a16 */
[----:B------:R-:W-:Y:S01]  /*2a7d0*/  ISETP.GT.U32.AND P4, PT, R22, R18, PT ;  /* 0x000000121600720c */ /* 0x000fe20003f84070 */
[----:B------:R-:W-:Y:S04]  /*2a7e0*/  STS.U8 [R10+UR4+0x22480], R4 ;  /* 0x022480040a007988 */ /* 0x000fe80008000004 */
[----:B------:R-:W-:Y:S06]  /*2a7f0*/  STS.U8 [R10+UR4+0x23080], R7 ;  /* 0x023080070a007988 */ /* 0x000fec0008000004 */
[----:B------:R-:W-:-:S02]  /*2a800*/  @!P6 IMAD.IADD R83, R83, 0x1, -R22 ;  /* 0x000000015353e824 */ /* 0x000fc400078e0a16 */
[----:B------:R-:W-:-:S05]  /*2a810*/  @!P4 IMAD.IADD R18, R18, 0x1, -R22 ;  /* 0x000000011212c824 */ /* 0x000fca00078e0a16 */
[----:B------:R-:W-:Y:S01]  /*2a820*/  ISETP.GT.U32.AND P4, PT, R22, R18, PT ;  /* 0x000000121600720c */ /* 0x000fe20003f84070 */
[----:B------:R-:W-:Y:S01]  /*2a830*/  STS.U8 [R10+UR4+0x23880], R19 ;  /* 0x023880130a007988 */ /* 0x000fe20008000004 */
[----:B0-----:R-:W-:-:S04]  /*2a840*/  LOP3.LUT R11, R11, 0x7f, RZ, 0xc0, !PT ;  /* 0x0000007f0b0b7812 */ /* 0x001fc800078ec0ff */
[----:B------:R-:W-:-:S07]  /*2a850*/  LOP3.LUT R11, R11, 0x20, RZ, 0x3c, !PT ;  /* 0x000000200b0b7812 */ /* 0x000fce00078e3cff */
[----:B------:R-:W-:Y:S01]  /*2a860*/  @!P4 IMAD.IADD R18, R18, 0x1, -R22 ;  /* 0x000000011212c824 */ /* 0x000fe200078e0a16 */
[----:B------:R0:W-:Y:S04]  /*2a870*/  STS.U8 [R10+UR4+0x20880], R53 ;  /* 0x020880350a007988 */ /* 0x0001e80008000004 */
[----:B------:R-:W-:Y:S04]  /*2a880*/  STS.U8 [R10+UR4+0x20c80], R93 ;  /* 0x020c805d0a007988 */ /* 0x000fe80008000004 */
[----:B------:R-:W-:Y:S01]  /*2a890*/  STS.U8 [R10+UR4+0x23c80], R55 ;  /* 0x023c80370a007988 */ /* 0x000fe20008000004 */
[----:B0-----:R-:W-:-:S03]  /*2a8a0*/  IMAD.MOV.U32 R53, RZ, RZ, R18 ;  /* 0x000000ffff357224 */ /* 0x001fc600078e0012 */
[----:B--2---:R0:W-:Y:S04]  /*2a8b0*/  STS.U8 [R10+UR4+0x21480], R84 ;  /* 0x021480540a007988 */ /* 0x0041e80008000004 */
[----:B0-----:R-:W2:Y:S04]  /*2a8c0*/  LDL R84, [R1+0x1b40] ;  /* 0x001b400001547983 */ /* 0x001ea80000100800 */
[----:B------:R-:W2:Y:S01]  /*2a8d0*/  LDL.LU R4, [R1+0x1e8] ;  /* 0x0001e80001047983 */ /* 0x000ea20000300800 */
[----:B----4-:R-:W-:-:S03]  /*2a8e0*/  ISETP.GE.AND P6, PT, R8, RZ, PT ;  /* 0x000000ff0800720c */ /* 0x010fc60003fc6270 */
[----:B------:R-:W4:Y:S04]  /*2a8f0*/  LDL.LU R8, [R1+0x1e4] ;  /* 0x0001e40001087983 */ /* 0x000f280000300800 */
[----:B---3--:R0:W-:Y:S04]  /*2a900*/  STS.U8 [R10+UR4+0x22c80], R79 ;  /* 0x022c804f0a007988 */ /* 0x0081e80008000004 */
[----:B------:R-:W3:Y:S04]  /*2a910*/  LDL.LU R7, [R1+0x1d20] ;  /* 0x001d200001077983 */ /* 0x000ee80000300800 */
[----:B0-----:R-:W3:Y:S04]  /*2a920*/  LDL R79, [R1+0x1b5c] ;  /* 0x001b5c00014f7983 */ /* 0x001ee80000100800 */
[----:B------:R-:W-:Y:S04]  /*2a930*/  STS.U8 [R10+UR4+0x21880], R91 ;  /* 0x0218805b0a007988 */ /* 0x000fe80008000004 */
[----:B------:R-:W-:Y:S04]  /*2a940*/  STS.U8 [R10+UR4+0x21c80], R90 ;  /* 0x021c805a0a007988 */ /* 0x000fe80008000004 */
[----:B------:R-:W-:Y:S04]  /*2a950*/  STS.U8 [R10+UR4+0x22080], R89 ;  /* 0x022080590a007988 */ /* 0x000fe80008000004 */
[----:B------:R-:W-:Y:S04]  /*2a960*/  STS.U8 [R10+UR4+0x22880], R82 ;  /* 0x022880520a007988 */ /* 0x000fe80008000004 */
[----:B------:R-:W3:Y:S01]  /*2a970*/  LDL.LU R19, [R1+0x1dc] ;  /* 0x0001dc0001137983 */ /* 0x000ee20000300800 */
[----:B------:R-:W-:-:S03]  /*2a980*/  ISETP.GE.AND P4, PT, R5, RZ, PT ;  /* 0x000000ff0500720c */ /* 0x000fc60003f86270 */
[----:B------:R0:W-:Y:S04]  /*2a990*/  STS.U8 [R11+UR4+0x20100], R21 ;  /* 0x020100150b007988 */ /* 0x0001e80008000004 */
[----:B------:R-:W3:Y:S04]  /*2a9a0*/  LDL R5, [R1+0x1b60] ;  /* 0x001b600001057983 */ /* 0x000ee80000100800 */
        /* <DEDUP_REMOVED lines=9> */
[----:B------:R-:W3:Y:S01]  /*2aa40*/  LDL R2, [R1+0x1b7c] ;  /* 0x001b7c0001027983 */ /* 0x000ee20000100800 */
[----:B------:R-:W-:Y:S01]  /*2aa50*/  ISETP.GE.AND P2, PT, R92, RZ, PT ;  /* 0x000000ff5c00720c */ /* 0x000fe20003f46270 */
[----:B------:R-:W-:Y:S01]  /*2aa60*/  IMAD.MOV.U32 R56, RZ, RZ, R88 ;  /* 0x000000ffff387224 */ /* 0x000fe200078e0058 */
[----:B------:R-:W-:-:S11]  /*2aa70*/  ISETP.GT.U32.AND P5, PT, R22, R85, PT ;  /* 0x000000551600720c */ /* 0x000fd60003fa4070 */
[----:B------:R-:W-:Y:S01]  /*2aa80*/  @!P2 IMAD.MOV R56, RZ, RZ, -R56 ;  /* 0x000000ffff38a224 */ /* 0x000fe200078e0a38 */
[----:B------:R-:W-:Y:S01]  /*2aa90*/  ISETP.GT.U32.AND P2, PT, R22, R9, PT ;  /* 0x000000091600720c */ /* 0x000fe20003f44070 */
[----:B------:R-:W-:Y:S02]  /*2aaa0*/  @!P5 IMAD.IADD R85, R85, 0x1, -R22 ;  /* 0x000000015555d824 */ /* 0x000fe400078e0a16 */
[----:B------:R-:W-:-:S03]  /*2aab0*/  IMAD.MOV.U32 R55, RZ, RZ, R83 ;  /* 0x000000ffff377224 */ /* 0x000fc600078e0053 */
[----:B------:R-:W-:Y:S01]  /*2aac0*/  ISETP.GT.U32.AND P5, PT, R22, R85, PT ;  /* 0x000000551600720c */ /* 0x000fe20003fa4070 */
[----:B------:R-:W-:-:S06]  /*2aad0*/  @!P6 IMAD.MOV R55, RZ, RZ, -R55 ;  /* 0x000000ffff37e224 */ /* 0x000fcc00078e0a37 */
[----:B------:R-:W-:-:S05]  /*2aae0*/  @!P2 IMAD.IADD R9, R9, 0x1, -R22 ;  /* 0x000000010909a824 */ /* 0x000fca00078e0a16 */
[C---:B------:R-:W-:Y:S01]  /*2aaf0*/  ISETP.GT.U32.AND P6, PT, R22.reuse, R9, PT ;  /* 0x000000091600720c */ /* 0x040fe20003fc4070 */
[----:B------:R-:W-:Y:S01]  /*2ab00*/  @!P5 IMAD.IADD R85, R85, 0x1, -R22 ;  /* 0x000000015555d824 */ /* 0x000fe200078e0a16 */
[----:B------:R0:W-:Y:S01]  /*2ab10*/  STS.U8 [R11+UR4+0x20d00], R54 ;  /* 0x020d00360b007988 */ /* 0x0001e20008000004 */
[----:B------:R-:W-:-:S03]  /*2ab20*/  ISETP.GT.U32.AND P5, PT, R22, R6, PT ;  /* 0x000000061600720c */ /* 0x000fc60003fa4070 */
[----:B------:R1:W-:Y:S07]  /*2ab30*/  STS.U8 [R11+UR4+0x22900], R52 ;  /* 0x022900340b007988 */ /* 0x0003ee0008000004 */
[----:B------:R-:W-:Y:S02]  /*2ab40*/  @!P6 IMAD.IADD R9, R9, 0x1, -R22 ;  /* 0x000000010909e824 */ /* 0x000fe400078e0a16 */
[----:B0-----:R-:W-:-:S04]  /*2ab50*/  IMAD.MOV.U32 R54, RZ, RZ, R85 ;  /* 0x000000ffff367224 */ /* 0x001fc800078e0055 */
[----:B------:R-:W-:Y:S02]  /*2ab60*/  @!P4 IMAD.MOV R54, RZ, RZ, -R54 ;  /* 0x000000ffff36c224 */ /* 0x000fe400078e0a36 */
[----:B-1----:R-:W-:Y:S02]  /*2ab70*/  IMAD.MOV.U32 R52, RZ, RZ, R9 ;  /* 0x000000ffff347224 */ /* 0x002fe400078e0009 */
[----:B------:R-:W-:Y:S01]  /*2ab80*/  @!P5 IMAD.IADD R6, R6, 0x1, -R22 ;  /* 0x000000010606d824 */ /* 0x000fe200078e0a16 */
[----:B------:R-:W3:Y:S04]  /*2ab90*/  LDL R9, [R1+0x1b9c] ;  /* 0x001b9c0001097983 */ /* 0x000ee80000100800 */
[----:B------:R-:W-:Y:S01]  /*2aba0*/  ISETP.GT.U32.AND P5, PT, R22, R6, PT ;  /* 0x000000061600720c */ /* 0x000fe20003fa4070 */
[----:B------:R0:W-:-:S12]  /*2abb0*/  STS.U8 [R11+UR4+0x23900], R51 ;  /* 0x023900330b007988 */ /* 0x0001d80008000004 */
[----:B------:R-:W-:-:S04]  /*2abc0*/  @!P5 IMAD.IADD R6, R6, 0x1, -R22 ;  /* 0x000000010606d824 */ /* 0x000fc800078e0a16 */
[----:B0-----:R-:W-:Y:S01]  /*2abd0*/  IMAD.MOV.U32 R51, RZ, RZ, R6 ;  /* 0x000000ffff337224 */ /* 0x001fe200078e0006 */
[----:B--2---:R-:W-:Y:S02]  /*2abe0*/  ISETP.GE.AND P2, PT, R84, RZ, PT ;  /* 0x000000ff5400720c */ /* 0x004fe40003f46270 */
[----:B------:R-:W-:-:S11]  /*2abf0*/  ISETP.GT.U32.AND P4, PT, R22, R4, PT ;  /* 0x000000041600720c */ /* 0x000fd60003f84070 */
[----:B------:R-:W-:Y:S01]  /*2ac00*/  @!P2 IMAD.MOV R53, RZ, RZ, -R53 ;  /* 0x000000ffff35a224 */ /* 0x000fe200078e0a35 */
[----:B----4-:R-:W-:Y:S02]  /*2ac10*/  ISETP.GT.U32.AND P2, PT, R22, R8, PT ;  /* 0x000000081600720c */ /* 0x010fe40003f44070 */
[----:B---3--:R-:W-:Y:S02]  /*2ac20*/  ISETP.GE.AND P6, PT, R79, RZ, PT ;  /* 0x000000ff4f00720c */ /* 0x008fe40003fc6270 */
[----:B------:R-:W2:Y:S01]  /*2ac30*/  LDL R79, [R1+0x1b80] ;  /* 0x001b8000014f7983 */ /* 0x000ea20000100800 */
[----:B------:R-:W-:-:S03]  /*2ac40*/  @!P4 IMAD.IADD R4, R4, 0x1, -R22 ;  /* 0x000000010404c824 */ /* 0x000fc600078e0a16 */
[----:B------:R-:W3:Y:S05]  /*2ac50*/  LDL.LU R85, [R1+0x188] ;  /* 0x0001880001557983 */ /* 0x000eea0000300800 */
[----:B------:R-:W-:Y:S02]  /*2ac60*/  @!P2 IMAD.IADD R8, R8, 0x1, -R22 ;  /* 0x000000010808a824 */ /* 0x000fe400078e0a16 */
[----:B------:R-:W-:-:S03]  /*2ac70*/  @!P6 IMAD.MOV R52, RZ, RZ, -R52 ;  /* 0x000000ffff34e224 */ /* 0x000fc600078e0a34 */
[C---:B------:R-:W-:Y:S02]  /*2ac80*/  ISETP.GT.U32.AND P6, PT, R22.reuse, R8, PT ;  /* 0x000000081600720c */ /* 0x040fe40003fc4070 */
[----:B------:R-:W-:Y:S02]  /*2ac90*/  ISETP.GT.U32.AND P2, PT, R22, R4, PT ;  /* 0x000000041600720c */ /* 0x000fe40003f44070 */
[----:B------:R-:W-:Y:S02]  /*2aca0*/  ISETP.GE.AND P4, PT, R5, RZ, PT ;  /* 0x000000ff0500720c */ /* 0x000fe40003f86270 */
[----:B------:R-:W4:Y:S07]  /*2acb0*/  LDL.LU R5, [R1+0x17c] ;  /* 0x00017c0001057983 */ /* 0x000f2e0000300800 */
[----:B------:R-:W-:Y:S01]  /*2acc0*/  @!P6 IMAD.IADD R8, R8, 0x1, -R22 ;  /* 0x000000010808e824 */ /* 0x000fe200078e0a16 */
[----:B------:R-:W-:-:S02]  /*2acd0*/  ISETP.GE.AND P6, PT, R2, RZ, PT ;  /* 0x000000ff0200720c */ /* 0x000fc40003fc6270 */
[----:B------:R-:W4:Y:S01]  /*2ace0*/  LDL R2, [R1+0x1ba0] ;  /* 0x001ba00001027983 */ /* 0x000f220000100800 */
[----:B------:R-:W-:-:S03]  /*2acf0*/  @!P2 IMAD.IADD R4, R4, 0x1, -R22 ;  /* 0x000000010404a824 */ /* 0x000fc600078e0a16 */
[----:B------:R-:W4:Y:S01]  /*2ad00*/  LDL.LU R6, [R1+0x154] ;  /* 0x0001540001067983 */ /* 0x000f220000300800 */
[----:B------:R-:W-:-:S03]  /*2ad10*/  IMAD.MOV.U32 R50, RZ, RZ, R4 ;  /* 0x000000ffff327224 */ /* 0x000fc600078e0004 */
[----:B------:R-:W4:Y:S04]  /*2ad20*/  LDL R4, [R1+0x1bbc] ;  /* 0x001bbc0001047983 */ /* 0x000f280000100800 */
[----:B------:R0:W-:Y:S01]  /*2ad30*/  STS.U8 [R11+UR4+0x22100], R12 ;  /* 0x0221000c0b007988 */ /* 0x0001e20008000004 */
[C---:B------:R-:W-:Y:S01]  /*2ad40*/  ISETP.GT.U32.AND P5, PT, R22.reuse, R19, PT ;  /* 0x000000131600720c */ /* 0x040fe20003fa4070 */
[----:B0-----:R-:W0:Y:S02]  /*2ad50*/  S2R R12, SR_TID.X ;  /* 0x00000000000c7919 */ /* 0x001e240000002100 */
[----:B------:R1:W-:Y:S01]  /*2ad60*/  STS.U8 [R11+UR4+0x21900], R13 ;  /* 0x0219000d0b007988 */ /* 0x0003e20008000004 */
[----:B------:R-:W-:Y:S01]  /*2ad70*/  @!P4 IMAD.MOV R51, RZ, RZ, -R51 ;  /* 0x000000ffff33c224 */ /* 0x000fe200078e0a33 */
[----:B------:R-:W-:-:S08]  /*2ad80*/  ISETP.GT.U32.AND P4, PT, R22, R18, PT ;  /* 0x000000121600720c */ /* 0x000fd00003f84070 */
[----:B------:R-:W-:Y:S01]  /*2ad90*/  @!P5 IMAD.IADD R19, R19, 0x1, -R22 ;  /* 0x000000011313d824 */ /* 0x000fe200078e0a16 */
[----:B-1----:R-:W1:Y:S01]  /*2ada0*/  S2R R13, SR_TID.X ;  /* 0x00000000000d7919 */ /* 0x002e620000002100 */
[----:B------:R-:W-:-:S03]  /*2adb0*/  ISETP.GT.U32.AND P2, PT, R22, R3, PT ;  /* 0x000000031600720c */ /* 0x000fc60003f44070 */
[----:B------:R-:W-:Y:S01]  /*2adc0*/  ISETP.GT.U32.AND P5, PT, R22, R19, PT ;  /* 0x000000131600720c */ /* 0x000fe20003fa4070 */
[--C-:B------:R-:W-:Y:S01]  /*2add0*/  @!P4 IMAD.IADD R18, R18, 0x1, -R22.reuse ;  /* 0x000000011212c824 */ /* 0x100fe200078e0a16 */
[----:B------:R-:W-:Y:S04]  /*2ade0*/  STS.U8 [R11+UR4+0x21500], R14 ;  /* 0x0215000e0b007988 */ /* 0x000fe80008000004 */
[----:B------:R-:W-:Y:S04]  /*2adf0*/  STS.U8 [R11+UR4+0x22500], R81 ;  /* 0x022500510b007988 */ /* 0x000fe80008000004 */
[----:B------:R-:W-:Y:S04]  /*2ae00*/  STS.U8 [R11+UR4+0x22d00], R80 ;  /* 0x022d00500b007988 */ /* 0x000fe80008000004 */
[----:B------:R-:W-:Y:S04]  /*2ae10*/  STS.U8 [R11+UR4+0x23100], R78 ;  /* 0x0231004e0b007988 */ /* 0x000fe80008000004 */
[----:B------:R-:W-:Y:S01]  /*2ae20*/  STS.U8 [R11+UR4+0x23500], R77 ;  /* 0x0235004d0b007988 */ /* 0x000fe20008000004 */
[----:B------:R-:W-:-:S02]  /*2ae30*/  @!P2 IMAD.IADD R3, R3, 0x1, -R22 ;  /* 0x000000010303a824 */ /* 0x000fc400078e0a16 */
[----:B------:R-:W-:Y:S01]  /*2ae40*/  @!P5 IMAD.IADD R19, R19, 0x1, -R22 ;  /* 0x000000011313d824 */ /* 0x000fe200078e0a16 */
[----:B0-----:R-:W-:Y:S02]  /*2ae50*/  LOP3.LUT R12, R12, 0x7f, RZ, 0xc0, !PT ;  /* 0x0000007f0c0c7812 */ /* 0x001fe400078ec0ff */
[----:B------:R-:W-:Y:S02]  /*2ae60*/  ISETP.GT.U32.AND P2, PT, R22, R18, PT ;  /* 0x000000121600720c */ /* 0x000fe40003f44070 */
[----:B------:R-:W-:Y:S01]  /*2ae70*/  LOP3.LUT R12, R12, 0x30, RZ, 0x3c, !PT ;  /* 0x000000300c0c7812 */ /* 0x000fe200078e3cff */
[----:B------:R-:W-:Y:S01]  /*2ae80*/  STS.U8 [R11+UR4+0x23d00], R76 ;  /* 0x023d004c0b007988 */ /* 0x000fe20008000004 */
[----:B------:R-:W-:Y:S01]  /*2ae90*/  @!P6 IMAD.MOV R50, RZ, RZ, -R50 ;  /* 0x000000ffff32e224 */ /* 0x000fe200078e0a32 */
[----:B------:R-:W-:Y:S02]  /*2aea0*/  ISETP.GT.U32.AND P6, PT, R22, R3, PT ;  /* 0x000000031600720c */ /* 0x000fe40003fc4070 */
[----:B------:R0:W-:Y:S01]  /*2aeb0*/  STS.U8 [R12+UR4+0x22580], R48 ;  /* 0x022580300c007988 */ /* 0x0001e20008000004 */
[----:B-1----:R-:W-:-:S03]  /*2aec0*/  LOP3.LUT R13, R13, 0x7f, RZ, 0xc0, !PT ;  /* 0x0000007f0d0d7812 */ /* 0x002fc600078ec0ff */
[----:B------:R1:W-:Y:S01]  /*2aed0*/  STS.U8 [R12+UR4+0x21980], R49 ;  /* 0x021980310c007988 */ /* 0x0003e20008000004 */
[----:B0-----:R-:W-:Y:S01]  /*2aee0*/  IMAD.MOV.U32 R48, RZ, RZ, R19 ;  /* 0x000000ffff307224 */ /* 0x001fe200078e0013 */
[----:B------:R-:W-:Y:S01]  /*2aef0*/  LOP3.LUT R13, R13, 0x40, RZ, 0x3c, !PT ;  /* 0x000000400d0d7812 */ /* 0x000fe200078e3cff */
[----:B------:R-:W-:Y:S02]  /*2af00*/  @!P2 IMAD.IADD R18, R18, 0x1, -R22 ;  /* 0x000000011212a824 */ /* 0x000fe400078e0a16 */
[----:B-1----:R-:W-:Y:S01]  /*2af10*/  IMAD.MOV.U32 R49, RZ, RZ, R8 ;  /* 0x000000ffff317224 */ /* 0x002fe200078e0008 */
[----:B------:R-:W-:Y:S04]  /*2af20*/  STS.U8 [R12+UR4+0x20180], R75 ;  /* 0x0201804b0c007988 */ /* 0x000fe80008000004 */
[----:B------:R-:W-:Y:S04]  /*2af30*/  STS.U8 [R12+UR4+0x20580], R74 ;  /* 0x0205804a0c007988 */ /* 0x000fe80008000004 */
[----:B------:R-:W-:Y:S04]  /*2af40*/  STS.U8 [R12+UR4+0x20980], R73 ;  /* 0x020980490c007988 */ /* 0x000fe80008000004 */
[----:B------:R-:W-:Y:S04]  /*2af50*/  STS.U8 [R12+UR4+0x20d80], R72 ;  /* 0x020d80480c007988 */ /* 0x000fe80008000004 */
[----:B------:R-:W-:Y:S04]  /*2af60*/  STS.U8 [R12+UR4+0x21180], R71 ;  /* 0x021180470c007988 */ /* 0x000fe80008000004 */
[----:B------:R-:W-:Y:S01]  /*2af70*/  STS.U8 [R12+UR4+0x21580], R70 ;  /* 0x021580460c007988 */ /* 0x000fe20008000004 */
[----:B------:R-:W-:-:S03]  /*2af80*/  ISETP.GE.AND P4, PT, R9, RZ, PT ;  /* 0x000000ff0900720c */ /* 0x000fc60003f86270 */
[----:B------:R-:W-:Y:S04]  /*2af90*/  STS.U8 [R12+UR4+0x21d80], R67 ;  /* 0x021d80430c007988 */ /* 0x000fe80008000004 */
[----:B------:R-:W-:Y:S04]  /*2afa0*/  STS.U8 [R12+UR4+0x22180], R68 ;  /* 0x022180440c007988 */ /* 0x000fe80008000004 */
[----:B------:R-:W-:Y:S04]  /*2afb0*/  STS.U8 [R12+UR4+0x22980], R66 ;  /* 0x022980420c007988 */ /* 0x000fe80008000004 */
[----:B------:R-:W-:Y:S01]  /*2afc0*/  STS.U8 [R12+UR4+0x22d80], R64 ;  /* 0x022d80400c007988 */ /* 0x000fe20008000004 */
[----:B------:R-:W-:-:S03]  /*2afd0*/  @!P6 IMAD.IADD R3, R3, 0x1, -R22 ;  /* 0x000000010303e824 */ /* 0x000fc600078e0a16 */
[----:B------:R-:W-:Y:S04]  /*2afe0*/  STS.U8 [R12+UR4+0x23180], R62 ;  /* 0x0231803e0c007988 */ /* 0x000fe80008000004 */
[----:B------:R-:W-:Y:S04]  /*2aff0*/  STS.U8 [R12+UR4+0x23580], R60 ;  /* 0x0235803c0c007988 */ /* 0x000fe80008000004 */
[----:B------:R-:W-:Y:S04]  /*2b000*/  STS.U8 [R12+UR4+0x23980], R59 ;  /* 0x0239803b0c007988 */ /* 0x000fe80008000004 */
[----:B------:R-:W-:Y:S04]  /*2b010*/  STS.U8 [R12+UR4+0x23d80], R58 ;  /* 0x023d803a0c007988 */ /* 0x000fe80008000004 */
[----:B------:R0:W-:Y:S02]  /*2b020*/  STS.U8 [R13+UR4+0x20200], R47 ;  /* 0x0202002f0d007988 */ /* 0x0001e40008000004 */
[----:B0-----:R-:W-:Y:S01]  /*2b030*/  IMAD.MOV.U32 R47, RZ, RZ, R18 ;  /* 0x000000ffff2f7224 */ /* 0x001fe200078e0012 */
[----:B--2---:R-:W-:-:S02]  /*2b040*/  ISETP.GE.AND P5, PT, R79, RZ, PT ;  /* 0x000000ff4f00720c */ /* 0x004fc40003fa6270 */
[----:B------:R-:W2:Y:S04]  /*2b050*/  LDL.LU R79, [R1+0x150] ;  /* 0x00015000014f7983 */ /* 0x000ea80000300800 */
[----:B------:R-:W2:Y:S04]  /*2b060*/  LDL.LU R19, [R1+0x14c] ;  /* 0x00014c0001137983 */ /* 0x000ea80000300800 */
[----:B------:R-:W2:Y:S04]  /*2b070*/  LDL.LU R9, [R1+0x148] ;  /* 0x0001480001097983 */ /* 0x000ea80000300800 */
[----:B------:R-:W2:Y:S01]  /*2b080*/  LDL R18, [R1+0x1bdc] ;  /* 0x001bdc0001127983 */ /* 0x000ea20000100800 */
[----:B------:R-:W-:Y:S01]  /*2b090*/  @!P5 IMAD.MOV R49, RZ, RZ, -R49 ;  /* 0x000000ffff31d224 */ /* 0x000fe200078e0a31 */
[----:B---3--:R-:W-:-:S02]  /*2b0a0*/  ISETP.GT.U32.AND P5, PT, R22, R85, PT ;  /* 0x000000551600720c */ /* 0x008fc40003fa4070 */
[----:B----4-:R-:W-:Y:S02]  /*2b0b0*/  ISETP.GE.AND P6, PT, R2, RZ, PT ;  /* 0x000000ff0200720c */ /* 0x010fe40003fc6270 */
[----:B------:R-:W3:Y:S09]  /*2b0c0*/  LDL R2, [R1+0x1bc0] ;  /* 0x001bc00001027983 */ /* 0x000ef20000100800 */
[----:B------:R-:W-:Y:S01]  /*2b0d0*/  @!P5 IMAD.IADD R85, R85, 0x1, -R22 ;  /* 0x000000015555d824 */ /* 0x000fe200078e0a16 */
[----:B------:R-:W-:-:S02]  /*2b0e0*/  ISETP.GE.AND P5, PT, R4, RZ, PT ;  /* 0x000000ff0400720c */ /* 0x000fc40003fa6270 */
[----:B------:R-:W4:Y:S01]  /*2b0f0*/  LDL R4, [R1+0x1be0] ;  /* 0x001be00001047983 */ /* 0x000f220000100800 */
[----:B------:R-:W-:Y:S01]  /*2b100*/  @!P4 IMAD.MOV R48, RZ, RZ, -R48 ;  /* 0x000000ffff30c224 */ /* 0x000fe200078e0a30 */
[C---:B------:R-:W-:Y:S02]  /*2b110*/  ISETP.GT.U32.AND P4, PT, R22.reuse, R5, PT ;  /* 0x000000051600720c */ /* 0x040fe40003f84070 */
[----:B------:R-:W-:-:S11]  /*2b120*/  ISETP.GT.U32.AND P2, PT, R22, R6, PT ;  /* 0x000000061600720c */ /* 0x000fd60003f44070 */
[--C-:B------:R-:W-:Y:S01]  /*2b130*/  @!P4 IMAD.IADD R5, R5, 0x1, -R22.reuse ;  /* 0x000000010505c824 */ /* 0x100fe200078e0a16 */
[----:B------:R-:W-:Y:S01]  /*2b140*/  ISETP.GT.U32.AND P4, PT, R22, R85, PT ;  /* 0x000000551600720c */ /* 0x000fe20003f84070 */
[----:B------:R-:W-:Y:S02]  /*2b150*/  @!P2 IMAD.IADD R6, R6, 0x1, -R22 ;  /* 0x000000010606a824 */ /* 0x000fe400078e0a16 */
[----:B------:R-:W-:Y:S01]  /*2b160*/  @!P6 IMAD.MOV R47, RZ, RZ, -R47 ;  /* 0x000000ffff2fe224 */ /* 0x000fe200078e0a2f */
[----:B------:R0:W-:Y:S02]  /*2b170*/  STS.U8 [R13+UR4+0x20600], R46 ;  /* 0x0206002e0d007988 */ /* 0x0001e40008000004 */
[----:B------:R-:W-:-:S07]  /*2b180*/  ISETP.GT.U32.AND P6, PT, R22, R6, PT ;  /* 0x000000061600720c */ /* 0x000fce0003fc4070 */
[----:B------:R-:W-:Y:S02]  /*2b190*/  @!P4 IMAD.IADD R85, R85, 0x1, -R22 ;  /* 0x000000015555c824 */ /* 0x000fe400078e0a16 */
[----:B0-----:R-:W-:Y:S02]  /*2b1a0*/  IMAD.MOV.U32 R46, RZ, RZ, R3 ;  /* 0x000000ffff2e7224 */ /* 0x001fe400078e0003 */
[----:B------:R-:W4:Y:S04]  /*2b1b0*/  LDL.LU R3, [R1+0x144] ;  /* 0x0001440001037983 */ /* 0x000f280000300800 */
[----:B------:R-:W4:Y:S01]  /*2b1c0*/  LDL.LU R8, [R1+0x140] ;  /* 0x0001400001087983 */ /* 0x000f220000300800 */
[----:B------:R-:W-:Y:S02]  /*2b1d0*/  @!P5 IMAD.MOV R46, RZ, RZ, -R46 ;  /* 0x000000ffff2ed224 */ /* 0x000fe400078e0a2e */
[----:B------:R-:W-:Y:S01]  /*2b1e0*/  @!P6 IMAD.IADD R6, R6, 0x1, -R22 ;  /* 0x000000010606e824 */ /* 0x000fe200078e0a16 */
[----:B--2---:R-:W-:-:S02]  /*2b1f0*/  ISETP.GT.U32.AND P4, PT, R22, R19, PT ;  /* 0x000000131600720c */ /* 0x004fc40003f84070 */
[----:B------:R-:W-:-:S11]  /*2b200*/  ISETP.GT.U32.AND P5, PT, R22, R79, PT ;  /* 0x0000004f1600720c */ /* 0x000fd60003fa4070 */
[--C-:B------:R-:W-:Y:S01]  /*2b210*/  @!P4 IMAD.IADD R19, R19, 0x1, -R22.reuse ;  /* 0x000000011313c824 */ /* 0x100fe200078e0a16 */
[----:B------:R-:W-:Y:S02]  /*2b220*/  ISETP.GE.AND P4, PT, R18, RZ, PT ;  /* 0x000000ff1200720c */ /* 0x000fe40003f86270 */
[----:B---3--:R-:W-:Y:S02]  /*2b230*/  ISETP.GE.AND P6, PT, R2, RZ, PT ;  /* 0x000000ff0200720c */ /* 0x008fe40003fc6270 */
[----:B------:R-:W2:Y:S04]  /*2b240*/  LDL.LU R2, [R1+0x13c] ;  /* 0x00013c0001027983 */ /* 0x000ea80000300800 */
[----:B------:R-:W3:Y:S01]  /*2b250*/  LDL R18, [R1+0x1c00] ;  /* 0x001c000001127983 */ /* 0x000ee20000100800 */
[----:B------:R-:W-:Y:S01]  /*2b260*/  @!P5 IMAD.IADD R79, R79, 0x1, -R22 ;  /* 0x000000014f4fd824 */ /* 0x000fe200078e0a16 */
[----:B----4-:R-:W-:-:S02]  /*2b270*/  ISETP.GE.AND P5, PT, R4, RZ, PT ;  /* 0x000000ff0400720c */ /* 0x010fc40003fa6270 */
[----:B------:R-:W4:Y:S01]  /*2b280*/  LDL R4, [R1+0x1bfc] ;  /* 0x001bfc0001047983 */ /* 0x000f220000100800 */
[----:B------:R-:W-:-:S03]  /*2b290*/  ISETP.GT.U32.AND P2, PT, R22, R5, PT ;  /* 0x000000051600720c */ /* 0x000fc60003f44070 */
[----:B------:R0:W-:Y:S02]  /*2b2a0*/  STS.U8 [R13+UR4+0x21200], R43 ;  /* 0x0212002b0d007988 */ /* 0x0001e40008000004 */
[----:B0-----:R-:W-:-:S08]  /*2b2b0*/  IMAD.MOV.U32 R43, RZ, RZ, R6 ;  /* 0x000000ffff2b7224 */ /* 0x001fd000078e0006 */
[----:B------:R-:W-:Y:S01]  /*2b2c0*/  @!P2 IMAD.IADD R5, R5, 0x1, -R22 ;  /* 0x000000010505a824 */ /* 0x000fe200078e0a16 */
[----:B------:R-:W-:Y:S01]  /*2b2d0*/  ISETP.GT.U32.AND P2, PT, R22, R9, PT ;  /* 0x000000091600720c */ /* 0x000fe20003f44070 */
[----:B------:R-:W2:Y:S01]  /*2b2e0*/  LDL R6, [R1+0x1c1c] ;  /* 0x001c1c0001067983 */ /* 0x000ea20000100800 */
[----:B------:R-:W-:-:S03]  /*2b2f0*/  @!P4 IMAD.MOV R43, RZ, RZ, -R43 ;  /* 0x000000ffff2bc224 */ /* 0x000fc600078e0a2b */
[----:B------:R0:W-:Y:S04]  /*2b300*/  STS.U8 [R13+UR4+0x20a00], R45 ;  /* 0x020a002d0d007988 */ /* 0x0001e80008000004 */
[----:B------:R1:W-:Y:S01]  /*2b310*/  STS.U8 [R13+UR4+0x20e00], R44 ;  /* 0x020e002c0d007988 */ /* 0x0003e20008000004 */
[----:B------:R-:W-:Y:S01]  /*2b320*/  ISETP.GT.U32.AND P4, PT, R22, R3, PT ;  /* 0x000000031600720c */ /* 0x000fe20003f84070 */
[----:B0-----:R-:W-:Y:S02]  /*2b330*/  IMAD.MOV.U32 R45, RZ, RZ, R85 ;  /* 0x000000ffff2d7224 */ /* 0x001fe400078e0055 */
[----:B------:R-:W-:Y:S02]  /*2b340*/  @!P2 IMAD.IADD R9, R9, 0x1, -R22 ;  /* 0x000000010909a824 */ /* 0x000fe400078e0a16 */
[----:B-1----:R-:W-:-:S02]  /*2b350*/  IMAD.MOV.U32 R44, RZ, RZ, R5 ;  /* 0x000000ffff2c7224 */ /* 0x002fc400078e0005 */
[----:B------:R-:W-:Y:S01]  /*2b360*/  @!P6 IMAD.MOV R45, RZ, RZ, -R45 ;  /* 0x000000ffff2de224 */ /* 0x000fe200078e0a2d */
[----:B------:R-:W2:Y:S01]  /*2b370*/  LDL.LU R5, [R1+0x224] ;  /* 0x0002240001057983 */ /* 0x000ea20000300800 */
[----:B------:R-:W-:-:S03]  /*2b380*/  ISETP.GT.U32.AND P6, PT, R22, R9, PT ;  /* 0x000000091600720c */ /* 0x000fc60003fc4070 */
[----:B------:R-:W2:Y:S01]  /*2b390*/  LDL.LU R85, [R1+0x1c0] ;  /* 0x0001c00001557983 */ /* 0x000ea20000300800 */
[----:B------:R-:W-:-:S09]  /*2b3a0*/  @!P4 IMAD.IADD R3, R3, 0x1, -R22 ;  /* 0x000000010303c824 */ /* 0x000fd200078e0a16 */
[----:B------:R-:W-:Y:S01]  /*2b3b0*/  @!P6 IMAD.IADD R9, R9, 0x1, -R22 ;  /* 0x000000010909e824 */ /* 0x000fe200078e0a16 */
[----:B---3--:R-:W-:Y:S02]  /*2b3c0*/  ISETP.GE.AND P4, PT, R18, RZ, PT ;  /* 0x000000ff1200720c */ /* 0x008fe40003f86270 */
[----:B------:R-:W3:Y:S01]  /*2b3d0*/  LDL R18, [R1+0x1c38] ;  /* 0x001c380001127983 */ /* 0x000ee20000100800 */
[----:B----4-:R-:W-:-:S03]  /*2b3e0*/  ISETP.GE.AND P6, PT, R4, RZ, PT ;  /* 0x000000ff0400720c */ /* 0x010fc60003fc6270 */
[----:B------:R-:W4:Y:S01]  /*2b3f0*/  LDL R4, [R1+0x1c20] ;  /* 0x001c200001047983 */ /* 0x000f220000100800 */
[----:B------:R-:W-:Y:S01]  /*2b400*/  @!P5 IMAD.MOV R44, RZ, RZ, -R44 ;  /* 0x000000ffff2cd224 */ /* 0x000fe200078e0a2c */
[C---:B------:R-:W-:Y:S02]  /*2b410*/  ISETP.GT.U32.AND P2, PT, R22.reuse, R79, PT ;  /* 0x0000004f1600720c */ /* 0x040fe40003f44070 */
[----:B------:R-:W-:Y:S01]  /*2b420*/  ISETP.GT.U32.AND P5, PT, R22, R19, PT ;  /* 0x000000131600720c */ /* 0x000fe20003fa4070 */
[----:B------:R-:W0:Y:S10]  /*2b430*/  S2R R14, SR_TID.X ;  /* 0x00000000000e7919 */ /* 0x000e340000002100 */
[----:B------:R-:W-:-:S02]  /*2b440*/  @!P2 IMAD.IADD R79, R79, 0x1, -R22 ;  /* 0x000000014f4fa824 */ /* 0x000fc400078e0a16 */
[----:B------:R-:W-:Y:S01]  /*2b450*/  @!P5 IMAD.IADD R19, R19, 0x1, -R22 ;  /* 0x000000011313d824 */ /* 0x000fe200078e0a16 */
[C---:B------:R-:W-:Y:S02]  /*2b460*/  ISETP.GT.U32.AND P2, PT, R22.reuse, R8, PT ;  /* 0x000000081600720c */ /* 0x040fe40003f44070 */
[----:B--2---:R-:W-:Y:S01]  /*2b470*/  ISETP.GT.U32.AND P5, PT, R22, R2, PT ;  /* 0x000000021600720c */ /* 0x004fe20003fa4070 */
[----:B------:R1:W-:Y:S04]  /*2b480*/  STS.U8 [R13+UR4+0x21a00], R41 ;  /* 0x021a00290d007988 */ /* 0x0003e80008000004 */
[----:B------:R2:W-:Y:S01]  /*2b490*/  STS.U8 [R13+UR4+0x21600], R42 ;  /* 0x0216002a0d007988 */ /* 0x0005e20008000004 */
[----:B-1----:R-:W-:-:S05]  /*2b4a0*/  IMAD.MOV.U32 R41, RZ, RZ, R19 ;  /* 0x000000ffff297224 */ /* 0x002fca00078e0013 */
[--C-:B------:R-:W-:Y:S02]  /*2b4b0*/  @!P2 IMAD.IADD R8, R8, 0x1, -R22.reuse ;  /* 0x000000010808a824 */ /* 0x100fe400078e0a16 */
[----:B------:R-:W-:Y:S01]  /*2b4c0*/  @!P5 IMAD.IADD R2, R2, 0x1, -R22 ;  /* 0x000000010202d824 */ /* 0x000fe200078e0a16 */
[----:B------:R-:W-:Y:S02]  /*2b4d0*/  ISETP.GE.AND P2, PT, R6, RZ, PT ;  /* 0x000000ff0600720c */ /* 0x000fe40003f46270 */
[----:B------:R-:W4:Y:S04]  /*2b4e0*/  LDL R6, [R1+0x1c3c] ;  /* 0x001c3c0001067983 */ /* 0x000f280000100800 */
[----:B------:R-:W4:Y:S01]  /*2b4f0*/  LDL.LU R19, [R1+0x1bc] ;  /* 0x0001bc0001137983 */ /* 0x000f220000300800 */
[----:B------:R-:W-:Y:S01]  /*2b500*/  @!P4 IMAD.MOV R41, RZ, RZ, -R41 ;  /* 0x000000ffff29c224 */ /* 0x000fe200078e0a29 */
[C---:B------:R-:W-:Y:S01]  /*2b510*/  ISETP.GT.U32.AND P4, PT, R22.reuse, R2, PT ;  /* 0x000000021600720c */ /* 0x040fe20003f84070 */
[----:B--2---:R-:W-:Y:S01]  /*2b520*/  IMAD.MOV.U32 R42, RZ, RZ, R79 ;  /* 0x000000ffff2a7224 */ /* 0x004fe200078e004f */
[----:B------:R-:W-:-:S03]  /*2b530*/  ISETP.GT.U32.AND P5, PT, R22, R8, PT ;  /* 0x000000081600720c */ /* 0x000fc60003fa4070 */
[----:B------:R-:W-:Y:S01]  /*2b540*/  @!P6 IMAD.MOV R42, RZ, RZ, -R42 ;  /* 0x000000ffff2ae224 */ /* 0x000fe200078e0a2a */
[----:B------:R-:W-:Y:S02]  /*2b550*/  ISETP.GT.U32.AND P6, PT, R22, R3, PT ;  /* 0x000000031600720c */ /* 0x000fe40003fc4070 */
[----:B0-----:R-:W-:-:S05]  /*2b560*/  LOP3.LUT R14, R14, 0x7f, RZ, 0xc0, !PT ;  /* 0x0000007f0e0e7812 */ /* 0x001fca00078ec0ff */
[--C-:B------:R-:W-:Y:S01]  /*2b570*/  @!P4 IMAD.IADD R2, R2, 0x1, -R22.reuse ;  /* 0x000000010202c824 */ /* 0x100fe200078e0a16 */
[----:B------:R-:W-:Y:S01]  /*2b580*/  LOP3.LUT R14, R14, 0x50, RZ, 0x3c, !PT ;  /* 0x000000500e0e7812 */ /* 0x000fe200078e3cff */
[----:B------:R-:W-:-:S04]  /*2b590*/  @!P5 IMAD.IADD R8, R8, 0x1, -R22 ;  /* 0x000000010808d824 */ /* 0x000fc800078e0a16 */
[----:B------:R-:W-:Y:S01]  /*2b5a0*/  @!P6 IMAD.IADD R3, R3, 0x1, -R22 ;  /* 0x000000010303e824 */ /* 0x000fe200078e0a16 */
[----:B------:R-:W-:Y:S04]  /*2b5b0*/  STS.U8 [R13+UR4+0x21e00], R40 ;  /* 0x021e00280d007988 */ /* 0x000fe80008000004 */
[----:B------:R-:W-:Y:S04]  /*2b5c0*/  STS.U8 [R13+UR4+0x22200], R38 ;  /* 0x022200260d007988 */ /* 0x000fe80008000004 */
[----:B------:R0:W-:Y:S04]  /*2b5d0*/  STS.U8 [R13+UR4+0x22600], R39 ;  /* 0x022600270d007988 */ /* 0x0001e80008000004 */
[----:B------:R-:W-:Y:S04]  /*2b5e0*/  STS.U8 [R13+UR4+0x22a00], R37 ;  /* 0x022a00250d007988 */ /* 0x000fe80008000004 */
[----:B------:R-:W-:Y:S04]  /*2b5f0*/  STS.U8 [R13+UR4+0x22e00], R36 ;  /* 0x022e00240d007988 */ /* 0x000fe80008000004 */
[----:B------:R-:W-:Y:S04]  /*2b600*/  STS.U8 [R13+UR4+0x23200], R35 ;  /* 0x023200230d007988 */ /* 0x000fe80008000004 */
[----:B------:R-:W-:Y:S04]  /*2b610*/  STS.U8 [R13+UR4+0x23600], R34 ;  /* 0x023600220d007988 */ /* 0x000fe80008000004 */
[----:B------:R-:W-:Y:S04]  /*2b620*/  STS.U8 [R13+UR4+0x23a00], R33 ;  /* 0x023a00210d007988 */ /* 0x000fe80008000004 */
[----:B------:R-:W-:Y:S04]  /*2b630*/  STS.U8 [R13+UR4+0x23e00], R31 ;  /* 0x023e001f0d007988 */ /* 0x000fe80008000004 */
[----:B------:R1:W-:Y:S01]  /*2b640*/  STS.U8 [R14+UR4+0x21680], R23 ;  /* 0x021680170e007988 */ /* 0x0003e20008000004 */
[----:B0-----:R-:W-:-:S02]  /*2b650*/  IMAD.MOV.U32 R39, RZ, RZ, R3 ;  /* 0x000000ffff277224 */ /* 0x001fc400078e0003 */
[----:B-1----:R-:W-:Y:S01]  /*2b660*/  IMAD.MOV.U32 R23, RZ, RZ, R8 ;  /* 0x000000ffff177224 */ /* 0x002fe200078e0008 */
[----:B---3--:R-:W-:Y:S02]  /*2b670*/  ISETP.GE.AND P4, PT, R18, RZ, PT ;  /* 0x000000ff1200720c */ /* 0x008fe40003f86270 */
[----:B------:R-:W2:Y:S01]  /*2b680*/  LDL R18, [R1+0x1c40] ;  /* 0x001c400001127983 */ /* 0x000ea20000100800 */
[----:B----4-:R-:W-:-:S03]  /*2b690*/  ISETP.GE.AND P5, PT, R4, RZ, PT ;  /* 0x000000ff0400720c */ /* 0x010fc60003fa6270 */
[----:B------:R-:W3:Y:S04]  /*2b6a0*/  LDL.LU R4, [R1+0x1b4] ;  /* 0x0001b40001047983 */ /* 0x000ee80000300800 */
[----:B------:R-:W4:Y:S04]  /*2b6b0*/  LDL.LU R3, [R1+0x194] ;  /* 0x0001940001037983 */ /* 0x000f280000300800 */
[----:B------:R-:W3:Y:S01]  /*2b6c0*/  LDL R8, [R1+0x1c60] ;  /* 0x001c600001087983 */ /* 0x000ee20000100800 */
[----:B------:R-:W-:-:S04]  /*2b6d0*/  IMAD.MOV.U32 R40, RZ, RZ, R9 ;  /* 0x000000ffff287224 */ /* 0x000fc800078e0009 */
[----:B------:R-:W-:Y:S01]  /*2b6e0*/  @!P2 IMAD.MOV R40, RZ, RZ, -R40 ;  /* 0x000000ffff28a224 */ /* 0x000fe200078e0a28 */
[C---:B------:R-:W-:Y:S02]  /*2b6f0*/  ISETP.GT.U32.AND P2, PT, R22.reuse, R5, PT ;  /* 0x000000051600720c */ /* 0x040fe40003f44070 */
[----:B------:R-:W-:Y:S01]  /*2b700*/  ISETP.GT.U32.AND P6, PT, R22, R85, PT ;  /* 0x000000551600720c */ /* 0x000fe20003fc4070 */
[----:B------:R-:W-:Y:S02]  /*2b710*/  @!P5 IMAD.MOV R39, RZ, RZ, -R39 ;  /* 0x000000ffff27d224 */ /* 0x000fe400078e0a27 */
[----:B------:R-:W-:-:S08]  /*2b720*/  @!P4 IMAD.MOV R23, RZ, RZ, -R23 ;  /* 0x000000ffff17c224 */ /* 0x000fd000078e0a17 */
[--C-:B------:R-:W-:Y:S02]  /*2b730*/  @!P2 IMAD.IADD R5, R5, 0x1, -R22.reuse ;  /* 0x000000010505a824 */ /* 0x100fe400078e0a16 */
[----:B------:R-:W-:-:S03]  /*2b740*/  @!P6 IMAD.IADD R85, R85, 0x1, -R22 ;  /* 0x000000015555e824 */ /* 0x000fc600078e0a16 */
[C---:B------:R-:W-:Y:S02]  /*2b750*/  ISETP.GT.U32.AND P5, PT, R22.reuse, R5, PT ;  /* 0x000000051600720c */ /* 0x040fe40003fa4070 */
[----:B------:R-:W-:Y:S02]  /*2b760*/  ISETP.GT.U32.AND P2, PT, R22, R19, PT ;  /* 0x000000131600720c */ /* 0x000fe40003f44070 */
[----:B------:R-:W-:Y:S02]  /*2b770*/  ISETP.GE.AND P6, PT, R6, RZ, PT ;  /* 0x000000ff0600720c */ /* 0x000fe40003fc6270 */
[----:B------:R-:W-:Y:S01]  /*2b780*/  SEL R23, R61, R23, !P1 ;  /* 0x000000173d177207 */ /* 0x000fe20004800000 */
[----:B------:R-:W-:Y:S01]  /*2b790*/  IMAD.MOV.U32 R38, RZ, RZ, R2 ;  /* 0x000000ffff267224 */ /* 0x000fe200078e0002 */
[----:B------:R-:W4:Y:S05]  /*2b7a0*/  LDL R6, [R1+0x1c78] ;  /* 0x001c780001067983 */ /* 0x000f2a0000100800 */
[----:B------:R-:W-:-:S02]  /*2b7b0*/  @!P5 IMAD.IADD R5, R5, 0x1, -R22 ;  /* 0x000000010505d824 */ /* 0x000fc400078e0a16 */
[----:B------:R-:W-:Y:S01]  /*2b7c0*/  IMAD R23, R23, UR27, RZ ;  /* 0x0000001b17177c24 */ /* 0x000fe2000f8e02ff */
[----:B------:R0:W-:Y:S01]  /*2b7d0*/  STS.U8 [R14+UR4+0x21a80], R25 ;  /* 0x021a80190e007988 */ /* 0x0001e20008000004 */
[----:B------:R-:W-:Y:S01]  /*2b7e0*/  ISETP.GT.U32.AND P4, PT, R22, R85, PT ;  /* 0x000000551600720c */ /* 0x000fe20003f84070 */
[----:B------:R-:W-:Y:S02]  /*2b7f0*/  @!P2 IMAD.IADD R19, R19, 0x1, -R22 ;  /* 0x000000011313a824 */ /* 0x000fe400078e0a16 */
[----:B------:R-:W-:Y:S01]  /*2b800*/  @!P6 IMAD.MOV R38, RZ, RZ, -R38 ;  /* 0x000000ffff26e224 */ /* 0x000fe200078e0a26 */
[----:B--2---:R-:W-:Y:S02]  /*2b810*/  ISETP.GE.AND P5, PT, R18, RZ, PT ;  /* 0x000000ff1200720c */ /* 0x004fe40003fa6270 */
[----:B------:R-:W-:Y:S01]  /*2b820*/  ISETP.GT.U32.AND P2, PT, R22, R19, PT ;  /* 0x000000131600720c */ /* 0x000fe20003f44070 */
[----:B------:R-:W2:Y:S04]  /*2b830*/  LDL R18, [R1+0x1c8c] ;  /* 0x001c8c0001127983 */ /* 0x000ea80000100800 */
[----:B------:R-:W2:Y:S01]  /*2b840*/  LDL.LU R79, [R1+0x190] ;  /* 0x00019000014f7983 */ /* 0x000ea20000300800 */
[----:B------:R-:W-:Y:S01]  /*2b850*/  IADD3 R0, P6, PT, R23, R20, RZ ;  /* 0x0000001417007210 */ /* 0x000fe20007fde0ff */
[----:B------:R-:W-:-:S02]  /*2b860*/  IMAD.MOV.U32 R37, RZ, RZ, R5 ;  /* 0x000000ffff257224 */ /* 0x000fc400078e0005 */
[----:B------:R-:W-:Y:S04]  /*2b870*/  STS.U8 [R14+UR4+0x20680], R30 ;  /* 0x0206801e0e007988 */ /* 0x000fe80008000004 */
[----:B------:R-:W-:Y:S01]  /*2b880*/  STS.U8 [R14+UR4+0x21e80], R24 ;  /* 0x021e80180e007988 */ /* 0x000fe20008000004 */
[----:B------:R-:W-:-:S03]  /*2b890*/  LEA.HI.X.SX32 R2, R23, R17, 0x1, P6 ;  /* 0x0000001117027211 */ /* 0x000fc600030f0eff */
[----:B------:R-:W-:Y:S04]  /*2b8a0*/  STL [R1+0xa48], R0 ;  /* 0x000a480001007387 */ /* 0x000fe80000100800 */
[----:B------:R-:W2:Y:S01]  /*2b8b0*/  LDL.LU R9, [R1+0x180] ;  /* 0x0001800001097983 */ /* 0x000ea20000300800 */
[----:B0-----:R-:W-:-:S03]  /*2b8c0*/  @P0 IMAD.MOV.U32 R25, RZ, RZ, R2 ;  /* 0x000000ffff190224 */ /* 0x001fc600078e0002 */
[----:B------:R-:W-:Y:S04]  /*2b8d0*/  STS.U8 [R14+UR4+0x20a80], R29 ;  /* 0x020a801d0e007988 */ /* 0x000fe80008000004 */
[----:B------:R0:W-:Y:S01]  /*2b8e0*/  STL [R1+0xa44], R2 ;  /* 0x000a440201007387 */ /* 0x0001e20000100800 */
[----:B------:R-:W-:Y:S01]  /*2b8f0*/  @!P2 IMAD.IADD R19, R19, 0x1, -R22 ;  /* 0x000000011313a824 */ /* 0x000fe200078e0a16 */
[----:B---3--:R-:W-:Y:S02]  /*2b900*/  ISETP.GE.AND P2, PT, R8, RZ, PT ;  /* 0x000000ff0800720c */ /* 0x008fe40003f46270 */
[----:B------:R1:W-:Y:S04]  /*2b910*/  STS.U8 [R14+UR4+0x21280], R27 ;  /* 0x0212801b0e007988 */ /* 0x0003e80008000004 */
[----:B------:R-:W-:Y:S01]  /*2b920*/  STS.U8 [R14+UR4+0x20280], R32 ;  /* 0x020280200e007988 */ /* 0x000fe20008000004 */
[----:B------:R-:W-:-:S03]  /*2b930*/  PRMT R58, RZ, 0x7610, R58 ;  /* 0x00007610ff3a7816 */ /* 0x000fc6000000003a */
[----:B------:R3:W-:Y:S04]  /*2b940*/  STS.U8 [R14+UR4+0x22280], R26 ;  /* 0x0222801a0e007988 */ /* 0x0007e80008000004 */
[----:B------:R1:W-:Y:S04]  /*2b950*/  STS.U8 [R14+UR4+0x20e80], R28 ;  /* 0x020e801c0e007988 */ /* 0x0003e80008000004 */
[----:B0-----:R-:W3:Y:S04]  /*2b960*/  LDL.LU R2, [R1+0x118] ;  /* 0x0001180001027983 */ /* 0x001ee80000300800 */
[----:B------:R-:W3:Y:S01]  /*2b970*/  LDL R8, [R1+0x1cb0] ;  /* 0x001cb00001087983 */ /* 0x000ee20000100800 */
[----:B------:R-:W-:Y:S01]  /*2b980*/  @!P4 IMAD.IADD R85, R85, 0x1, -R22 ;  /* 0x000000015555c824 */ /* 0x000fe200078e0a16 */
[----:B------:R-:W-:-:S02]  /*2b990*/  ISETP.GT.U32.AND P4, PT, R22, R4, PT ;  /* 0x000000041600720c */ /* 0x000fc40003f84070 */
[C---:B------:R-:W-:Y:S02]  /*2b9a0*/  SEL R57, R61.reuse, R57, !P1 ;  /* 0x000000393d397207 */ /* 0x040fe40004800000 */
[C---:B------:R-:W-:Y:S01]  /*2b9b0*/  SEL R55, R61.reuse, R55, !P1 ;  /* 0x000000373d377207 */ /* 0x040fe20004800000 */
[----:B------:R-:W-:Y:S02]  /*2b9c0*/  IMAD.MOV.U32 R36, RZ, RZ, R85 ;  /* 0x000000ffff247224 */ /* 0x000fe400078e0055 */
[----:B------:R-:W-:Y:S01]  /*2b9d0*/  @!P5 IMAD.MOV R37, RZ, RZ, -R37 ;  /* 0x000000ffff25d224 */ /* 0x000fe200078e0a25 */
[C---:B------:R-:W-:Y:S02]  /*2b9e0*/  SEL R54, R61.reuse, R54, !P1 ;  /* 0x000000363d367207 */ /* 0x040fe40004800000 */
[C---:B------:R-:W-:Y:S01]  /*2b9f0*/  SEL R53, R61.reuse, R53, !P1 ;  /* 0x000000353d357207 */ /* 0x040fe20004800000 */
[----:B------:R-:W-:Y:S01]  /*2ba00*/  @!P2 IMAD.MOV R36, RZ, RZ, -R36 ;  /* 0x000000ffff24a224 */ /* 0x000fe200078e0a24 */
[----:B------:R-:W-:-:S02]  /*2ba10*/  SEL R52, R61, R52, !P1 ;  /* 0x000000343d347207 */ /* 0x000fc40004800000 */
[C---:B------:R-:W-:Y:S02]  /*2ba20*/  SEL R51, R61.reuse, R51, !P1 ;  /* 0x000000333d337207 */ /* 0x040fe40004800000 */
[C---:B------:R-:W-:Y:S02]  /*2ba30*/  SEL R50, R61.reuse, R50, !P1 ;  /* 0x000000323d327207 */ /* 0x040fe40004800000 */
[C---:B------:R-:W-:Y:S02]  /*2ba40*/  SEL R49, R61.reuse, R49, !P1 ;  /* 0x000000313d317207 */ /* 0x040fe40004800000 */
[C---:B------:R-:W-:Y:S01]  /*2ba50*/  SEL R48, R61.reuse, R48, !P1 ;  /* 0x000000303d307207 */ /* 0x040fe20004800000 */
[----:B------:R-:W-:Y:S01]  /*2ba60*/  @!P4 IMAD.IADD R4, R4, 0x1, -R22 ;  /* 0x000000010404c824 */ /* 0x000fe200078e0a16 */
[C---:B------:R-:W-:Y:S02]  /*2ba70*/  SEL R47, R61.reuse, R47, !P1 ;  /* 0x0000002f3d2f7207 */ /* 0x040fe40004800000 */
[----:B------:R-:W-:-:S02]  /*2ba80*/  SEL R46, R61, R46, !P1 ;  /* 0x0000002e3d2e7207 */ /* 0x000fc40004800000 */
[C---:B------:R-:W-:Y:S02]  /*2ba90*/  SEL R45, R61.reuse, R45, !P1 ;  /* 0x0000002d3d2d7207 */ /* 0x040fe40004800000 */
[----:B------:R-:W-:Y:S02]  /*2baa0*/  SEL R44, R61, R44, !P1 ;  /* 0x0000002c3d2c7207 */ /* 0x000fe40004800000 */
[----:B------:R-:W-:Y:S02]  /*2bab0*/  ISETP.GT.U32.AND P5, PT, R22, R4, PT ;  /* 0x000000041600720c */ /* 0x000fe40003fa4070 */
[----:B----4-:R-:W-:Y:S01]  /*2bac0*/  ISETP.GE.AND P4, PT, R6, RZ, PT ;  /* 0x000000ff0600720c */ /* 0x010fe20003f86270 */
[C---:B------:R-:W-:Y:S02]  /*2bad0*/  VIADD R6, R7.reuse, 0x6f ;  /* 0x0000006f07067836 */ /* 0x040fe40000000000 */
[----:B------:R-:W-:Y:S02]  /*2bae0*/  VIADD R5, R7, 0x75 ;  /* 0x0000007507057836 */ /* 0x000fe40000000000 */
[----:B------:R-:W-:Y:S01]  /*2baf0*/  IMAD.MOV.U32 R35, RZ, RZ, R19 ;  /* 0x000000ffff237224 */ /* 0x000fe200078e0013 */
[----:B------:R-:W-:-:S02]  /*2bb00*/  SEL R43, R61, R43, !P1 ;  /* 0x0000002b3d2b7207 */ /* 0x000fc40004800000 */
[C---:B------:R-:W-:Y:S01]  /*2bb10*/  SEL R42, R61.reuse, R42, !P1 ;  /* 0x0000002a3d2a7207 */ /* 0x040fe20004800000 */
[----:B------:R-:W-:Y:S04]  /*2bb20*/  STL [R1+0x1af8], R6 ;  /* 0x001af80601007387 */ /* 0x000fe80000100800 */
[----:B------:R-:W-:Y:S04]  /*2bb30*/  STL [R1+0x1af0], R5 ;  /* 0x001af00501007387 */ /* 0x000fe80000100800 */
[----:B------:R-:W4:Y:S04]  /*2bb40*/  LDL.LU R19, [R1+0x108] ;  /* 0x0001080001137983 */ /* 0x000f280000300800 */
[----:B------:R-:W4:Y:S01]  /*2bb50*/  LDL R84, [R1+0x1cb4] ;  /* 0x001cb40001547983 */ /* 0x000f220000100800 */
[----:B------:R-:W-:Y:S01]  /*2bb60*/  @!P5 IMAD.IADD R4, R4, 0x1, -R22 ;  /* 0x000000010404d824 */ /* 0x000fe200078e0a16 */
[----:B------:R-:W-:-:S02]  /*2bb70*/  SEL R41, R61, R41, !P1 ;  /* 0x000000293d297207 */ /* 0x000fc40004800000 */
[C---:B------:R-:W-:Y:S02]  /*2bb80*/  SEL R40, R61.reuse, R40, !P1 ;  /* 0x000000283d287207 */ /* 0x040fe40004800000 */
[----:B------:R-:W-:Y:S01]  /*2bb90*/  SEL R39, R61, R39, !P1 ;  /* 0x000000273d277207 */ /* 0x000fe20004800000 */
[----:B------:R-:W0:Y:S01]  /*2bba0*/  LDCU UR27, c[0x0][0x3b0] ;  /* 0x00007600ff1b77ac */ /* 0x000e220008000800 */
[----:B--2---:R-:W-:Y:S02]  /*2bbb0*/  ISETP.GT.U32.AND P2, PT, R22, R79, PT ;  /* 0x0000004f1600720c */ /* 0x004fe40003f44070 */
[----:B------:R-:W-:Y:S02]  /*2bbc0*/  ISETP.GE.AND P5, PT, R18, RZ, PT ;  /* 0x000000ff1200720c */ /* 0x000fe40003fa6270 */
[----:B------:R-:W2:Y:S01]  /*2bbd0*/  LDL.LU R18, [R1+0x104] ;  /* 0x0001040001127983 */ /* 0x000ea20000300800 */
[----:B------:R-:W-:Y:S01]  /*2bbe0*/  ISETP.GT.U32.AND P6, PT, R22, R3, PT ;  /* 0x000000031600720c */ /* 0x000fe20003fc4070 */
[----:B------:R-:W-:-:S02]  /*2bbf0*/  IMAD.MOV.U32 R34, RZ, RZ, R4 ;  /* 0x000000ffff227224 */ /* 0x000fc400078e0004 */
[----:B------:R-:W2:Y:S05]  /*2bc00*/  LDL R85, [R1+0x1cbc] ;  /* 0x001cbc0001557983 */ /* 0x000eaa0000100800 */
[--C-:B------:R-:W-:Y:S01]  /*2bc10*/  @!P2 IMAD.IADD R79, R79, 0x1, -R22.reuse ;  /* 0x000000014f4fa824 */ /* 0x100fe200078e0a16 */
[----:B---3--:R-:W-:Y:S02]  /*2bc20*/  ISETP.GE.AND P2, PT, R8, RZ, PT ;  /* 0x000000ff0800720c */ /* 0x008fe40003f46270 */
[----:B------:R-:W3:Y:S02]  /*2bc30*/  LDL R8, [R1+0x1cb8] ;  /* 0x001cb80001087983 */ /* 0x000ee40000100800 */
[----:B------:R-:W-:-:S05]  /*2bc40*/  @!P6 IMAD.IADD R3, R3, 0x1, -R22 ;  /* 0x000000010303e824 */ /* 0x000fca00078e0a16 */
[----:B------:R-:W-:-:S13]  /*2bc50*/  ISETP.GT.U32.AND P6, PT, R22, R3, PT ;  /* 0x000000031600720c */ /* 0x000fda0003fc4070 */
[----:B------:R-:W-:Y:S01]  /*2bc60*/  @!P6 IMAD.IADD R3, R3, 0x1, -R22 ;  /* 0x000000010303e824 */ /* 0x000fe200078e0a16 */
[----:B------:R-:W-:-:S13]  /*2bc70*/  ISETP.GT.U32.AND P6, PT, R22, R2, PT ;  /* 0x000000021600720c */ /* 0x000fda0003fc4070 */
[----:B------:R-:W-:-:S05]  /*2bc80*/  @!P6 IMAD.IADD R2, R2, 0x1, -R22 ;  /* 0x000000010202e824 */ /* 0x000fca00078e0a16 */
[----:B------:R-:W-:Y:S01]  /*2bc90*/  ISETP.GT.U32.AND P6, PT, R22, R2, PT ;  /* 0x000000021600720c */ /* 0x000fe20003fc4070 */
[----:B------:R-:W-:Y:S02]  /*2bca0*/  IMAD.MOV.U32 R33, RZ, RZ, R3 ;  /* 0x000000ffff217224 */ /* 0x000fe400078e0003 */
[C---:B------:R-:W-:Y:S02]  /*2bcb0*/  VIADD R4, R7.reuse, 0x76 ;  /* 0x0000007607047836 */ /* 0x040fe40000000000 */
[----:B------:R-:W-:-:S03]  /*2bcc0*/  VIADD R3, R7, 0x77 ;  /* 0x0000007707037836 */ /* 0x000fc60000000000 */
[----:B------:R-:W-:Y:S04]  /*2bcd0*/  STL [R1+0x1aec], R4 ;  /* 0x001aec0401007387 */ /* 0x000fe80000100800 */
[----:B------:R0:W-:Y:S01]  /*2bce0*/  STL [R1+0x1ae8], R3 ;  /* 0x001ae80301007387 */ /* 0x0001e20000100800 */
[----:B------:R-:W-:Y:S02]  /*2bcf0*/  @!P6 IMAD.IADD R2, R2, 0x1, -R22 ;  /* 0x000000010202e824 */ /* 0x000fe400078e0a16 */
[----:B------:R-:W-:Y:S01]  /*2bd00*/  @!P4 IMAD.MOV R35, RZ, RZ, -R35 ;  /* 0x000000ffff23c224 */ /* 0x000fe200078e0a23 */
[----:B------:R-:W-:Y:S02]  /*2bd10*/  ISETP.GT.U32.AND P4, PT, R22, R9, PT ;  /* 0x000000091600720c */ /* 0x000fe40003f84070 */
[----:B---3--:R-:W-:-:S02]  /*2bd20*/  ISETP.GE.AND P6, PT, R8, RZ, PT ;  /* 0x000000ff0800720c */ /* 0x008fc40003fc6270 */
[----:B------:R-:W3:Y:S09]  /*2bd30*/  LDL R8, [R1+0x1cc4] ;  /* 0x001cc40001087983 */ /* 0x000ef20000100800 */
[----:B------:R-:W-:Y:S02]  /*2bd40*/  @!P4 IMAD.IADD R9, R9, 0x1, -R22 ;  /* 0x000000010909c824 */ /* 0x000fe400078e0a16 */
[----:B------:R-:W-:-:S03]  /*2bd50*/  @!P5 IMAD.MOV R34, RZ, RZ, -R34 ;  /* 0x000000ffff22d224 */ /* 0x000fc600078e0a22 */
[----:B------:R-:W-:-:S13]  /*2bd60*/  ISETP.GT.U32.AND P5, PT, R22, R9, PT ;  /* 0x000000091600720c */ /* 0x000fda0003fa4070 */
[----:B------:R-:W-:-:S04]  /*2bd70*/  @!P5 IMAD.IADD R9, R9, 0x1, -R22 ;  /* 0x000000010909d824 */ /* 0x000fc800078e0a16 */
[----:B------:R-:W-:-:S04]  /*2bd80*/  IMAD.MOV.U32 R31, RZ, RZ, R9 ;  /* 0x000000ffff1f7224 */ /* 0x000fc800078e0009 */
[----:B------:R-:W-:Y:S01]  /*2bd90*/  @!P6 IMAD.MOV R31, RZ, RZ, -R31 ;  /* 0x000000ffff1fe224 */ /* 0x000fe200078e0a1f */
[C---:B------:R-:W-:Y:S01]  /*2bda0*/  ISETP.GT.U32.AND P6, PT, R22.reuse, R87, PT ;  /* 0x000000571600720c */ /* 0x040fe20003fc4070 */
[----:B------:R-:W-:Y:S01]  /*2bdb0*/  @!P2 IMAD.MOV R33, RZ, RZ, -R33 ;  /* 0x000000ffff21a224 */ /* 0x000fe200078e0a21 */
[C---:B----4-:R-:W-:Y:S01]  /*2bdc0*/  ISETP.GT.U32.AND P2, PT, R22.reuse, R19, PT ;  /* 0x000000131600720c */ /* 0x050fe20003f44070 */
[----:B------:R-:W-:Y:S02]  /*2bdd0*/  IMAD.MOV.U32 R30, RZ, RZ, R2 ;  /* 0x000000ffff1e7224 */ /* 0x000fe400078e0002 */
[----:B------:R-:W-:Y:S02]  /*2bde0*/  @P0 IMAD.MOV.U32 R24, RZ, RZ, R0 ;  /* 0x000000ffff180224 */ /* 0x000fe400078e0000 */
[C---:B------:R-:W-:Y:S02]  /*2bdf0*/  VIADD R2, R7.reuse, 0x7d ;  /* 0x0000007d07027836 */ /* 0x040fe40000000000 */
[----:B------:R-:W-:Y:S01]  /*2be00*/  VIADD R0, R7, 0x7e ;  /* 0x0000007e07007836 */ /* 0x000fe20000000000 */
[----:B--2---:R-:W-:-:S02]  /*2be10*/  ISETP.GT.U32.AND P5, PT, R22, R18, PT ;  /* 0x000000121600720c */ /* 0x004fc40003fa4070 */
[----:B------:R-:W-:Y:S02]  /*2be20*/  ISETP.GT.U32.AND P4, PT, R22, R79, PT ;  /* 0x0000004f1600720c */ /* 0x000fe40003f84070 */
[----:B-1----:R-:W-:Y:S01]  /*2be30*/  IABS R27, R6 ;  /* 0x00000006001b7213 */ /* 0x002fe20000000000 */
[----:B------:R-:W-:Y:S04]  /*2be40*/  STL [R1+0x1b04], R2 ;  /* 0x001b040201007387 */ /* 0x000fe80000100800 */
[----:B------:R1:W-:Y:S01]  /*2be50*/  STL [R1+0x1b00], R0 ;  /* 0x001b000001007387 */ /* 0x0003e20000100800 */
[----:B------:R-:W-:-:S03]  /*2be60*/  @!P6 IMAD.IADD R87, R87, 0x1, -R22 ;  /* 0x000000015757e824 */ /* 0x000fc600078e0a16 */
[----:B------:R-:W2:Y:S01]  /*2be70*/  LDL R7, [R1+0x1ccc] ;  /* 0x001ccc0001077983 */ /* 0x000ea20000100800 */
[--C-:B------:R-:W-:Y:S01]  /*2be80*/  @!P2 IMAD.IADD R19, R19, 0x1, -R22.reuse ;  /* 0x000000011313a824 */ /* 0x100fe200078e0a16 */
[----:B------:R-:W-:Y:S02]  /*2be90*/  IABS R26, R5 ;  /* 0x00000005001a7213 */ /* 0x000fe40000000000 */
[----:B------:R4:W2:Y:S01]  /*2bea0*/  @P0 LDG.E.U8 R58, desc[UR14][R24.64] ;  /* 0x0000000e183a0981 */ /* 0x0008a2000c1e1100 */
[----:B------:R-:W-:Y:S01]  /*2beb0*/  @!P5 IMAD.IADD R18, R18, 0x1, -R22 ;  /* 0x000000011212d824 */ /* 0x000fe200078e0a16 */
[----:B------:R-:W-:-:S13]  /*2bec0*/  ISETP.GT.U32.AND P5, PT, R22, R19, PT ;  /* 0x000000131600720c */ /* 0x000fda0003fa4070 */
[----:B------:R-:W-:-:S04]  /*2bed0*/  @!P5 IMAD.IADD R19, R19, 0x1, -R22 ;  /* 0x000000011313d824 */ /* 0x000fc800078e0a16 */
[----:B------:R-:W-:Y:S02]  /*2bee0*/  IMAD.MOV.U32 R29, RZ, RZ, R19 ;  /* 0x000000ffff1d7224 */ /* 0x000fe400078e0013 */
[----:B------:R-:W2:Y:S01]  /*2bef0*/  LDL R19, [R1+0x1c74] ;  /* 0x001c740001137983 */ /* 0x000ea20000100800 */
[----:B---3--:R-:W-:-:S03]  /*2bf00*/  ISETP.GE.AND P6, PT, R8, RZ, PT ;  /* 0x000000ff0800720c */ /* 0x008fc60003fc6270 */
[----:B------:R-:W3:Y:S01]  /*2bf10*/  LDL R8, [R1+0x1c64] ;  /* 0x001c640001087983 */ /* 0x000ee20000100800 */
[----:B------:R-:W-:Y:S01]  /*2bf20*/  @!P4 IMAD.IADD R79, R79, 0x1, -R22 ;  /* 0x000000014f4fc824 */ /* 0x000fe200078e0a16 */
[----:B------:R-:W-:Y:S02]  /*2bf30*/  ISETP.GE.AND P4, PT, R84, RZ, PT ;  /* 0x000000ff5400720c */ /* 0x000fe40003f86270 */
[----:B------:R-:W-:Y:S01]  /*2bf40*/  ISETP.GE.AND P2, PT, R85, RZ, PT ;  /* 0x000000ff5500720c */ /* 0x000fe20003f46270 */
[----:B------:R-:W-:Y:S02]  /*2bf50*/  IMAD.MOV.U32 R32, RZ, RZ, R79 ;  /* 0x000000ffff207224 */ /* 0x000fe400078e004f */
[----:B------:R-:W-:-:S04]  /*2bf60*/  IMAD.HI.U32 R23, R21, R27, RZ ;  /* 0x0000001b15177227 */ /* 0x000fc800078e00ff */
[----:B----4-:R-:W-:-:S04]  /*2bf70*/  IMAD.HI.U32 R24, R21, R26, RZ ;  /* 0x0000001a15187227 */ /* 0x010fc800078e00ff */
[----:B------:R-:W-:Y:S02]  /*2bf80*/  IMAD.MOV R23, RZ, RZ, -R23 ;  /* 0x000000ffff177224 */ /* 0x000fe400078e0a17 */
[----:B------:R-:W-:Y:S01]  /*2bf90*/  @!P4 IMAD.MOV R32, RZ, RZ, -R32 ;  /* 0x000000ffff20c224 */ /* 0x000fe200078e0a20 */
[C---:B------:R-:W-:Y:S01]  /*2bfa0*/  ISETP.GT.U32.AND P4, PT, R22.reuse, R18, PT ;  /* 0x000000121600720c */ /* 0x040fe20003f84070 */
[----:B------:R-:W-:Y:S01]  /*2bfb0*/  @!P2 IMAD.MOV R30, RZ, RZ, -R30 ;  /* 0x000000ffff1ea224 */ /* 0x000fe200078e0a1e */
[C---:B------:R-:W-:Y:S01]  /*2bfc0*/  ISETP.GT.U32.AND P2, PT, R22.reuse, R86, PT ;  /* 0x000000561600720c */ /* 0x040fe20003f44070 */
[----:B------:R-:W-:Y:S02]  /*2bfd0*/  IMAD.MOV R24, RZ, RZ, -R24 ;  /* 0x000000ffff187224 */ /* 0x000fe400078e0a18 */
[C---:B------:R-:W-:Y:S02]  /*2bfe0*/  IMAD R27, R22.reuse, R23, R27 ;  /* 0x00000017161b7224 */ /* 0x040fe400078e021b */
[----:B------:R-:W-:Y:S01]  /*2bff0*/  IMAD R26, R22, R24, R26 ;  /* 0x00000018161a7224 */ /* 0x000fe200078e021a */
[----:B------:R-:W-:-:S02]  /*2c000*/  IABS R24, R3 ;  /* 0x0000000300187213 */ /* 0x000fc40000000000 */
[----:B------:R-:W-:Y:S02]  /*2c010*/  ISETP.GT.U32.AND P5, PT, R22, R27, PT ;  /* 0x0000001b1600720c */ /* 0x000fe40003fa4070 */
[----:B------:R-:W-:Y:S01]  /*2c020*/  IABS R25, R4 ;  /* 0x0000000400197213 */ /* 0x000fe20000000000 */
[----:B------:R-:W-:Y:S01]  /*2c030*/  @!P4 IMAD.IADD R18, R18, 0x1, -R22 ;  /* 0x000000011212c824 */ /* 0x000fe200078e0a16 */
[----:B------:R-:W-:Y:S01]  /*2c040*/  ISETP.GT.U32.AND P4, PT, R22, R26, PT ;  /* 0x0000001a1600720c */ /* 0x000fe20003f84070 */
[----:B------:R-:W-:-:S04]  /*2c050*/  IMAD.HI.U32 R23, R21, R24, RZ ;  /* 0x0000001815177227 */ /* 0x000fc800078e00ff */
[----:B------:R-:W-:Y:S01]  /*2c060*/  @!P2 IMAD.IADD R86, R86, 0x1, -R22 ;  /* 0x000000015656a824 */ /* 0x000fe200078e0a16 */
[----:B------:R-:W-:Y:S01]  /*2c070*/  ISETP.GT.U32.AND P2, PT, R22, R87, PT ;  /* 0x000000571600720c */ /* 0x000fe20003f44070 */
[----:B------:R-:W-:-:S04]  /*2c080*/  IMAD.HI.U32 R28, R21, R25, RZ ;  /* 0x00000019151c7227 */ /* 0x000fc800078e00ff */
[----:B------:R-:W-:Y:S02]  /*2c090*/  IMAD.MOV R23, RZ, RZ, -R23 ;  /* 0x000000ffff177224 */ /* 0x000fe400078e0a17 */
[----:B------:R-:W-:Y:S02]  /*2c0a0*/  IMAD.MOV R28, RZ, RZ, -R28 ;  /* 0x000000ffff1c7224 */ /* 0x000fe400078e0a1c */
[C---:B------:R-:W-:Y:S02]  /*2c0b0*/  IMAD R24, R22.reuse, R23, R24 ;  /* 0x0000001716187224 */ /* 0x040fe400078e0218 */
[--C-:B------:R-:W-:Y:S01]  /*2c0c0*/  @!P5 IMAD.IADD R27, R27, 0x1, -R22.reuse ;  /* 0x000000011b1bd824 */ /* 0x100fe200078e0a16 */
[----:B------:R-:W-:Y:S01]  /*2c0d0*/  IABS R23, R2 ;  /* 0x0000000200177213 */ /* 0x000fe20000000000 */
[----:B------:R-:W-:Y:S02]  /*2c0e0*/  IMAD R25, R22, R28, R25 ;  /* 0x0000001c16197224 */ /* 0x000fe400078e0219 */
[----:B------:R-:W-:-:S02]  /*2c0f0*/  @!P4 IMAD.IADD R26, R26, 0x1, -R22 ;  /* 0x000000011a1ac824 */ /* 0x000fc400078e0a16 */
[----:B------:R-:W-:Y:S01]  /*2c100*/  @!P6 IMAD.MOV R29, RZ, RZ, -R29 ;  /* 0x000000ffff1de224 */ /* 0x000fe200078e0a1d */
[C---:B------:R-:W-:Y:S02]  /*2c110*/  ISETP.GT.U32.AND P5, PT, R22.reuse, R86, PT ;  /* 0x000000561600720c */ /* 0x040fe40003fa4070 */
[----:B------:R-:W-:Y:S01]  /*2c120*/  ISETP.GT.U32.AND P6, PT, R22, R27, PT ;  /* 0x0000001b1600720c */ /* 0x000fe20003fc4070 */
[----:B------:R-:W-:-:S04]  /*2c130*/  IMAD.HI.U32 R59, R21, R23, RZ ;  /* 0x00000017153b7227 */ /* 0x000fc800078e00ff */
[----:B------:R-:W-:Y:S01]  /*2c140*/  @!P2 IMAD.IADD R87, R87, 0x1, -R22 ;  /* 0x000000015757a824 */ /* 0x000fe200078e0a16 */
[C---:B------:R-:W-:Y:S02]  /*2c150*/  ISETP.GT.U32.AND P4, PT, R22.reuse, R26, PT ;  /* 0x0000001a1600720c */ /* 0x040fe40003f84070 */
[----:B------:R-:W-:Y:S01]  /*2c160*/  ISETP.GT.U32.AND P2, PT, R22, R25, PT ;  /* 0x000000191600720c */ /* 0x000fe20003f44070 */
[----:B------:R-:W-:Y:S01]  /*2c170*/  IMAD.MOV R59, RZ, RZ, -R59 ;  /* 0x000000ffff3b7224 */ /* 0x000fe200078e0a3b */
[----:B------:R-:W-:-:S03]  /*2c180*/  IABS R28, R0 ;  /* 0x00000000001c7213 */ /* 0x000fc60000000000 */
[----:B------:R-:W-:Y:S02]  /*2c190*/  IMAD R23, R22, R59, R23 ;  /* 0x0000003b16177224 */ /* 0x000fe400078e0217 */
[--C-:B------:R-:W-:Y:S02]  /*2c1a0*/  @!P5 IMAD.IADD R86, R86, 0x1, -R22.reuse ;  /* 0x000000015656d824 */ /* 0x100fe400078e0a16 */
[----:B------:R-:W-:Y:S01]  /*2c1b0*/  @!P6 IMAD.IADD R27, R27, 0x1, -R22 ;  /* 0x000000011b1be824 */ /* 0x000fe200078e0a16 */
[C---:B------:R-:W-:Y:S02]  /*2c1c0*/  ISETP.GT.U32.AND P5, PT, R22.reuse, R24, PT ;  /* 0x000000181600720c */ /* 0x040fe40003fa4070 */
[----:B------:R-:W-:Y:S01]  /*2c1d0*/  ISETP.GT.U32.AND P6, PT, R22, R23, PT ;  /* 0x000000171600720c */ /* 0x000fe20003fc4070 */
[----:B------:R-:W-:-:S04]  /*2c1e0*/  IMAD.HI.U32 R21, R21, R28, RZ ;  /* 0x0000001c15157227 */ /* 0x000fc800078e00ff */
[--C-:B------:R-:W-:Y:S02]  /*2c1f0*/  @!P4 IMAD.IADD R26, R26, 0x1, -R22.reuse ;  /* 0x000000011a1ac824 */ /* 0x100fe400078e0a16 */
[----:B------:R-:W-:Y:S01]  /*2c200*/  @!P2 IMAD.IADD R25, R25, 0x1, -R22 ;  /* 0x000000011919a824 */ /* 0x000fe200078e0a16 */
[----:B--2---:R-:W-:Y:S01]  /*2c210*/  ISETP.GE.AND P4, PT, R7, RZ, PT ;  /* 0x000000ff0700720c */ /* 0x004fe20003f86270 */
[----:B------:R-:W-:-:S04]  /*2c220*/  IMAD.MOV R21, RZ, RZ, -R21 ;  /* 0x000000ffff157224 */ /* 0x000fc800078e0a15 */
[----:B------:R-:W-:Y:S02]  /*2c230*/  IMAD R21, R22, R21, R28 ;  /* 0x0000001516157224 */ /* 0x000fe400078e021c */
[----:B------:R-:W-:Y:S02]  /*2c240*/  IMAD.MOV.U32 R28, RZ, RZ, R18 ;  /* 0x000000ffff1c7224 */ /* 0x000fe400078e0012 */
[--C-:B------:R-:W-:Y:S02]  /*2c250*/  @!P5 IMAD.IADD R24, R24, 0x1, -R22.reuse ;  /* 0x000000011818d824 */ /* 0x100fe400078e0a16 */
[----:B------:R-:W-:Y:S01]  /*2c260*/  @!P6 IMAD.IADD R23, R23, 0x1, -R22 ;  /* 0x000000011717e824 */ /* 0x000fe200078e0a16 */
[C---:B------:R-:W-:Y:S01]  /*2c270*/  ISETP.GT.U32.AND P5, PT, R22.reuse, R21, PT ;  /* 0x000000151600720c */ /* 0x040fe20003fa4070 */
[----:B------:R-:W-:Y:S01]  /*2c280*/  @!P4 IMAD.MOV R28, RZ, RZ, -R28 ;  /* 0x000000ffff1cc224 */ /* 0x000fe200078e0a1c */
[C---:B------:R-:W-:Y:S02]  /*2c290*/  ISETP.GT.U32.AND P4, PT, R22.reuse, R25, PT ;  /* 0x000000191600720c */ /* 0x040fe40003f84070 */
[----:B------:R-:W-:-:S09]  /*2c2a0*/  ISETP.GT.U32.AND P6, PT, R22, R24, PT ;  /* 0x000000181600720c */ /* 0x000fd20003fc4070 */
[--C-:B------:R-:W-:Y:S02]  /*2c2b0*/  @!P5 IMAD.IADD R21, R21, 0x1, -R22.reuse ;  /* 0x000000011515d824 */ /* 0x100fe400078e0a16 */
[--C-:B------:R-:W-:Y:S02]  /*2c2c0*/  @!P4 IMAD.IADD R25, R25, 0x1, -R22.reuse ;  /* 0x000000011919c824 */ /* 0x100fe400078e0a16 */
[----:B------:R-:W-:Y:S01]  /*2c2d0*/  @!P6 IMAD.IADD R24, R24, 0x1, -R22 ;  /* 0x000000011818e824 */ /* 0x000fe200078e0a16 */
[----:B------:R-:W-:Y:S02]  /*2c2e0*/  ISETP.GT.U32.AND P5, PT, R22, R21, PT ;  /* 0x000000151600720c */ /* 0x000fe40003fa4070 */
[----:B------:R-:W-:Y:S02]  /*2c2f0*/  ISETP.GE.AND P4, PT, R19, RZ, PT ;  /* 0x000000ff1300720c */ /* 0x000fe40003f86270 */
[----:B------:R-:W-:-:S09]  /*2c300*/  ISETP.GE.AND P6, PT, R6, RZ, PT ;  /* 0x000000ff0600720c */ /* 0x000fd20003fc6270 */
[----:B------:R-:W-:Y:S02]  /*2c310*/  @!P5 IMAD.IADD R21, R21, 0x1, -R22 ;  /* 0x000000011515d824 */ /* 0x000fe400078e0a16 */
[----:B------:R-:W-:Y:S02]  /*2c320*/  @!P4 IMAD.MOV R86, RZ, RZ, -R86 ;  /* 0x000000ffff56c224 */ /* 0x000fe400078e0a56 */
[----:B------:R-:W-:Y:S01]  /*2c330*/  @!P6 IMAD.MOV R27, RZ, RZ, -R27 ;  /* 0x000000ffff1be224 */ /* 0x000fe200078e0a1b */
[----:B------:R-:W-:Y:S02]  /*2c340*/  ISETP.GE.AND P4, PT, R4, RZ, PT ;  /* 0x000000ff0400720c */ /* 0x000fe40003f86270 */
[----:B------:R-:W-:Y:S02]  /*2c350*/  ISETP.GE.AND P5, PT, R3, RZ, PT ;  /* 0x000000ff0300720c */ /* 0x000fe40003fa6270 */
[----:B------:R-:W-:Y:S01]  /*2c360*/  ISETP.GE.AND P6, PT, R0, RZ, PT ;  /* 0x000000ff0000720c */ /* 0x000fe20003fc6270 */
[----:B------:R-:W-:-:S02]  /*2c370*/  IMAD R55, R55, UR9, RZ ;  /* 0x0000000937377c24 */ /* 0x000fc4000f8e02ff */
[----:B------:R-:W-:Y:S01]  /*2c380*/  IMAD R54, R54, UR10, RZ ;  /* 0x0000000a36367c24 */ /* 0x000fe2000f8e02ff */
[C---:B------:R-:W-:Y:S02]  /*2c390*/  SEL R38, R61.reuse, R38, !P1 ;  /* 0x000000263d267207 */ /* 0x040fe40004800000 */
[C---:B------:R-:W-:Y:S02]  /*2c3a0*/  SEL R37, R61.reuse, R37, !P1 ;  /* 0x000000253d257207 */ /* 0x040fe40004800000 */
[C---:B------:R-:W-:Y:S02]  /*2c3b0*/  SEL R36, R61.reuse, R36, !P1 ;  /* 0x000000243d247207 */ /* 0x040fe40004800000 */
[----:B------:R-:W-:Y:S01]  /*2c3c0*/  SEL R35, R61, R35, !P1 ;  /* 0x000000233d237207 */ /* 0x000fe20004800000 */
[----:B------:R-:W-:Y:S02]  /*2c3d0*/  @!P4 IMAD.MOV R25, RZ, RZ, -R25 ;  /* 0x000000ffff19c224 */ /* 0x000fe400078e0a19 */
[----:B------:R-:W-:-:S02]  /*2c3e0*/  @!P5 IMAD.MOV R24, RZ, RZ, -R24 ;  /* 0x000000ffff18d224 */ /* 0x000fc400078e0a18 */
[----:B------:R-:W-:Y:S01]  /*2c3f0*/  @!P6 IMAD.MOV R21, RZ, RZ, -R21 ;  /* 0x000000ffff15e224 */ /* 0x000fe200078e0a15 */
[C---:B------:R-:W-:Y:S02]  /*2c400*/  SEL R34, R61.reuse, R34, !P1 ;  /* 0x000000223d227207 */ /* 0x040fe40004800000 */
[C---:B------:R-:W-:Y:S02]  /*2c410*/  SEL R33, R61.reuse, R33, !P1 ;  /* 0x000000213d217207 */ /* 0x040fe40004800000 */
[C---:B------:R-:W-:Y:S02]  /*2c420*/  SEL R32, R61.reuse, R32, !P1 ;  /* 0x000000203d207207 */ /* 0x040fe40004800000 */
[C---:B------:R-:W-:Y:S02]  /*2c430*/  SEL R31, R61.reuse, R31, !P1 ;  /* 0x0000001f3d1f7207 */ /* 0x040fe40004800000 */
[C---:B------:R-:W-:Y:S02]  /*2c440*/  SEL R30, R61.reuse, R30, !P1 ;  /* 0x0000001e3d1e7207 */ /* 0x040fe40004800000 */
[----:B------:R-:W-:-:S02]  /*2c450*/  SEL R29, R61, R29, !P1 ;  /* 0x0000001d3d1d7207 */ /* 0x000fc40004800000 */
[C---:B------:R-:W-:Y:S02]  /*2c460*/  SEL R28, R61.reuse, R28, !P1 ;  /* 0x0000001c3d1c7207 */ /* 0x040fe40004800000 */
[C---:B------:R-:W-:Y:S02]  /*2c470*/  SEL R86, R61.reuse, R86, !P1 ;  /* 0x000000563d567207 */ /* 0x040fe40004800000 */
[C---:B------:R-:W-:Y:S02]  /*2c480*/  SEL R27, R61.reuse, R27, !P1 ;  /* 0x0000001b3d1b7207 */ /* 0x040fe40004800000 */
[C---:B------:R-:W-:Y:S02]  /*2c490*/  SEL R25, R61.reuse, R25, !P1 ;  /* 0x000000193d197207 */ /* 0x040fe40004800000 */
[C---:B------:R-:W-:Y:S02]  /*2c4a0*/  SEL R24, R61.reuse, R24, !P1 ;  /* 0x000000183d187207 */ /* 0x040fe40004800000 */
[----:B------:R-:W-:Y:S01]  /*2c4b0*/  SEL R21, R61, R21, !P1 ;  /* 0x000000153d157207 */ /* 0x000fe20004800000 */
[----:B------:R-:W-:-:S02]  /*2c4c0*/  IMAD R53, R53, UR12, RZ ;  /* 0x0000000c35357c24 */ /* 0x000fc4000f8e02ff */
[----:B------:R-:W-:Y:S02]  /*2c4d0*/  IMAD R52, R52, UR13, RZ ;  /* 0x0000000d34347c24 */ /* 0x000fe4000f8e02ff */
[----:B------:R-:W-:Y:S02]  /*2c4e0*/  IMAD R51, R51, UR16, RZ ;  /* 0x0000001033337c24 */ /* 0x000fe4000f8e02ff */
[----:B------:R-:W-:Y:S02]  /*2c4f0*/  IMAD R50, R50, UR17, RZ ;  /* 0x0000001132327c24 */ /* 0x000fe4000f8e02ff */
[----:B------:R-:W-:Y:S02]  /*2c500*/  IMAD R49, R49, UR18, RZ ;  /* 0x0000001231317c24 */ /* 0x000fe4000f8e02ff */
[----:B------:R-:W-:Y:S02]  /*2c510*/  IMAD R48, R48, UR19, RZ ;  /* 0x0000001330307c24 */ /* 0x000fe4000f8e02ff */
[----:B------:R-:W-:-:S02]  /*2c520*/  IMAD R47, R47, UR20, RZ ;  /* 0x000000142f2f7c24 */ /* 0x000fc4000f8e02ff */
[----:B------:R-:W-:Y:S02]  /*2c530*/  IMAD R46, R46, UR21, RZ ;  /* 0x000000152e2e7c24 */ /* 0x000fe4000f8e02ff */
[----:B------:R-:W-:Y:S02]  /*2c540*/  IMAD R45, R45, UR22, RZ ;  /* 0x000000162d2d7c24 */ /* 0x000fe4000f8e02ff */
[----:B------:R-:W-:Y:S02]  /*2c550*/  IMAD R44, R44, UR23, RZ ;  /* 0x000000172c2c7c24 */ /* 0x000fe4000f8e02ff */
[----:B------:R-:W-:Y:S02]  /*2c560*/  IMAD R43, R43, UR24, RZ ;  /* 0x000000182b2b7c24 */ /* 0x000fe4000f8e02ff */
[----:B------:R-:W-:Y:S02]  /*2c570*/  IMAD R42, R42, UR25, RZ ;  /* 0x000000192a2a7c24 */ /* 0x000fe4000f8e02ff */
[----:B------:R-:W-:-:S02]  /*2c580*/  IMAD R41, R41, UR26, RZ ;  /* 0x0000001a29297c24 */ /* 0x000fc4000f8e02ff */
[----:B0-----:R-:W-:Y:S02]  /*2c590*/  IMAD R40, R40, UR27, RZ ;  /* 0x0000001b28287c24 */ /* 0x001fe4000f8e02ff */
        /* <DEDUP_REMOVED lines=10> */
[----:B------:R-:W-:Y:S01]  /*2c640*/  IMAD R29, R29, UR38, RZ ;  /* 0x000000261d1d7c24 */ /* 0x000fe2000f8e02ff */
[----:B---3--:R-:W-:-:S13]  /*2c650*/  ISETP.GE.AND P2, PT, R8, RZ, PT ;  /* 0x000000ff0800720c */ /* 0x008fda0003f46270 */
[----:B------:R-:W-:Y:S01]  /*2c660*/  @!P2 IMAD.MOV R87, RZ, RZ, -R87 ;  /* 0x000000ffff57a224 */ /* 0x000fe200078e0a57 */
[----:B------:R-:W-:-:S13]  /*2c670*/  ISETP.GT.U32.AND P2, PT, R22, R23, PT ;  /* 0x000000171600720c */ /* 0x000fda0003f44070 */
[----:B------:R-:W-:Y:S01]  /*2c680*/  @!P2 IMAD.IADD R23, R23, 0x1, -R22 ;  /* 0x000000011717a824 */ /* 0x000fe200078e0a16 */
[----:B------:R-:W-:Y:S02]  /*2c690*/  ISETP.GE.AND P2, PT, R5, RZ, PT ;  /* 0x000000ff0500720c */ /* 0x000fe40003f46270 */
[----:B------:R-:W-:-:S11]  /*2c6a0*/  SEL R22, R61, R56, !P1 ;  /* 0x000000383d167207 */ /* 0x000fd60004800000 */
[----:B------:R-:W-:Y:S01]  /*2c6b0*/  @!P2 IMAD.MOV R26, RZ, RZ, -R26 ;  /* 0x000000ffff1aa224 */ /* 0x000fe200078e0a1a */
[----:B------:R-:W-:Y:S01]  /*2c6c0*/  ISETP.GE.AND P2, PT, R2, RZ, PT ;  /* 0x000000ff0200720c */ /* 0x000fe20003f46270 */
[----:B------:R-:W-:Y:S02]  /*2c6d0*/  IMAD R59, R22, UR8, RZ ;  /* 0x00000008163b7c24 */ /* 0x000fe4000f8e02ff */
[----:B------:R-:W-:Y:S01]  /*2c6e0*/  IMAD R22, R57, UR48, RZ ;  /* 0x0000003039167c24 */ /* 0x000fe2000f8e02ff */
[C---:B------:R-:W-:Y:S02]  /*2c6f0*/  SEL R87, R61.reuse, R87, !P1 ;  /* 0x000000573d577207 */ /* 0x040fe40004800000 */
[----:B------:R-:W-:Y:S02]  /*2c700*/  SEL R26, R61, R26, !P1 ;  /* 0x0000001a3d1a7207 */ /* 0x000fe40004800000 */
[-C--:B------:R-:W-:Y:S02]  /*2c710*/  IADD3 R3, P6, PT, R59, R20.reuse, RZ ;  /* 0x000000143b037210 */ /* 0x080fe40007fde0ff */
[----:B------:R-:W-:-:S03]  /*2c720*/  IADD3 R60, P5, PT, R22, R20, RZ ;  /* 0x00000014163c7210 */ /* 0x000fc60007fbe0ff */
[----:B------:R-:W-:Y:S01]  /*2c730*/  @!P2 IMAD.MOV R23, RZ, RZ, -R23 ;  /* 0x000000ffff17a224 */ /* 0x000fe200078e0a17 */
[----:B-1----:R-:W-:-:S04]  /*2c740*/  IADD3 R0, P2, PT, R54, R20, RZ ;  /* 0x0000001436007210 */ /* 0x002fc80007f5e0ff */
[----:B------:R-:W-:Y:S02]  /*2c750*/  SEL R23, R61, R23, !P1 ;  /* 0x000000173d177207 */ /* 0x000fe40004800000 */
[----:B------:R-:W-:Y:S01]  /*2c760*/  IADD3 R2, P1, PT, R55, R20, RZ ;  /* 0x0000001437027210 */ /* 0x000fe20007f3e0ff */
[----:B------:R0:W-:Y:S04]  /*2c770*/  STL [R1+0x770], R3 ;  /* 0x0007700301007387 */ /* 0x0001e80000100800 */
[----:B------:R-:W-:Y:S04]  /*2c780*/  STL [R1+0x920], R60 ;  /* 0x0009203c01007387 */ /* 0x000fe80000100800 */
[----:B------:R-:W-:Y:S04]  /*2c790*/  STL [R1+0x778], R2 ;  /* 0x0007780201007387 */ /* 0x000fe80000100800 */
[----:B------:R-:W-:Y:S04]  /*2c7a0*/  STL [R1+0x1d0c], R60 ;  /* 0x001d0c3c01007387 */ /* 0x000fe80000100800 */
[----:B------:R1:W-:Y:S01]  /*2c7b0*/  STL [R1+0x7b0], R0 ;  /* 0x0007b00001007387 */ /* 0x0003e20000100800 */
[----:B------:R-:W-:-:S02]  /*2c7c0*/  LEA.HI.X.SX32 R62, R22, R17, 0x1, P5 ;  /* 0x00000011163e7211 */ /* 0x000fc400028f0eff */
[-C--:B0-----:R-:W-:Y:S02]  /*2c7d0*/  IADD3 R3, P5, PT, R52, R20.reuse, RZ ;  /* 0x0000001434037210 */ /* 0x081fe40007fbe0ff */
[----:B-1----:R-:W-:Y:S02]  /*2c7e0*/  IADD3 R0, P4, PT, R53, R20, RZ ;  /* 0x0000001435007210 */ /* 0x002fe40007f9e0ff */
[----:B------:R-:W-:-:S03]  /*2c7f0*/  LEA.HI.X.SX32 R2, R59, R17, 0x1, P6 ;  /* 0x000000113b027211 */ /* 0x000fc600030f0eff */
[----:B------:R0:W-:Y:S04]  /*2c800*/  STL [R1+0x7b8], R0 ;  /* 0x0007b80001007387 */ /* 0x0001e80000100800 */
[----:B------:R-:W-:Y:S04]  /*2c810*/  STL [R1+0x7f0], R3 ;  /* 0x0007f00301007387 */ /* 0x000fe80000100800 */
[----:B------:R-:W-:Y:S04]  /*2c820*/  STL [R1+0x91c], R62 ;  /* 0x00091c3e01007387 */ /* 0x000fe80000100800 */
[----:B------:R1:W-:Y:S04]  /*2c830*/  STL [R1+0x76c], R2 ;  /* 0x00076c0201007387 */ /* 0x0003e80000100800 */
[----:B------:R-:W-:Y:S01]  /*2c840*/  STL [R1+0x1d10], R62 ;  /* 0x001d103e01007387 */ /* 0x000fe20000100800 */
[----:B0-----:R-:W-:-:S02]  /*2c850*/  IADD3 R0, P6, PT, R51, R20, RZ ;  /* 0x0000001433007210 */ /* 0x001fc40007fde0ff */
[----:B-1----:R-:W-:-:S03]  /*2c860*/  LEA.HI.X.SX32 R2, R55, R17, 0x1, P1 ;  /* 0x0000001137027211 */ /* 0x002fc600008f0eff */
[----:B------:R0:W-:Y:S01]  /*2c870*/  STL [R1+0x7f8], R0 ;  /* 0x0007f80001007387 */ /* 0x0001e20000100800 */
[----:B------:R-:W-:-:S03]  /*2c880*/  LEA.HI.X.SX32 R3, R54, R17, 0x1, P2 ;  /* 0x0000001136037211 */ /* 0x000fc600010f0eff */
[----:B------:R1:W-:Y:S01]  /*2c890*/  STL [R1+0x774], R2 ;  /* 0x0007740201007387 */ /* 0x0003e20000100800 */
[-C--:B0-----:R-:W-:Y:S02]  /*2c8a0*/  IADD3 R0, P1, PT, R50, R20.reuse, RZ ;  /* 0x0000001432007210 */ /* 0x081fe40007f3e0ff */
[----:B-1----:R-:W-:-:S03]  /*2c8b0*/  IADD3 R2, P2, PT, R49, R20, RZ ;  /* 0x0000001431027210 */ /* 0x002fc60007f5e0ff */
[----:B------:R0:W-:Y:S04]  /*2c8c0*/  STL [R1+0x840], R0 ;  /* 0x0008400001007387 */ /* 0x0001e80000100800 */
[----:B------:R1:W-:Y:S04]  /*2c8d0*/  STL [R1+0x7ac], R3 ;  /* 0x0007ac0301007387 */ /* 0x0003e80000100800 */
[----:B------:R2:W-:Y:S01]  /*2c8e0*/  STL [R1+0x848], R2 ;  /* 0x0008480201007387 */ /* 0x0005e20000100800 */
[----:B0-----:R-:W-:Y:S02]  /*2c8f0*/  LEA.HI.X.SX32 R0, R53, R17, 0x1, P4 ;  /* 0x0000001135007211 */ /* 0x001fe400020f0eff */
[----:B-1----:R-:W-:-:S02]  /*2c900*/  IADD3 R3, P4, PT, R48, R20, RZ ;  /* 0x0000001430037210 */ /* 0x002fc40007f9e0ff */
[----:B--2---:R-:W-:Y:S01]  /*2c910*/  LEA.HI.X.SX32 R2, R52, R17, 0x1, P5 ;  /* 0x0000001134027211 */ /* 0x004fe200028f0eff */
[----:B------:R0:W-:Y:S04]  /*2c920*/  STL [R1+0x7b4], R0 ;  /* 0x0007b40001007387 */ /* 0x0001e80000100800 */
[----:B------:R1:W-:Y:S04]  /*2c930*/  STL [R1+0x850], R3 ;  /* 0x0008500301007387 */ /* 0x0003e80000100800 */
[----:B------:R2:W-:Y:S01]  /*2c940*/  STL [R1+0x7ec], R2 ;  /* 0x0007ec0201007387 */ /* 0x0005e20000100800 */
[----:B0-----:R-:W-:-:S02]  /*2c950*/  IADD3 R0, P5, PT, R47, R20, RZ ;  /* 0x000000142f007210 */ /* 0x001fc40007fbe0ff */
[-C--:B-1----:R-:W-:Y:S02]  /*2c960*/  LEA.HI.X.SX32 R3, R51, R17.reuse, 0x1, P6 ;  /* 0x0000001133037211 */ /* 0x082fe400030f0eff */
[----:B--2---:R-:W-:Y:S01]  /*2c970*/  IADD3 R2, P6, PT, R46, R20, RZ ;  /* 0x000000142e027210 */ /* 0x004fe20007fde0ff */
[----:B------:R0:W-:Y:S04]  /*2c980*/  STL [R1+0x858], R0 ;  /* 0x0008580001007387 */ /* 0x0001e80000100800 */
[----:B------:R-:W-:Y:S04]  /*2c990*/  STL [R1+0x7f4], R3 ;  /* 0x0007f40301007387 */ /* 0x000fe80000100800 */
[----:B------:R1:W-:Y:S01]  /*2c9a0*/  STL [R1+0x860], R2 ;  /* 0x0008600201007387 */ /* 0x0003e20000100800 */
[----:B0-----:R-:W-:-:S02]  /*2c9b0*/  LEA.HI.X.SX32 R0, R50, R17, 0x1, P1 ;  /* 0x0000001132007211 */ /* 0x001fc400008f0eff */
[-C--:B------:R-:W-:Y:S02]  /*2c9c0*/  IADD3 R60, P1, PT, R45, R20.reuse, RZ ;  /* 0x000000142d3c7210 */ /* 0x080fe40007f3e0ff */
[----:B-1----:R-:W-:Y:S01]  /*2c9d0*/  LEA.HI.X.SX32 R2, R49, R17, 0x1, P2 ;  /* 0x0000001131027211 */ /* 0x002fe200010f0eff */
[----:B------:R0:W-:Y:S04]  /*2c9e0*/  STL [R1+0x83c], R0 ;  /* 0x00083c0001007387 */ /* 0x0001e80000100800 */
[----:B------:R-:W-:Y:S04]  /*2c9f0*/  STL [R1+0x844], R2 ;  /* 0x0008440201007387 */ /* 0x000fe80000100800 */
[----:B------:R-:W-:Y:S01]  /*2ca00*/  STL [R1+0x868], R60 ;  /* 0x0008683c01007387 */ /* 0x000fe20000100800 */
[----:B------:R-:W-:-:S02]  /*2ca10*/  IADD3 R7, P2, PT, R44, R20, RZ ;  /* 0x000000142c077210 */ /* 0x000fc40007f5e0ff */
[----:B0-----:R-:W-:-:S05]  /*2ca20*/  LEA.HI.X.SX32 R0, R48, R17, 0x1, P4 ;  /* 0x0000001130007211 */ /* 0x001fca00020f0eff */
[----:B------:R0:W-:Y:S04]  /*2ca30*/  STL [R1+0x84c], R0 ;  /* 0x00084c0001007387 */ /* 0x0001e80000100800 */
[----:B------:R-:W-:Y:S01]  /*2ca40*/  STL [R1+0x870], R7 ;  /* 0x0008700701007387 */ /* 0x000fe20000100800 */
[-C--:B------:R-:W-:Y:S02]  /*2ca50*/  IADD3 R8, P4, PT, R43, R20.reuse, RZ ;  /* 0x000000142b087210 */ /* 0x080fe40007f9e0ff */
[-C--:B0-----:R-:W-:Y:S02]  /*2ca60*/  LEA.HI.X.SX32 R0, R47, R17.reuse, 0x1, P5 ;  /* 0x000000112f007211 */ /* 0x081fe400028f0eff */
[----:B------:R-:W-:Y:S02]  /*2ca70*/  IADD3 R4, P5, PT, R42, R20, RZ ;  /* 0x000000142a047210 */ /* 0x000fe40007fbe0ff */
[-C--:B------:R-:W-:Y:S01]  /*2ca80*/  LEA.HI.X.SX32 R62, R45, R17.reuse, 0x1, P1 ;  /* 0x000000112d3e7211 */ /* 0x080fe200008f0eff */
[----:B------:R0:W-:Y:S04]  /*2ca90*/  STL [R1+0x854], R0 ;  /* 0x0008540001007387 */ /* 0x0001e80000100800 */
[----:B------:R-:W-:Y:S01]  /*2caa0*/  STL [R1+0x878], R8 ;  /* 0x0008780801007387 */ /* 0x000fe20000100800 */
[----:B------:R-:W-:-:S02]  /*2cab0*/  LEA.HI.X.SX32 R9, R44, R17, 0x1, P2 ;  /* 0x000000112c097211 */ /* 0x000fc400010f0eff */
[-C--:B------:R-:W-:Y:S02]  /*2cac0*/  IADD3 R19, P1, PT, R40, R20.reuse, RZ ;  /* 0x0000001428137210 */ /* 0x080fe40007f3e0ff */
[-C--:B------:R-:W-:Y:S02]  /*2cad0*/  LEA.HI.X.SX32 R5, R43, R17.reuse, 0x1, P4 ;  /* 0x000000112b057211 */ /* 0x080fe400020f0eff */
[-C--:B0-----:R-:W-:Y:S02]  /*2cae0*/  LEA.HI.X.SX32 R0, R46, R17.reuse, 0x1, P6 ;  /* 0x000000112e007211 */ /* 0x081fe400030f0eff */
[-C--:B------:R-:W-:Y:S02]  /*2caf0*/  IADD3 R2, P6, PT, R41, R20.reuse, RZ ;  /* 0x0000001429027210 */ /* 0x080fe40007fde0ff */
[----:B------:R-:W-:Y:S01]  /*2cb00*/  IADD3 R12, P2, PT, R39, R20, RZ ;  /* 0x00000014270c7210 */ /* 0x000fe20007f5e0ff */
[----:B------:R0:W-:Y:S04]  /*2cb10*/  STL [R1+0x85c], R0 ;  /* 0x00085c0001007387 */ /* 0x0001e80000100800 */
[----:B------:R-:W-:Y:S04]  /*2cb20*/  STL [R1+0x880], R4 ;  /* 0x0008800401007387 */ /* 0x000fe80000100800 */
[----:B------:R-:W-:Y:S04]  /*2cb30*/  STL [R1+0x864], R62 ;  /* 0x0008643e01007387 */ /* 0x000fe80000100800 */
[----:B------:R-:W-:Y:S01]  /*2cb40*/  STL [R1+0x888], R2 ;  /* 0x0008880201007387 */ /* 0x000fe20000100800 */
[----:B------:R-:W-:-:S03]  /*2cb50*/  LEA.HI.X.SX32 R6, R42, R17, 0x1, P5 ;  /* 0x000000112a067211 */ /* 0x000fc600028f0eff */
[----:B------:R-:W-:Y:S01]  /*2cb60*/  STL [R1+0x86c], R9 ;  /* 0x00086c0901007387 */ /* 0x000fe20000100800 */
[----:B------:R-:W-:-:S03]  /*2cb70*/  IADD3 R10, P4, PT, R38, R20, RZ ;  /* 0x00000014260a7210 */ /* 0x000fc60007f9e0ff */
        /* <DEDUP_REMOVED lines=17> */
[----:B------:R-:W-:-:S03]  /*2cc90*/  IADD3 R93, P4, PT, R33, R20, RZ ;  /* 0x00000014215d7210 */ /* 0x000fc60007f9e0ff */
[----:B------:R-:W-:Y:S01]  /*2cca0*/  STL [R1+0x894], R13 ;  /* 0x0008940d01007387 */ /* 0x000fe20000100800 */
[----:B0-----:R-:W-:-:S03]  /*2ccb0*/  LEA.HI.X.SX32 R0, R37, R17, 0x1, P5 ;  /* 0x0000001125007211 */ /* 0x001fc600028f0eff */
[----:B------:R-:W-:Y:S01]  /*2ccc0*/  STL [R1+0x8b8], R57 ;  /* 0x0008b83901007387 */ /* 0x000fe20000100800 */
[----:B------:R-:W-:-:S03]  /*2ccd0*/  IADD3 R81, P5, PT, R32, R20, RZ ;  /* 0x0000001420517210 */ /* 0x000fc60007fbe0ff */
[----:B------:R-:W-:Y:S01]  /*2cce0*/  STL [R1+0x89c], R11 ;  /* 0x00089c0b01007387 */ /* 0x000fe20000100800 */
[----:B------:R-:W-:-:S03]  /*2ccf0*/  LEA.HI.X.SX32 R15, R36, R17, 0x1, P6 ;  /* 0x00000011240f7211 */ /* 0x000fc600030f0eff */
[----:B------:R-:W-:Y:S01]  /*2cd00*/  STL [R1+0x8c0], R71 ;  /* 0x0008c04701007387 */ /* 0x000fe20000100800 */
[----:B------:R-:W-:Y:S01]  /*2cd10*/  LEA.HI.X.SX32 R22, R35, R17, 0x1, P1 ;  /* 0x0000001123167211 */ /* 0x000fe200008f0eff */
[----:B------:R-:W-:Y:S02]  /*2cd20*/  IMAD R28, R28, UR39, RZ ;  /* 0x000000271c1c7c24 */ /* 0x000fe4000f8e02ff */
[----:B------:R-:W-:Y:S01]  /*2cd30*/  STL [R1+0x8c8], R93 ;  /* 0x0008c85d01007387 */ /* 0x000fe20000100800 */
[----:B------:R-:W-:-:S03]  /*2cd40*/  IADD3 R69, P6, PT, R31, R20, RZ ;  /* 0x000000141f457210 */ /* 0x000fc60007fde0ff */
[----:B------:R-:W-:Y:S01]  /*2cd50*/  STL [R1+0x8a4], R0 ;  /* 0x0008a40001007387 */ /* 0x000fe20000100800 */
[----:B------:R-:W-:Y:S01]  /*2cd60*/  IADD3 R91, P1, PT, R30, R20, RZ ;  /* 0x000000141e5b7210 */ /* 0x000fe20007f3e0ff */
[----:B------:R-:W-:Y:S02]  /*2cd70*/  IMAD R87, R87, UR40, RZ ;  /* 0x0000002857577c24 */ /* 0x000fe4000f8e02ff */
[----:B------:R-:W-:Y:S01]  /*2cd80*/  STL [R1+0x8d0], R81 ;  /* 0x0008d05101007387 */ /* 0x000fe20000100800 */
[----:B------:R-:W-:-:S03]  /*2cd90*/  LEA.HI.X.SX32 R72, R34, R17, 0x1, P2 ;  /* 0x0000001122487211 */ /* 0x000fc600010f0eff */
        /* <DEDUP_REMOVED lines=16> */
[----:B------:R-:W-:-:S03]  /*2cea0*/  IADD3 R77, P6, PT, R86, R20, RZ ;  /* 0x00000014564d7210 */ /* 0x000fc60007fde0ff */
[----:B------:R-:W-:Y:S01]  /*2ceb0*/  STL [R1+0x8f0], R67 ;  /* 0x0008f04301007387 */ /* 0x000fe20000100800 */
[----:B------:R-:W-:Y:S01]  /*2cec0*/  LEA.HI.X.SX32 R92, R30, R17, 0x1, P1 ;  /* 0x000000111e5c7211 */ /* 0x000fe200008f0eff */
[----:B------:R-:W-:Y:S02]  /*2ced0*/  IMAD R25, R25, UR44, RZ ;  /* 0x0000002c19197c24 */ /* 0x000fe4000f8e02ff */
[----:B------:R-:W-:Y:S01]  /*2cee0*/  STL [R1+0x8cc], R82 ;  /* 0x0008cc5201007387 */ /* 0x000fe20000100800 */
[----:B------:R-:W-:-:S03]  /*2cef0*/  IADD3 R65, P1, PT, R27, R20, RZ ;  /* 0x000000141b417210 */ /* 0x000fc60007f3e0ff */
[----:B------:R-:W-:Y:S01]  /*2cf00*/  STL [R1+0x8f8], R89 ;  /* 0x0008f85901007387 */ /* 0x000fe20000100800 */
[----:B------:R-:W-:-:S03]  /*2cf10*/  LEA.HI.X.SX32 R80, R29, R17, 0x1, P2 ;  /* 0x000000111d507211 */ /* 0x000fc600010f0eff */
[----:B------:R-:W-:Y:S01]  /*2cf20*/  STL [R1+0x8d4], R70 ;  /* 0x0008d44601007387 */ /* 0x000fe20000100800 */
[----:B------:R-:W-:Y:S01]  /*2cf30*/  IADD3 R85, P2, PT, R26, R20, RZ ;  /* 0x000000141a557210 */ /* 0x000fe20007f5e0ff */
[----:B------:R-:W-:Y:S02]  /*2cf40*/  IMAD R24, R24, UR45, RZ ;  /* 0x0000002d18187c24 */ /* 0x000fe4000f8e02ff */
[----:B------:R-:W-:Y:S04]  /*2cf50*/  STL [R1+0x900], R77 ;  /* 0x0009004d01007387 */ /* 0x000fe80000100800 */
[----:B------:R-:W-:Y:S01]  /*2cf60*/  STL [R1+0x8dc], R92 ;  /* 0x0008dc5c01007387 */ /* 0x000fe20000100800 */
[----:B------:R-:W-:Y:S01]  /*2cf70*/  LEA.HI.X.SX32 R68, R28, R17, 0x1, P4 ;  /* 0x000000111c447211 */ /* 0x000fe200020f0eff */
[----:B------:R-:W-:-:S02]  /*2cf80*/  IMAD R23, R23, UR46, RZ ;  /* 0x0000002e17177c24 */ /* 0x000fc4000f8e02ff */
[----:B------:R-:W-:Y:S01]  /*2cf90*/  STL [R1+0x908], R65 ;  /* 0x0009084101007387 */ /* 0x000fe20000100800 */
[----:B------:R-:W-:-:S03]  /*2cfa0*/  IADD3 R75, P4, PT, R25, R20, RZ ;  /* 0x00000014194b7210 */ /* 0x000fc60007f9e0ff */
[----:B------:R-:W-:Y:S01]  /*2cfb0*/  STL [R1+0x8e4], R80 ;  /* 0x0008e45001007387 */ /* 0x000fe20000100800 */
[----:B------:R-:W-:-:S03]  /*2cfc0*/  LEA.HI.X.SX32 R90, R87, R17, 0x1, P5 ;  /* 0x00000011575a7211 */ /* 0x000fc600028f0eff */
[----:B------:R-:W-:Y:S01]  /*2cfd0*/  STL [R1+0x90c], R85 ;  /* 0x00090c5501007387 */ /* 0x000fe20000100800 */
[----:B------:R-:W-:-:S03]  /*2cfe0*/  IMAD R21, R21, UR47, RZ ;  /* 0x0000002f15157c24 */ /* 0x000fc6000f8e02ff */
[----:B------:R-:W2:Y:S01]  /*2cff0*/  LDL R87, [R1+0x860] ;  /* 0x0008600001577983 */ /* 0x000ea20000100800 */
[----:B------:R-:W-:-:S03]  /*2d000*/  IADD3 R63, P5, PT, R24, R20, RZ ;  /* 0x00000014183f7210 */ /* 0x000fc60007fbe0ff */
[----:B------:R-:W-:Y:S01]  /*2d010*/  STL [R1+0x8ec], R68 ;  /* 0x0008ec4401007387 */ /* 0x000fe20000100800 */
[----:B------:R-:W-:-:S03]  /*2d020*/  LEA.HI.X.SX32 R78, R86, R17, 0x1, P6 ;  /* 0x00000011564e7211 */ /* 0x000fc600030f0eff */
[----:B------:R-:W-:Y:S01]  /*2d030*/  STL [R1+0x910], R75 ;  /* 0x0009104b01007387 */ /* 0x000fe20000100800 */
[----:B------:R-:W-:-:S03]  /*2d040*/  IADD3 R83, P6, PT, R23, R20, RZ ;  /* 0x0000001417537210 */ /* 0x000fc60007fde0ff */
[----:B------:R-:W-:Y:S04]  /*2d050*/  STL [R1+0x8f4], R90 ;  /* 0x0008f45a01007387 */ /* 0x000fe80000100800 */
[----:B------:R-:W3:Y:S01]  /*2d060*/  LDL R86, [R1+0x85c] ;  /* 0x00085c0001567983 */ /* 0x000ee20000100800 */
[----:B------:R-:W-:-:S03]  /*2d070*/  LEA.HI.X.SX32 R66, R27, R17, 0x1, P1 ;  /* 0x000000111b427211 */ /* 0x000fc600008f0eff */
[----:B------:R-:W-:Y:S01]  /*2d080*/  STL [R1+0x914], R63 ;  /* 0x0009143f01007387 */ /* 0x000fe20000100800 */
[----:B------:R-:W-:-:S03]  /*2d090*/  IADD3 R73, P1, PT, R21, R20, RZ ;  /* 0x0000001415497210 */ /* 0x000fc60007f3e0ff */
[----:B------:R-:W-:Y:S01]  /*2d0a0*/  STL [R1+0x8fc], R78 ;  /* 0x0008fc4e01007387 */ /* 0x000fe20000100800 */
[----:B------:R-:W-:-:S03]  /*2d0b0*/  LEA.HI.X.SX32 R88, R26, R17, 0x1, P2 ;  /* 0x000000111a587211 */ /* 0x000fc600010f0eff */
[----:B------:R-:W-:Y:S04]  /*2d0c0*/  STL [R1+0x918], R83 ;  /* 0x0009185301007387 */ /* 0x000fe80000100800 */
[----:B------:R-:W4:Y:S01]  /*2d0d0*/  LDL R20, [R1+0x770] ;  /* 0x0007700001147983 */ /* 0x000f220000100800 */
[----:B------:R-:W-:-:S03]  /*2d0e0*/  LEA.HI.X.SX32 R76, R25, R17, 0x1, P4 ;  /* 0x00000011194c7211 */ /* 0x000fc600020f0eff */
[----:B------:R-:W-:Y:S04]  /*2d0f0*/  STL [R1+0x904], R66 ;  /* 0x0009044201007387 */ /* 0x000fe80000100800 */
[----:B------:R-:W-:Y:S04]  /*2d100*/  STL [R1+0x810], R73 ;  /* 0x0008104901007387 */ /* 0x000fe80000100800 */
[----:B------:R-:W-:Y:S01]  /*2d110*/  STL [R1+0x7fc], R88 ;  /* 0x0007fc5801007387 */ /* 0x000fe20000100800 */
[-C--:B------:R-:W-:Y:S02]  /*2d120*/  LEA.HI.X.SX32 R84, R23, R17.reuse, 0x1, P6 ;  /* 0x0000001117547211 */ /* 0x080fe400030f0eff */
[----:B------:R-:W-:Y:S01]  /*2d130*/  LEA.HI.X.SX32 R74, R21, R17, 0x1, P1 ;  /* 0x00000011154a7211 */ /* 0x000fe200008f0eff */
[----:B------:R-:W2:Y:S04]  /*2d140*/  LDL R23, [R1+0x858] ;  /* 0x0008580001177983 */ /* 0x000ea80000100800 */
[----:B------:R-:W-:Y:S04]  /*2d150*/  STL [R1+0x804], R76 ;  /* 0x0008044c01007387 */ /* 0x000fe80000100800 */
[----:B------:R-:W4:Y:S01]  /*2d160*/  LDL R21, [R1+0x76c] ;  /* 0x00076c0001157983 */ /* 0x000f220000100800 */
[----:B------:R-:W-:-:S02]  /*2d170*/  PRMT R56, RZ, 0x7610, R56 ;  /* 0x00007610ff387816 */ /* 0x000fc40000000038 */
[----:B------:R-:W-:Y:S01]  /*2d180*/  LEA.HI.X.SX32 R64, R24, R17, 0x1, P5 ;  /* 0x0000001118407211 */ /* 0x000fe200028f0eff */
[----:B------:R0:W-:Y:S04]  /*2d190*/  STS.U8 [R14+UR4+0x22680], R58 ;  /* 0x0226803a0e007988 */ /* 0x0001e80008000004 */
[----:B0-----:R-:W2:Y:S04]  /*2d1a0*/  LDL R58, [R1+0x854] ;  /* 0x00085400013a7983 */ /* 0x001ea80000100800 */
[----:B------:R0:W-:Y:S04]  /*2d1b0*/  STL [R1+0x80c], R84 ;  /* 0x00080c5401007387 */ /* 0x0001e80000100800 */
[----:B------:R0:W-:Y:S04]  /*2d1c0*/  STL [R1+0x808], R64 ;  /* 0x0008084001007387 */ /* 0x0001e80000100800 */
[----:B------:R0:W-:Y:S04]  /*2d1d0*/  STL [R1+0x800], R74 ;  /* 0x0008004a01007387 */ /* 0x0001e80000100800 */
[----:B----4-:R1:W4:Y:S04]  /*2d1e0*/  @P0 LDG.E.U8 R56, desc[UR14][R20.64] ;  /* 0x0000000e14380981 */ /* 0x010328000c1e1100 */
[----:B------:R-:W1:Y:S04]  /*2d1f0*/  LDL R20, [R1+0x774] ;  /* 0x0007740001147983 */ /* 0x000e680000100800 */
[----:B------:R-:W1:Y:S01]  /*2d200*/  LDL R21, [R1+0x778] ;  /* 0x0007780001157983 */ /* 0x000e620000100800 */
[----:B------:R-:W-:-:S02]  /*2d210*/  PRMT R55, RZ, 0x7610, R55 ;  /* 0x00007610ff377816 */ /* 0x000fc40000000037 */
[----:B-1----:R-:W-:-:S04]  /*2d220*/  @P0 LOP3.LUT R21, R21, R20, RZ, 0x3c, !PT ;  /* 0x0000001415150212 */ /* 0x002fc800078e3cff */
[----:B------:R-:W-:-:S04]  /*2d230*/  @P0 LOP3.LUT R20, R21, R20, RZ, 0x3c, !PT ;  /* 0x0000001415140212 */ /* 0x000fc800078e3cff */
[----:B------:R-:W-:-:S05]  /*2d240*/  @P0 LOP3.LUT R21, R21, R20, RZ, 0x3c, !PT ;  /* 0x0000001415150212 */ /* 0x000fca00078e3cff */
[----:B------:R1:W2:Y:S04]  /*2d250*/  @P0 LDG.E.U8 R55, desc[UR14][R20.64] ;  /* 0x0000000e14370981 */ /* 0x0002a8000c1e1100 */
[----:B------:R-:W1:Y:S04]  /*2d260*/  LDL R20, [R1+0x7ac] ;  /* 0x0007ac0001147983 */ /* 0x000e680000100800 */
[----:B------:R-:W1:Y:S01]  /*2d270*/  LDL R21, [R1+0x7b0] ;  /* 0x0007b00001157983 */ /* 0x000e620000100800 */
[----:B------:R-:W-:Y:S02]  /*2d280*/  PRMT R54, RZ, 0x7610, R54 ;  /* 0x00007610ff367816 */ /* 0x000fe40000000036 */
        /* <DEDUP_REMOVED lines=42> */
[----:B------:R-:W-:-:S02]  /*2d530*/  PRMT R47, RZ, 0x7610, R47 ;  /* 0x00007610ff2f7816 */ /* 0x000fc4000000002f */
[----:B------:R-:W-:Y:S02]  /*2d540*/  PRMT R46, RZ, 0x7610, R46 ;  /* 0x00007610ff2e7816 */ /* 0x000fe4000000002e */
[----:B------:R-:W-:Y:S02]  /*2d550*/  PRMT R45, RZ, 0x7610, R45 ;  /* 0x00007610ff2d7816 */ /* 0x000fe4000000002d */
[----:B------:R-:W-:Y:S02]  /*2d560*/  PRMT R44, RZ, 0x7610, R44 ;  /* 0x00007610ff2c7816 */ /* 0x000fe4000000002c */
[----:B------:R-:W-:Y:S02]  /*2d570*/  PRMT R43, RZ, 0x7610, R43 ;  /* 0x00007610ff2b7816 */ /* 0x000fe4000000002b */
        /* <DEDUP_REMOVED lines=15> */
[----:B-1----:R-:W-:-:S04]  /*2d670*/  @P0 LOP3.LUT R21, R21, R20, RZ, 0x3c, !PT ;  /* 0x0000001415150212 */ /* 0x002fc800078e3cff */
[----:B------:R-:W-:-:S04]  /*2d680*/  @P0 LOP3.LUT R20, R21, R20, RZ, 0x3c, !PT ;  /* 0x0000001415140212 */ /* 0x000fc800078e3cff */
[----:B------:R-:W-:-:S05]  /*2d690*/  @P0 LOP3.LUT R21, R21, R20, RZ, 0x3c, !PT ;  /* 0x0000001415150212 */ /* 0x000fca00078e3cff */
[----:B------:R2:W4:Y:S02]  /*2d6a0*/  @P0 LDG.E.U8 R48, desc[UR14][R20.64] ;  /* 0x0000000e14300981 */ /* 0x000524000c1e1100 */
[----:B--2---:R-:W-:Y:S02]  /*2d6b0*/  @P0 IMAD.MOV.U32 R20, RZ, RZ, R23 ;  /* 0x000000ffff140224 */ /* 0x004fe400078e0017 */
[----:B------:R-:W-:-:S05]  /*2d6c0*/  @P0 IMAD.MOV.U32 R21, RZ, RZ, R58 ;  /* 0x000000ffff150224 */ /* 0x000fca00078e003a */
[----:B------:R1:W2:Y:S02]  /*2d6d0*/  @P0 LDG.E.U8 R47, desc[UR14][R20.64] ;  /* 0x0000000e142f0981 */ /* 0x0002a4000c1e1100 */
[----:B-1----:R-:W-:Y:S02]  /*2d6e0*/  @P0 IMAD.MOV.U32 R20, RZ, RZ, R87 ;  /* 0x000000ffff140224 */ /* 0x002fe400078e0057 */
[----:B---3--:R-:W-:-:S05]  /*2d6f0*/  @P0 IMAD.MOV.U32 R21, RZ, RZ, R86 ;  /* 0x000000ffff150224 */ /* 0x008fca00078e0056 */
[----:B------:R1:W3:Y:S02]  /*2d700*/  @P0 LDG.E.U8 R46, desc[UR14][R20.64] ;  /* 0x0000000e142e0981 */ /* 0x0002e4000c1e1100 */
[----:B-1----:R-:W-:Y:S02]  /*2d710*/  @P0 IMAD.MOV.U32 R21, RZ, RZ, R62 ;  /* 0x000000ffff150224 */ /* 0x002fe400078e003e */
[----:B------:R-:W-:Y:S01]  /*2d720*/  @P0 IMAD.MOV.U32 R20, RZ, RZ, R60 ;  /* 0x000000ffff140224 */ /* 0x000fe200078e003c */
[----:B------:R-:W2:Y:S04]  /*2d730*/  LDL.LU R62, [R1+0x1d10] ;  /* 0x001d1000013e7983 */ /* 0x000ea80000300800 */
[----:B------:R-:W2:Y:S04]  /*2d740*/  LDL.LU R60, [R1+0x1d0c] ;  /* 0x001d0c00013c7983 */ /* 0x000ea80000300800 */
[----:B------:R1:W2:Y:S02]  /*2d750*/  @P0 LDG.E.U8 R45, desc[UR14][R20.64] ;  /* 0x0000000e142d0981 */ /* 0x0002a4000c1e1100 */
[----:B-1----:R-:W-:-:S02]  /*2d760*/  @P0 IMAD.MOV.U32 R20, RZ, RZ, R7 ;  /* 0x000000ffff140224 */ /* 0x002fc400078e0007 */
[----:B------:R-:W-:Y:S02]  /*2d770*/  @P0 IMAD.MOV.U32 R21, RZ, RZ, R9 ;  /* 0x000000ffff150224 */ /* 0x000fe400078e0009 */
[----:B------:R-:W-:Y:S02]  /*2d780*/  @P0 IMAD.MOV.U32 R23, RZ, RZ, R88 ;  /* 0x000000ffff170224 */ /* 0x000fe400078e0058 */
[----:B------:R-:W-:Y:S01]  /*2d790*/  @P0 IMAD.MOV.U32 R58, RZ, RZ, R77 ;  /* 0x000000ffff3a0224 */ /* 0x000fe200078e004d */
[----:B------:R-:W-:Y:S02]  /*2d7a0*/  PRMT R34, RZ, 0x7610, R34 ;  /* 0x00007610ff227816 */ /* 0x000fe40000000022 */
[----:B------:R-:W-:Y:S01]  /*2d7b0*/  PRMT R31, RZ, 0x7610, R31 ;  /* 0x00007610ff1f7816 */ /* 0x000fe2000000001f */
[----:B------:R1:W2:Y:S01]  /*2d7c0*/  @P0 LDG.E.U8 R44, desc[UR14][R20.64] ;  /* 0x0000000e142c0981 */ /* 0x0002a2000c1e1100 */
[----:B------:R-:W-:Y:S02]  /*2d7d0*/  PRMT R28, RZ, 0x7610, R28 ;  /* 0x00007610ff1c7816 */ /* 0x000fe4000000001c */
[----:B------:R-:W-:-:S02]  /*2d7e0*/  PRMT R25, RZ, 0x7610, R25 ;  /* 0x00007610ff197816 */ /* 0x000fc40000000019 */
[----:B------:R-:W-:Y:S01]  /*2d7f0*/  PRMT R17, RZ, 0x7610, R17 ;  /* 0x00007610ff117816 */ /* 0x000fe20000000011 */
[----:B------:R-:W5:Y:S04]  /*2d800*/  LDL.LU R9, [R1+0x1d08] ;  /* 0x001d080001097983 */ /* 0x000f680000300800 */
[----:B------:R-:W5:Y:S01]  /*2d810*/  LDL.LU R7, [R1+0x1d04] ;  /* 0x001d040001077983 */ /* 0x000f620000300800 */
[----:B-1----:R-:W-:Y:S02]  /*2d820*/  @P0 IMAD.MOV.U32 R20, RZ, RZ, R8 ;  /* 0x000000ffff140224 */ /* 0x002fe400078e0008 */
[----:B------:R-:W-:Y:S02]  /*2d830*/  @P0 IMAD.MOV.U32 R21, RZ, RZ, R5 ;  /* 0x000000ffff150224 */ /* 0x000fe400078e0005 */
[----:B------:R-:W5:Y:S04]  /*2d840*/  LDL.LU R5, [R1+0x1d00] ;  /* 0x001d000001057983 */ /* 0x000f680000300800 */
[----:B------:R1:W2:Y:S04]  /*2d850*/  @P0 LDG.E.U8 R43, desc[UR14][R20.64] ;  /* 0x0000000e142b0981 */ /* 0x0002a8000c1e1100 */
[----:B------:R-:W5:Y:S01]  /*2d860*/  LDL.LU R8, [R1+0x1cfc] ;  /* 0x001cfc0001087983 */ /* 0x000f620000300800 */
[----:B-1----:R-:W-:-:S02]  /*2d870*/  @P0 IMAD.MOV.U32 R20, RZ, RZ, R4 ;  /* 0x000000ffff140224 */ /* 0x002fc400078e0004 */
        /* <DEDUP_REMOVED lines=15> */
[----:B------:R-:W-:-:S05]  /*2d970*/  @P0 IMAD.MOV.U32 R21, RZ, RZ, R13 ;  /* 0x000000ffff150224 */ /* 0x000fca00078e000d */
[----:B------:R1:W3:Y:S02]  /*2d980*/  @P0 LDG.E.U8 R39, desc[UR14][R20.64] ;  /* 0x0000000e14270981 */ /* 0x0002e4000c1e1100 */
[----:B-1----:R-:W-:Y:S02]  /*2d990*/  @P0 IMAD.MOV.U32 R20, RZ, RZ, R10 ;  /* 0x000000ffff140224 */ /* 0x002fe400078e000a */
        /* <DEDUP_REMOVED lines=10> */
[----:B------:R1:W4:Y:S02]  /*2da40*/  @P0 LDG.E.U8 R35, desc[UR14][R20.64] ;  /* 0x0000000e14230981 */ /* 0x000324000c1e1100 */
[----:B-1----:R-:W-:Y:S02]  /*2da50*/  @P0 IMAD.MOV.U32 R20, RZ, RZ, R93 ;  /* 0x000000ffff140224 */ /* 0x002fe400078e005d */
[----:B------:R-:W-:-:S05]  /*2da60*/  @P0 IMAD.MOV.U32 R21, RZ, RZ, R61 ;  /* 0x000000ffff150224 */ /* 0x000fca00078e003d */
[----:B------:R1:W4:Y:S01]  /*2da70*/  @P0 LDG.E.U8 R33, desc[UR14][R20.64] ;  /* 0x0000000e14210981 */ /* 0x000322000c1e1100 */
[----:B------:R-:W-:-:S05]  /*2da80*/  @P0 IMAD.MOV.U32 R22, RZ, RZ, R85 ;  /* 0x000000ffff160224 */ /* 0x000fca00078e0055 */
[----:B------:R0:W4:Y:S01]  /*2da90*/  @P0 LDG.E.U8 R24, desc[UR14][R22.64] ;  /* 0x0000000e16180981 */ /* 0x000122000c1e1100 */
[----:B-1----:R-:W-:Y:S02]  /*2daa0*/  @P0 IMAD.MOV.U32 R20, RZ, RZ, R91 ;  /* 0x000000ffff140224 */ /* 0x002fe400078e005b */
[----:B------:R-:W-:-:S05]  /*2dab0*/  @P0 IMAD.MOV.U32 R21, RZ, RZ, R92 ;  /* 0x000000ffff150224 */ /* 0x000fca00078e005c */
[----:B------:R1:W4:Y:S01]  /*2dac0*/  @P0 LDG.E.U8 R30, desc[UR14][R20.64] ;  /* 0x0000000e141e0981 */ /* 0x000322000c1e1100 */
[----:B0-----:R-:W-:Y:S02]  /*2dad0*/  @P0 IMAD.MOV.U32 R22, RZ, RZ, R83 ;  /* 0x000000ffff160224 */ /* 0x001fe400078e0053 */
[----:B------:R-:W-:Y:S02]  /*2dae0*/  @P0 IMAD.MOV.U32 R23, RZ, RZ, R84 ;  /* 0x000000ffff170224 */ /* 0x000fe400078e0054 */
[----:B-1----:R-:W-:Y:S02]  /*2daf0*/  @P0 IMAD.MOV.U32 R20, RZ, RZ, R89 ;  /* 0x000000ffff140224 */ /* 0x002fe400078e0059 */
[----:B------:R-:W-:-:S05]  /*2db00*/  @P0 IMAD.MOV.U32 R21, RZ, RZ, R90 ;  /* 0x000000ffff150224 */ /* 0x000fca00078e005a */
[----:B------:R0:W4:Y:S02]  /*2db10*/  @P0 LDG.E.U8 R27, desc[UR14][R20.64] ;  /* 0x0000000e141b0981 */ /* 0x000124000c1e1100 */
[----:B0-----:R-:W-:-:S06]  /*2db20*/  PRMT R21, RZ, 0x7610, R21 ;  /* 0x00007610ff157816 */ /* 0x001fcc0000000015 */
[----:B------:R0:W4:Y:S01]  /*2db30*/  @P0 LDG.E.U8 R21, desc[UR14][R22.64] ;  /* 0x0000000e16150981 */ /* 0x000122000c1e1100 */
[----:B------:R-:W-:-:S05]  /*2db40*/  @P0 IMAD.MOV.U32 R59, RZ, RZ, R78 ;  /* 0x000000ffff3b0224 */ /* 0x000fca00078e004e */
[----:B------:R1:W4:Y:S01]  /*2db50*/  @P0 LDG.E.U8 R26, desc[UR14][R58.64] ;  /* 0x0000000e3a1a0981 */ /* 0x000322000c1e1100 */
[----:B0-----:R-:W-:Y:S02]  /*2db60*/  @P0 IMAD.MOV.U32 R22, RZ, RZ, R81 ;  /* 0x000000ffff160224 */ /* 0x001fe400078e0051 */
[----:B------:R-:W-:-:S05]  /*2db70*/  @P0 IMAD.MOV.U32 R23, RZ, RZ, R82 ;  /* 0x000000ffff170224 */ /* 0x000fca00078e0052 */
[----:B------:R0:W4:Y:S01]  /*2db80*/  @P0 LDG.E.U8 R32, desc[UR14][R22.64] ;  /* 0x0000000e16200981 */ /* 0x000122000c1e1100 */
[----:B-1----:R-:W-:Y:S02]  /*2db90*/  @P0 IMAD.MOV.U32 R58, RZ, RZ, R75 ;  /* 0x000000ffff3a0224 */ /* 0x002fe400078e004b */
[----:B------:R-:W-:Y:S02]  /*2dba0*/  @P0 IMAD.MOV.U32 R59, RZ, RZ, R76 ;  /* 0x000000ffff3b0224 */ /* 0x000fe400078e004c */
[----:B0-----:R-:W-:Y:S02]  /*2dbb0*/  @P0 IMAD.MOV.U32 R22, RZ, RZ, R79 ;  /* 0x000000ffff160224 */ /* 0x001fe400078e004f */
[----:B------:R-:W-:Y:S01]  /*2dbc0*/  @P0 IMAD.MOV.U32 R23, RZ, RZ, R80 ;  /* 0x000000ffff170224 */ /* 0x000fe200078e0050 */
[----:B------:R-:W-:Y:S01]  /*2dbd0*/  PRMT R20, RZ, 0x7610, R20 ;  /* 0x00007610ff147816 */ /* 0x000fe20000000014 */
[----:B------:R-:W0:Y:S03]  /*2dbe0*/  S2R R0, SR_TID.X ;  /* 0x0000000000007919 */ /* 0x000e260000002100 */
[----:B------:R1:W4:Y:S01]  /*2dbf0*/  @P0 LDG.E.U8 R29, desc[UR14][R22.64] ;  /* 0x0000000e161d0981 */ /* 0x000322000c1e1100 */
[----:B------:R-:W0:Y:S01]  /*2dc00*/  LDC R79, c[0x0][0x3a0] ;  /* 0x0000e800ff4f7b82 */ /* 0x000e220000000800 */
[----:B-1----:R-:W-:-:S06]  /*2dc10*/  PRMT R23, RZ, 0x7610, R23 ;  /* 0x00007610ff177816 */ /* 0x002fcc0000000017 */
[----:B------:R1:W4:Y:S02]  /*2dc20*/  @P0 LDG.E.U8 R23, desc[UR14][R58.64] ;  /* 0x0000000e3a170981 */ /* 0x000324000c1e1100 */
[----:B-1----:R-:W-:Y:S02]  /*2dc30*/  @P0 IMAD.MOV.U32 R58, RZ, RZ, R73 ;  /* 0x000000ffff3a0224 */ /* 0x002fe400078e0049 */
[----:B------:R-:W-:-:S05]  /*2dc40*/  @P0 IMAD.MOV.U32 R59, RZ, RZ, R74 ;  /* 0x000000ffff3b0224 */ /* 0x000fca00078e004a */
        /* <DEDUP_REMOVED lines=9> */
[----:B------:R1:W4:Y:S01]  /*2dce0*/  @P0 LDG.E.U8 R28, desc[UR14][R58.64] ;  /* 0x0000000e3a1c0981 */ /* 0x000322000c1e1100 */
[----:B------:R-:W-:Y:S01]  /*2dcf0*/  PRMT R22, RZ, 0x7610, R22 ;  /* 0x00007610ff167816 */ /* 0x000fe20000000016 */
[----:B-1----:R-:W-:Y:S02]  /*2dd00*/  @P0 IMAD.MOV.U32 R58, RZ, RZ, R65 ;  /* 0x000000ffff3a0224 */ /* 0x002fe400078e0041 */
[----:B------:R-:W-:-:S05]  /*2dd10*/  @P0 IMAD.MOV.U32 R59, RZ, RZ, R66 ;  /* 0x000000ffff3b0224 */ /* 0x000fca00078e0042 */
[----:B------:R1:W4:Y:S02]  /*2dd20*/  @P0 LDG.E.U8 R25, desc[UR14][R58.64] ;  /* 0x0000000e3a190981 */ /* 0x000324000c1e1100 */
[----:B-1----:R-:W-:Y:S02]  /*2dd30*/  @P0 IMAD.MOV.U32 R58, RZ, RZ, R63 ;  /* 0x000000ffff3a0224 */ /* 0x002fe400078e003f */
[----:B------:R-:W-:-:S05]  /*2dd40*/  @P0 IMAD.MOV.U32 R59, RZ, RZ, R64 ;  /* 0x000000ffff3b0224 */ /* 0x000fca00078e0040 */
[----:B------:R2:W4:Y:S02]  /*2dd50*/  @P0 LDG.E.U8 R22, desc[UR14][R58.64] ;  /* 0x0000000e3a160981 */ /* 0x000524000c1e1100 */
[----:B--2---:R-:W-:Y:S02]  /*2dd60*/  @P0 IMAD.MOV.U32 R58, RZ, RZ, R60 ;  /* 0x000000ffff3a0224 */ /* 0x004fe400078e003c */
[----:B------:R-:W-:-:S05]  /*2dd70*/  @P0 IMAD.MOV.U32 R59, RZ, RZ, R62 ;  /* 0x000000ffff3b0224 */ /* 0x000fca00078e003e */
[----:B------:R-:W2:Y:S01]  /*2dd80*/  @P0 LDG.E.U8 R17, desc[UR14][R58.64] ;  /* 0x0000000e3a110981 */ /* 0x000ea2000c1e1100 */
[----:B0-----:R-:W-:Y:S01]  /*2dd90*/  LOP3.LUT R0, R0, 0x7f, RZ, 0xc0, !PT ;  /* 0x0000007f00007812 */ /* 0x001fe200078ec0ff */
[----:B------:R-:W0:Y:S01]  /*2dda0*/  S2R R12, SR_TID.X ;  /* 0x00000000000c7919 */ /* 0x000e220000002100 */
[----:B------:R-:W1:Y:S02]  /*2ddb0*/  S2R R10, SR_TID.X ;  /* 0x00000000000a7919 */ /* 0x000e640000002100 */
[C---:B------:R-:W-:Y:S02]  /*2ddc0*/  LOP3.LUT R15, R0.reuse, 0x60, RZ, 0x3c, !PT ;  /* 0x00000060000f7812 */ /* 0x040fe400078e3cff */
[----:B------:R-:W-:Y:S01]  /*2ddd0*/  LOP3.LUT R16, R0, 0x70, RZ, 0x3c, !PT ;  /* 0x0000007000107812 */ /* 0x000fe200078e3cff */
[----:B------:R-:W-:Y:S01]  /*2dde0*/  VIADD R79, R79, 0x7f ;  /* 0x0000007f4f4f7836 */ /* 0x000fe20000000000 */
[----:B------:R-:W-:-:S04]  /*2ddf0*/  ISETP.NE.U32.AND P0, PT, RZ, UR11, PT ;  /* 0x0000000bff007c0c */ /* 0x000fc8000bf05070 */
[C---:B------:R-:W-:Y:S02]  /*2de00*/  ISETP.LT.OR P1, PT, R79.reuse, 0x80, P0 ;  /* 0x000000804f00780c */ /* 0x040fe40000721670 */
[----:B------:R-:W-:Y:S02]  /*2de10*/  ISETP.GE.AND P2, PT, R79, 0x100, PT ;  /* 0x000001004f00780c */ /* 0x000fe40003f46270 */
[----:B0-----:R-:W-:Y:S02]  /*2de20*/  LOP3.LUT R12, R12, 0x7f, RZ, 0xc0, !PT ;  /* 0x0000007f0c0c7812 */ /* 0x001fe400078ec0ff */
[----:B-1----:R-:W-:Y:S01]  /*2de30*/  LOP3.LUT R10, R10, 0x7f, RZ, 0xc0, !PT ;  /* 0x0000007f0a0a7812 */ /* 0x002fe200078ec0ff */
[----:B---3--:R0:W-:Y:S01]  /*2de40*/  STS.U8 [R14+UR4+0x22a80], R36 ;  /* 0x022a80240e007988 */ /* 0x0081e20008000004 */
[----:B------:R-:W-:Y:S02]  /*2de50*/  LOP3.LUT R13, R12, 0x40, RZ, 0x3c, !PT ;  /* 0x000000400c0d7812 */ /* 0x000fe400078e3cff */
[----:B------:R-:W-:Y:S01]  /*2de60*/  LOP3.LUT R11, R10, 0x20, RZ, 0x3c, !PT ;  /* 0x000000200a0b7812 */ /* 0x000fe200078e3cff */
[----:B----4-:R0:W-:Y:S04]  /*2de70*/  STS.U8 [R14+UR4+0x22e80], R33 ;  /* 0x022e80210e007988 */ /* 0x0101e80008000004 */
[----:B------:R0:W-:Y:S04]  /*2de80*/  STS.U8 [R14+UR4+0x23a80], R24 ;  /* 0x023a80180e007988 */ /* 0x0001e80008000004 */
        /* <DEDUP_REMOVED lines=34> */
[----:B--2---:R0:W-:Y:S01]  /*2e0b0*/  STS.U8 [R16+UR4+0x23f80], R17 ;  /* 0x023f801110007988 */ /* 0x0041e20008000004 */
[----:B------:R1:W-:Y:S06]  /*2e0c0*/  MEMBAR.ALL.CTA ;  /* 0x0000000000007992 */ /* 0x0003ec0000008000 */
[----:B-1----:R-:W1:Y:S01]  /*2e0d0*/  FENCE.VIEW.ASYNC.S ;  /* 0x00000000000073c6 */ /* 0x002e620000000000 */
[----:B------:R-:W-:-:S02]  /*2e0e0*/  LOP3.LUT R12, R12, 0x30, RZ, 0x3c, !PT ;  /* 0x000000300c0c7812 */ /* 0x000fc400078e3cff */
[----:B------:R-:W-:Y:S01]  /*2e0f0*/  LOP3.LUT R10, R10, 0x10, RZ, 0x3c, !PT ;  /* 0x000000100a0a7812 */ /* 0x000fe200078e3cff */
[----:B-1----:R-:W-:Y:S06]  /*2e100*/  BAR.SYNC.DEFER_BLOCKING 0x0 ;  /* 0x0000000000007b1d */ /* 0x002fec0000010000 */
[----:B------:R-:W-:Y:S05]  /*2e110*/  @P1 BRA `(.L_x_6) ;  /* 0x0000000400781947 */ /* 0x000fea0003800000 */
[----:B------:R-:W-:Y:S02]  /*2e120*/  USHF.R.U32.HI UR44, URZ, 0x4, UR4 ;  /* 0x00000004ff2c7899 */ /* 0x000fe40008011604 */
[----:B------:R-:W-:Y:S02]  /*2e130*/  UIADD3 UR9, UPT, UPT, UR4, 0x20000, URZ ;  /* 0x0002000004097890 */ /* 0x000fe4000fffe0ff */
[----:B------:R-:W-:Y:S02]  /*2e140*/  USGXT.U32 UR44, UR44, 0xe ;  /* 0x0000000e2c2c789a */ /* 0x000fe40008000000 */
[----:B------:R-:W-:Y:S02]  /*2e150*/  USHF.R.U32.HI UR9, URZ, 0x4, UR9 ;  /* 0x00000004ff097899 */ /* 0x000fe40008011609 */
[----:B------:R-:W-:Y:S02]  /*2e160*/  UIADD3 UR48, UP1, UPT, UR44, 0x100, URZ ;  /* 0x000001002c307890 */ /* 0x000fe4000ff3e0ff */
[----:B------:R-:W-:Y:S01]  /*2e170*/  USGXT.U32 UR50, UR9, 0xe ;  /* 0x0000000e0932789a */ /* 0x000fe20008000000 */
[----:B------:R-:W-:Y:S01]  /*2e180*/  UMOV UR8, URZ ;  /* 0x000000ff00087c82 */ /* 0x000fe20008000000 */
[----:B------:R-:W-:Y:S01]  /*2e190*/  UMOV UR45, URZ ;  /* 0x000000ff002d7c82 */ /* 0x000fe20008000000 */
[----:B------:R-:W-:-:S02]  /*2e1a0*/  UIADD3.X UR49, UPT, UPT, UR8, 0x40004040, URZ, UP1, !UPT ;  /* 0x4000404008317890 */ /* 0x000fc40008ffe4ff */
[----:B------:R-:W-:Y:S01]  /*2e1b0*/  UIADD3 UR52, UP1, UPT, UR50, 0x2, URZ ;  /* 0x0000000232347890 */ /* 0x000fe2000ff3e0ff */
[----:B------:R-:W-:Y:S01]  /*2e1c0*/  UMOV UR56, UR6 ;  /* 0x0000000600387c82 */ /* 0x000fe20008000000 */
[----:B------:R-:W-:Y:S02]  /*2e1d0*/  UMOV UR57, URZ ;  /* 0x000000ff00397c82 */ /* 0x000fe40008000000 */
[----:B------:R-:W-:Y:S01]  /*2e1e0*/  UIADD3.X UR53, UPT, UPT, UR45, 0x40004040, URZ, UP1, !UPT ;  /* 0x400040402d357890 */ /* 0x000fe20008ffe4ff */
[----:B------:R-:W-:Y:S01]  /*2e1f0*/  UMOV UR8, UR56 ;  /* 0x0000003800087c82 */ /* 0x000fe20008000000 */
[----:B------:R-:W-:Y:S02]  /*2e200*/  UIADD3.64 UR56, UPT, UPT, UR48, 0x100, URZ ;  /* 0x0000010030387897 */ /* 0x000fe4000fffe0ff */
[----:B------:R-:W-:Y:S02]  /*2e210*/  UIADD3.64 UR64, UPT, UPT, UR52, 0x2, URZ ;  /* 0x0000000234407897 */ /* 0x000fe4000fffe0ff */
[----:B------:R-:W-:-:S02]  /*2e220*/  UIADD3.64 UR58, UPT, UPT, UR48, 0x200, URZ ;  /* 0x00000200303a7897 */ /* 0x000fc4000fffe0ff */
[----:B------:R-:W-:Y:S01]  /*2e230*/  UIADD3.64 UR68, UPT, UPT, UR52, 0x4, URZ ;  /* 0x0000000434447897 */ /* 0x000fe2000fffe0ff */
[----:B------:R-:W-:Y:S01]  /*2e240*/  UMOV UR18, 0x0 ;  /* 0x0000000000127882 */ /* 0x000fe20000000000 */
[----:B------:R-:W-:Y:S01]  /*2e250*/  UMOV UR19, 0x8208010 ;  /* 0x0820801000137882 */ /* 0x000fe20000000000 */
[----:B------:R-:W-:Y:S02]  /*2e260*/  UIADD3 UR12, UPT, UPT, UR5, 0x80, URZ ;  /* 0x00000080050c7890 */ /* 0x000fe4000fffe0ff */
[----:B------:R-:W-:Y:S01]  /*2e270*/  UIADD3.64 UR60, UPT, UPT, UR48, 0x300, URZ ;  /* 0x00000300303c7897 */ /* 0x000fe2000fffe0ff */
[----:B------:R-:W-:Y:S01]  /*2e280*/  UMOV UR45, 0x40004040 ;  /* 0x40004040002d7882 */ /* 0x000fe20000000000 */
[----:B------:R-:W-:Y:S01]  /*2e290*/  UMOV UR51, 0x40004040 ;  /* 0x4000404000337882 */ /* 0x000fe20000000000 */
[----:B------:R-:W-:Y:S02]  /*2e2a0*/  UIADD3 UR76, UPT, UPT, UR5, 0x80, URZ ;  /* 0x00000080054c7890 */ /* 0x000fe4000fffe0ff */
[----:B------:R1:W-:Y:S01]  /*2e2b0*/  UTCQMMA gdesc[UR44], gdesc[UR50], tmem[UR5], tmem[UR18], idesc[UR19], !UPT ;  /* 0x00ff12322c0075ea */ /* 0x0003e2000f800305 */
[----:B------:R-:W-:Y:S01]  /*2e2c0*/  UIADD3.64 UR62, UPT, UPT, UR48, 0x400, URZ ;  /* 0x00000400303e7897 */ /* 0x000fe2000fffe0ff */
[----:B------:R-:W-:Y:S01]  /*2e2d0*/  UMOV UR26, 0x0 ;  /* 0x00000000001a7882 */ /* 0x000fe20000000000 */
[----:B------:R-:W-:Y:S01]  /*2e2e0*/  UMOV UR27, 0x8208010 ;  /* 0x08208010001b7882 */ /* 0x000fe20000000000 */
[----:B------:R-:W-:-:S02]  /*2e2f0*/  UIADD3 UR75, UPT, UPT, UR5, 0x80, URZ ;  /* 0x00000080054b7890 */ /* 0x000fc4000fffe0ff */
[----:B------:R2:W-:Y:S01]  /*2e300*/  UTCQMMA gdesc[UR48], gdesc[UR52], tmem[UR5], tmem[UR26], idesc[UR27], UPT ;  /* 0x00ff1a34300075ea */ /* 0x0005e2000b800305 */
[----:B------:R-:W-:Y:S01]  /*2e310*/  UIADD3.64 UR66, UPT, UPT, UR48, 0x500, URZ ;  /* 0x0000050030427897 */ /* 0x000fe2000fffe0ff */
[----:B------:R-:W-:Y:S01]  /*2e320*/  UMOV UR38, 0x0 ;  /* 0x0000000000267882 */ /* 0x000fe20000000000 */
[----:B------:R-:W-:Y:S01]  /*2e330*/  UMOV UR39, 0x8208010 ;  /* 0x0820801000277882 */ /* 0x000fe20000000000 */
[----:B------:R-:W-:Y:S02]  /*2e340*/  UIADD3 UR74, UPT, UPT, UR5, 0x80, URZ ;  /* 0x00000080054a7890 */ /* 0x000fe4000fffe0ff */
[----:B------:R3:W-:Y:S01]  /*2e350*/  UTCQMMA gdesc[UR56], gdesc[UR64], tmem[UR5], tmem[UR38], idesc[UR39], UPT ;  /* 0x00ff2640380075ea */ /* 0x0007e2000b800305 */
[----:B-1----:R-:W-:Y:S02]  /*2e360*/  UIADD3.64 UR44, UPT, UPT, UR48, 0x600, URZ ;  /* 0x00000600302c7897 */ /* 0x002fe4000fffe0ff */
[----:B------:R-:W-:Y:S02]  /*2e370*/  UIADD3 UR73, UPT, UPT, UR5, 0x100, URZ ;  /* 0x0000010005497890 */ /* 0x000fe4000fffe0ff */
[----:B------:R-:W-:Y:S01]  /*2e380*/  UIADD3.64 UR18, UPT, UPT, UR48, 0x700, URZ ;  /* 0x0000070030127897 */ /* 0x000fe2000fffe0ff */
[----:B------:R-:W-:Y:S01]  /*2e390*/  UMOV UR30, 0x0 ;  /* 0x00000000001e7882 */ /* 0x000fe20000000000 */
[----:B------:R-:W-:Y:S01]  /*2e3a0*/  UMOV UR31, 0x8208010 ;  /* 0x08208010001f7882 */ /* 0x000fe20000000000 */
[----:B------:R-:W-:-:S02]  /*2e3b0*/  UIADD3 UR72, UPT, UPT, UR5, 0x100, URZ ;  /* 0x0000010005487890 */ /* 0x000fc4000fffe0ff */
[----:B------:R1:W-:Y:S01]  /*2e3c0*/  UTCQMMA gdesc[UR58], gdesc[UR68], tmem[UR5], tmem[UR30], idesc[UR31], UPT ;  /* 0x00ff1e443a0075ea */ /* 0x0003e2000b800305 */
[----:B--2---:R-:W-:Y:S02]  /*2e3d0*/  UIADD3.64 UR26, UPT, UPT, UR48, 0x800, URZ ;  /* 0x00000800301a7897 */ /* 0x004fe4000fffe0ff */
[----:B------:R-:W-:Y:S02]  /*2e3e0*/  UIADD3 UR71, UPT, UPT, UR5, 0x100, URZ ;  /* 0x0000010005477890 */ /* 0x000fe4000fffe0ff */
[----:B---3--:R-:W-:Y:S01]  /*2e3f0*/  UIADD3.64 UR56, UPT, UPT, UR48, 0x900, URZ ;  /* 0x0000090030387897 */ /* 0x008fe2000fffe0ff */
[----:B------:R-:W-:Y:S01]  /*2e400*/  UMOV UR22, 0x0 ;  /* 0x0000000000167882 */ /* 0x000fe20000000000 */
[----:B------:R-:W-:Y:S01]  /*2e410*/  UMOV UR23, 0x8208010 ;  /* 0x0820801000177882 */ /* 0x000fe20000000000 */
[----:B------:R-:W-:Y:S01]  /*2e420*/  UIADD3 UR70, UPT, UPT, UR5, 0x100, URZ ;  /* 0x0000010005467890 */ /* 0x000fe2000fffe0ff */
[----:B------:R2:W-:Y:S01]  /*2e430*/  UTCQMMA gdesc[UR60], gdesc[UR50], tmem[UR12], tmem[UR22], idesc[UR23], !UPT ;  /* 0x00ff16323c0075ea */ /* 0x0005e2000f80030c */
[----:B------:R-:W-:Y:S01]  /*2e440*/  UIADD3.64 UR38, UPT, UPT, UR48, 0xa00, URZ ;  /* 0x00000a0030267897 */ /* 0x000fe2000fffe0ff */
[----:B------:R-:W-:Y:S01]  /*2e450*/  UMOV UR16, 0x0 ;  /* 0x0000000000107882 */ /* 0x000fe20000000000 */
[----:B------:R-:W-:Y:S01]  /*2e460*/  UMOV UR17, 0x8208010 ;  /* 0x0820801000117882 */ /* 0x000fe20000000000 */
[----:B------:R-:W-:Y:S01]  /*2e470*/  UIADD3 UR13, UPT, UPT, UR5, 0x180, URZ ;  /* 0x00000180050d7890 */ /* 0x000fe2000fffe0ff */
[----:B------:R3:W-:Y:S01]  /*2e480*/  UTCQMMA gdesc[UR62], gdesc[UR52], tmem[UR76], tmem[UR16], idesc[UR17], UPT ;  /* 0x00ff10343e0075ea */ /* 0x0007e2000b80034c */
[----:B-1----:R-:W-:Y:S01]  /*2e490*/  UIADD3.64 UR58, UPT, UPT, UR48, 0xb00, URZ ;  /* 0x00000b00303a7897 */ /* 0x002fe2000fffe0ff */
[----:B------:R-:W-:Y:S01]  /*2e4a0*/  UMOV UR34, 0x0 ;  /* 0x0000000000227882 */ /* 0x000fe20000000000 */
[----:B------:R-:W-:Y:S01]  /*2e4b0*/  UMOV UR35, 0x8208010 ;  /* 0x0820801000237882 */ /* 0x000fe20000000000 */
[----:B------:R-:W-:Y:S01]  /*2e4c0*/  UIADD3 UR11, UPT, UPT, UR5, 0x180, URZ ;  /* 0x00000180050b7890 */ /* 0x000fe2000fffe0ff */
[----:B------:R3:W-:Y:S01]  /*2e4d0*/  UTCQMMA gdesc[UR66], gdesc[UR64], tmem[UR75], tmem[UR34], idesc[UR35], UPT ;  /* 0x00ff2240420075ea */ /* 0x0007e2000b80034b */
[----:B------:R-:W-:Y:S01]  /*2e4e0*/  UIADD3.64 UR30, UPT, UPT, UR48, 0xc00, URZ ;  /* 0x00000c00301e7897 */ /* 0x000fe2000fffe0ff */
[----:B------:R-:W-:Y:S01]  /*2e4f0*/  UMOV UR24, 0x0 ;  /* 0x0000000000187882 */ /* 0x000fe20000000000 */
[----:B------:R-:W-:Y:S01]  /*2e500*/  UMOV UR25, 0x8208010 ;  /* 0x0820801000197882 */ /* 0x000fe20000000000 */
[----:B------:R-:W-:Y:S01]  /*2e510*/  UIADD3 UR10, UPT, UPT, UR5, 0x180, URZ ;  /* 0x00000180050a7890 */ /* 0x000fe2000fffe0ff */
[----:B------:R3:W-:Y:S01]  /*2e520*/  UTCQMMA gdesc[UR44], gdesc[UR68], tmem[UR74], tmem[UR24], idesc[UR25], UPT ;  /* 0x00ff18442c0075ea */ /* 0x0007e2000b80034a */
[----:B--2---:R-:W-:Y:S01]  /*2e530*/  UIADD3.64 UR22, UPT, UPT, UR48, 0xd00, URZ ;  /* 0x00000d0030167897 */ /* 0x004fe2000fffe0ff */
[----:B------:R-:W-:Y:S01]  /*2e540*/  UMOV UR20, 0x0 ;  /* 0x0000000000147882 */ /* 0x000fe20000000000 */
[----:B------:R-:W-:Y:S01]  /*2e550*/  UMOV UR21, 0x8208010 ;  /* 0x0820801000157882 */ /* 0x000fe20000000000 */
[----:B------:R-:W-:Y:S01]  /*2e560*/  UIADD3 UR9, UPT, UPT, UR5, 0x180, URZ ;  /* 0x0000018005097890 */ /* 0x000fe2000fffe0ff */
[----:B------:R3:W-:Y:S01]  /*2e570*/  UTCQMMA gdesc[UR18], gdesc[UR50], tmem[UR73], tmem[UR20], idesc[UR21], !UPT ;  /* 0x00ff1432120075ea */ /* 0x0007e2000f800349 */
[----:B------:R-:W-:Y:S01]  /*2e580*/  UIADD3.64 UR48, UPT, UPT, UR48, 0xe00, URZ ;  /* 0x00000e0030307897 */ /* 0x000fe2000fffe0ff */
[----:B------:R-:W-:Y:S01]  /*2e590*/  UMOV UR28, 0x0 ;  /* 0x00000000001c7882 */ /* 0x000fe20000000000 */
[----:B------:R-:W-:Y:S01]  /*2e5a0*/  UMOV UR29, 0x8208010 ;  /* 0x08208010001d7882 */ /* 0x000fe20000000000 */
[----:B------:R-:W-:Y:S01]  /*2e5b0*/  UMOV UR36, 0x0 ;  /* 0x0000000000247882 */ /* 0x000fe20000000000 */
[----:B------:R-:W-:Y:S01]  /*2e5c0*/  UMOV UR37, 0x8208010 ;  /* 0x0820801000257882 */ /* 0x000fe20000000000 */
[----:B------:R-:W-:Y:S01]  /*2e5d0*/  UMOV UR32, 0x0 ;  /* 0x0000000000207882 */ /* 0x000fe20000000000 */
[----:B------:R-:W-:Y:S01]  /*2e5e0*/  UMOV UR33, 0x8208010 ;  /* 0x0820801000217882 */ /* 0x000fe20000000000 */
[----:B------:R3:W-:Y:S01]  /*2e5f0*/  UTCQMMA gdesc[UR26], gdesc[UR52], tmem[UR72], tmem[UR28], idesc[UR29], UPT ;  /* 0x00ff1c341a0075ea */ /* 0x0007e2000b800348 */
        /* <DEDUP_REMOVED lines=8> */
[----:B------:R3:W-:Y:S01]  /*2e680*/  UTCQMMA gdesc[UR58], gdesc[UR50], tmem[UR13], tmem[UR40], idesc[UR41], !UPT ;  /* 0x00ff28323a0075ea */ /* 0x0007e2000f80030d */
[----:B------:R-:W-:Y:S01]  /*2e690*/  UMOV UR54, 0x0 ;  /* 0x0000000000367882 */ /* 0x000fe20000000000 */
[----:B------:R-:W-:Y:S01]  /*2e6a0*/  UMOV UR55, 0x8208010 ;  /* 0x0820801000377882 */ /* 0x000fe20000000000 */
[----:B------:R3:W-:Y:S01]  /*2e6b0*/  UTCQMMA gdesc[UR30], gdesc[UR52], tmem[UR11], tmem[UR42], idesc[UR43], UPT ;  /* 0x00ff2a341e0075ea */ /* 0x0007e2000b80030b */
[----:B------:R3:W-:Y:S01]  /*2e6c0*/  UTCQMMA gdesc[UR22], gdesc[UR64], tmem[UR10], tmem[UR46], idesc[UR47], UPT ;  /* 0x00ff2e40160075ea */ /* 0x0007e2000b80030a */
[----:B------:R3:W-:Y:S01]  /*2e6d0*/  UTCQMMA gdesc[UR48], gdesc[UR68], tmem[UR9], tmem[UR54], idesc[UR55], UPT ;  /* 0x00ff3644300075ea */ /* 0x0007e2000b800309 */
[----:B------:R3:W-:Y:S01]  /*2e6e0*/  UTCBAR [UR8], URZ ;  /* 0x000000ff080073e9 */ /* 0x0007e200080000ff */
[----:B------:R-:W-:Y:S01]  /*2e6f0*/  NOP ;  /* 0x0000000000007918 */ /* 0x000fe20000000000 */
.L_x_6:
[----:B---3--:R-:W-:Y:S01]  /*2e700*/  UMOV UR8, URZ ;  /* 0x000000ff00087c82 */ /* 0x008fe20008000000 */
[----:B------:R-:W-:Y:S05]  /*2e710*/  @!P2 BRA `(.L_x_7) ;  /* 0x000002980068a947 */ /* 0x000fea0003800000 */
[----:B0-----:R-:W-:Y:S01]  /*2e720*/  SHF.R.S32.HI R17, RZ, 0x1f, R79 ;  /* 0x0000001fff117819 */ /* 0x001fe2000001144f */
[----:B------:R-:W-:Y:S01]  /*2e730*/  UIADD3 UR10, UPT, UPT, UR4, 0x10000, URZ ;  /* 0x00010000040a7890 */ /* 0x000fe2000fffe0ff */
[----:B------:R-:W-:Y:S01]  /*2e740*/  IMAD.MOV.U32 R21, RZ, RZ, RZ ;  /* 0x000000ffff157224 */ /* 0x000fe200078e00ff */
[----:B------:R-:W-:Y:S01]  /*2e750*/  UIADD3 UR11, UPT, UPT, UR4, 0x24000, URZ ;  /* 0x00024000040b7890 */ /* 0x000fe2000fffe0ff */
[----:B------:R-:W-:Y:S01]  /*2e760*/  LEA.HI R17, R17, R79, RZ, 0x7 ;  /* 0x0000004f11117211 */ /* 0x000fe200078f38ff */
[----:B------:R-:W-:Y:S02]  /*2e770*/  USHF.R.U32.HI UR10, URZ, 0x4, UR10 ;  /* 0x00000004ff0a7899 */ /* 0x000fe4000801160a */
[----:B------:R-:W-:Y:S01]  /*2e780*/  USHF.R.U32.HI UR11, URZ, 0x4, UR11 ;  /* 0x00000004ff0b7899 */ /* 0x000fe2000801160b */
[----:B------:R-:W-:Y:S01]  /*2e790*/  SHF.R.S32.HI R20, RZ, 0x7, R17 ;  /* 0x00000007ff147819 */ /* 0x000fe20000011411 */
[----:B-----5:R-:W-:Y:S01]  /*2e7a0*/  IMAD.SHL.U32 R17, R18, 0x80, RZ ;  /* 0x0000008012117824 */ /* 0x020fe200078e00ff */
[----:B------:R-:W-:Y:S01]  /*2e7b0*/  USGXT.U32 UR10, UR10, 0xe ;  /* 0x0000000e0a0a789a */ /* 0x000fe20008000000 */
[----:B------:R-:W-:Y:S01]  /*2e7c0*/  IMAD.SHL.U32 R18, R19, 0x80, RZ ;  /* 0x0000008013127824 */ /* 0x000fe200078e00ff */
[----:B------:R-:W-:Y:S01]  /*2e7d0*/  VIMNMX R20, PT, PT, R20, 0x2, !PT ;  /* 0x0000000214147848 */ /* 0x000fe20007fe0100 */
[----:B------:R-:W-:-:S02]  /*2e7e0*/  USGXT.U32 UR12, UR11, 0xe ;  /* 0x0000000e0b0c789a */ /* 0x000fc40008000000 */
[----:B------:R-:W-:Y:S02]  /*2e7f0*/  UIADD3 UR16, UP1, UPT, UR10, 0x100, URZ ;  /* 0x000001000a107890 */ /* 0x000fe4000ff3e0ff */
[----:B------:R-:W-:Y:S01]  /*2e800*/  VIADD R19, R20, 0xfffffffe ;  /* 0xfffffffe14137836 */ /* 0x000fe20000000000 */
[----:B------:R-:W-:Y:S01]  /*2e810*/  UIADD3 UR18, UP2, UPT, UR12, 0x2, URZ ;  /* 0x000000020c127890 */ /* 0x000fe2000ff5e0ff */
[----:B------:R-:W-:Y:S01]  /*2e820*/  SHF.R.S32.HI R20, RZ, 0x1f, R18 ;  /* 0x0000001fff147819 */ /* 0x000fe20000011412 */
[----:B------:R-:W-:Y:S01]  /*2e830*/  UMOV UR8, URZ ;  /* 0x000000ff00087c82 */ /* 0x000fe20008000000 */
[----:B------:R-:W-:Y:S01]  /*2e840*/  UMOV UR9, URZ ;  /* 0x000000ff00097c82 */ /* 0x000fe20008000000 */
[----:B------:R0:W-:Y:S01]  /*2e850*/  STL [R1+0x1ae4], R19 ;  /* 0x001ae41301007387 */ /* 0x0001e20000100800 */
[----:B------:R-:W-:Y:S02]  /*2e860*/  UIADD3.X UR17, UPT, UPT, UR8, 0x40004040, URZ, UP1, !UPT ;  /* 0x4000404008117890 */ /* 0x000fe40008ffe4ff */
[----:B------:R-:W-:Y:S01]  /*2e870*/  UIADD3.X UR19, UPT, UPT, UR9, 0x40004040, URZ, UP2, !UPT ;  /* 0x4000404009137890 */ /* 0x000fe200097fe4ff */
[----:B------:R1:W-:Y:S01]  /*2e880*/  STL [R1+0x1adc], RZ ;  /* 0x001adcff01007387 */ /* 0x0003e20000100800 */
[----:B------:R-:W-:Y:S01]  /*2e890*/  UIADD3.64 UR20, UPT, UPT, UR16, 0x100, URZ ;  /* 0x0000010010147897 */ /* 0x000fe2000fffe0ff */
[----:B------:R-:W-:Y:S01]  /*2e8a0*/  UMOV UR9, 0x1 ;  /* 0x0000000100097882 */ /* 0x000fe20000000000 */
[----:B------:R-:W-:Y:S01]  /*2e8b0*/  UIADD3.64 UR22, UPT, UPT, UR18, 0x2, URZ ;  /* 0x0000000212167897 */ /* 0x000fe2000fffe0ff */
[----:B0-----:R-:W-:Y:S01]  /*2e8c0*/  SHF.R.S32.HI R19, RZ, 0x1f, R17 ;  /* 0x0000001fff137819 */ /* 0x001fe20000011411 */
[----:B------:R-:W-:-:S02]  /*2e8d0*/  UIADD3.64 UR24, UPT, UPT, UR16, 0x200, URZ ;  /* 0x0000020010187897 */ /* 0x000fc4000fffe0ff */
[----:B------:R-:W-:Y:S02]  /*2e8e0*/  UIADD3.64 UR26, UPT, UPT, UR18, 0x4, URZ ;  /* 0x00000004121a7897 */ /* 0x000fe4000fffe0ff */
[----:B------:R-:W-:Y:S02]  /*2e8f0*/  UIADD3.64 UR28, UPT, UPT, UR16, 0x300, URZ ;  /* 0x00000300101c7897 */ /* 0x000fe4000fffe0ff */
[----:B------:R-:W-:Y:S02]  /*2e900*/  UIADD3.64 UR30, UPT, UPT, UR16, 0x400, URZ ;  /* 0x00000400101e7897 */ /* 0x000fe4000fffe0ff */
[----:B------:R-:W-:Y:S02]  /*2e910*/  UIADD3.64 UR32, UPT, UPT, UR16, 0x500, URZ ;  /* 0x0000050010207897 */ /* 0x000fe4000fffe0ff */
[----:B------:R-:W-:Y:S02]  /*2e920*/  UIADD3.64 UR34, UPT, UPT, UR16, 0x600, URZ ;  /* 0x0000060010227897 */ /* 0x000fe4000fffe0ff */
[----:B------:R-:W-:-:S02]  /*2e930*/  UIADD3.64 UR36, UPT, UPT, UR16, 0x700, URZ ;  /* 0x0000070010247897 */ /* 0x000fc4000fffe0ff */
[----:B------:R-:W-:Y:S02]  /*2e940*/  UIADD3.64 UR38, UPT, UPT, UR16, 0x800, URZ ;  /* 0x0000080010267897 */ /* 0x000fe4000fffe0ff */
[----:B------:R-:W-:Y:S02]  /*2e950*/  UIADD3.64 UR40, UPT, UPT, UR16, 0x900, URZ ;  /* 0x0000090010287897 */ /* 0x000fe4000fffe0ff */
[----:B------:R-:W-:Y:S02]  /*2e960*/  UIADD3.64 UR42, UPT, UPT, UR16, 0xa00, URZ ;  /* 0x00000a00102a7897 */ /* 0x000fe4000fffe0ff */
[----:B------:R-:W-:Y:S02]  /*2e970*/  UIADD3.64 UR44, UPT, UPT, UR16, 0xb00, URZ ;  /* 0x00000b00102c7897 */ /* 0x000fe4000fffe0ff */
[----:B------:R-:W-:Y:S02]  /*2e980*/  UIADD3.64 UR46, UPT, UPT, UR16, 0xc00, URZ ;  /* 0x00000c00102e7897 */ /* 0x000fe4000fffe0ff */
[----:B------:R-:W-:-:S02]  /*2e990*/  UIADD3.64 UR48, UPT, UPT, UR16, 0xd00, URZ ;  /* 0x00000d0010307897 */ /* 0x000fc4000fffe0ff */
[----:B------:R-:W-:Y:S01]  /*2e9a0*/  UIADD3.64 UR50, UPT, UPT, UR16, 0xe00, URZ ;  /* 0x00000e0010327897 */ /* 0x000fe2000fffe0ff */
[----:B------:R-:W-:Y:S01]  /*2e9b0*/  UMOV UR11, URZ ;  /* 0x000000ff000b7c82 */ /* 0x000fe20008000000 */
[----:B-1----:R-:W-:-:S10]  /*2e9c0*/  UMOV UR13, 0x40004040 ;  /* 0x40004040000d7882 */ /* 0x002fd40000000000 */
.L_x_10:
[----:B------:R-:W2:Y:S04]  /*2e9d0*/  LDL.LU R25, [R1+0x920] ;  /* 0x0009200001197983 */ /* 0x000ea80000300800 */
[----:B------:R-:W3:Y:S04]  /*2e9e0*/  LDL.LU R24, [R1+0x810] ;  /* 0x0008100001187983 */ /* 0x000ee80000300800 */
[----:B------:R-:W4:Y:S04]  /*2e9f0*/  LDL.LU R23, [R1+0x918] ;  /* 0x0009180001177983 */ /* 0x000f280000300800 */
[----:B-1---5:R-:W5:Y:S04]  /*2ea00*/  LDL.LU R20, [R1+0xb38] ;  /* 0x000b380001147983 */ /* 0x022f680000300800 */
[----:B------:R-:W4:Y:S04]  /*2ea10*/  LDL.LU R48, [R1+0xb30] ;  /* 0x000b300001307983 */ /* 0x000f280000300800 */
[----:B------:R-:W4:Y:S01]  /*2ea20*/  LDL.LU R27, [R1+0x91c] ;  /* 0x00091c00011b7983 */ /* 0x000f220000300800 */
[----:B------:R-:W-:Y:S01]  /*2ea30*/  IMAD.U32 R21, R21, -0x80000000, RZ ;  /* 0x8000000015157824 */ /* 0x000fe200078e00ff */
[----:B--2---:R-:W-:-:S05]  /*2ea40*/  IADD3 R25, P2, PT, R18, R25, RZ ;  /* 0x0000001912197210 */ /* 0x004fca0007f5e0ff */
[----:B------:R0:W-:Y:S01]  /*2ea50*/  STL [R1+0x920], R25 ;  /* 0x0009201901007387 */ /* 0x0001e20000100800 */
[----:B---3--:R-:W-:-:S03]  /*2ea60*/  IADD3 R24, P4, PT, R18, R24, RZ ;  /* 0x0000001812187210 */ /* 0x008fc60007f9e0ff */
[----:B0-----:R-:W2:Y:S04]  /*2ea70*/  LDL.LU R25, [R1+0xb28] ;  /* 0x000b280001197983 */ /* 0x001ea80000300800 */
[----:B------:R-:W3:Y:S01]  /*2ea80*/  LDL.LU R26, [R1+0x800] ;  /* 0x00080000011a7983 */ /* 0x000ee20000300800 */
[----:B----4-:R-:W-:-:S03]  /*2ea90*/  IADD3 R23, P5, PT, R18, R23, RZ ;  /* 0x0000001712177210 */ /* 0x010fc60007fbe0ff */
[----:B------:R0:W-:Y:S04]  /*2eaa0*/  STL [R1+0x810], R24 ;  /* 0x0008101801007387 */ /* 0x0001e80000100800 */
[----:B0-----:R-:W4:Y:S01]  /*2eab0*/  LDL.LU R24, [R1+0xb20] ;  /* 0x000b200001187983 */ /* 0x001f220000300800 */
[----:B------:R-:W-:-:S03]  /*2eac0*/  SHF.R.S32.HI R46, RZ, 0x1f, R18 ;  /* 0x0000001fff2e7819 */ /* 0x000fc60000011412 */
[----:B------:R0:W-:Y:S04]  /*2ead0*/  STL [R1+0x918], R23 ;  /* 0x0009181701007387 */ /* 0x0001e80000100800 */
[----:B0-----:R-:W4:Y:S01]  /*2eae0*/  LDL.LU R23, [R1+0x80c] ;  /* 0x00080c0001177983 */ /* 0x001f220000300800 */
[----:B-----5:R-:W-:-:S03]  /*2eaf0*/  IADD3 R20, P6, PT, R18, R20, RZ ;  /* 0x0000001412147210 */ /* 0x020fc60007fde0ff */
[----:B------:R-:W5:Y:S04]  /*2eb00*/  LDL.LU R47, [R1+0xb18] ;  /* 0x000b1800012f7983 */ /* 0x000f680000300800 */
[----:B------:R-:W5:Y:S04]  /*2eb10*/  LDL.LU R45, [R1+0xb34] ;  /* 0x000b3400012d7983 */ /* 0x000f680000300800 */
[----:B------:R-:W5:Y:S04]  /*2eb20*/  LDL.LU R44, [R1+0x914] ;  /* 0x00091400012c7983 */ /* 0x000f680000300800 */
[----:B------:R0:W-:Y:S04]  /*2eb30*/  STL [R1+0xb38], R20 ;  /* 0x000b381401007387 */ /* 0x0001e80000100800 */
[----:B------:R-:W5:Y:S04]  /*2eb40*/  LDL.LU R43, [R1+0xb2c] ;  /* 0x000b2c00012b7983 */ /* 0x000f680000300800 */
        /* <DEDUP_REMOVED lines=11> */
[----:B------:R-:W5:Y:S01]  /*2ec00*/  LDL.LU R31, [R1+0x7fc] ;  /* 0x0007fc00011f7983 */ /* 0x000f620000300800 */
[----:B------:R-:W-:-:S03]  /*2ec10*/  IMAD.X R27, R46, 0x1, R27, P2 ;  /* 0x000000012e1b7824 */ /* 0x000fc600010e061b */
[----:B------:R-:W5:Y:S04]  /*2ec20*/  LDL.LU R30, [R1+0xaf0] ;  /* 0x000af000011e7983 */ /* 0x000f680000300800 */
[----:B------:R-:W5:Y:S04]  /*2ec30*/  LDL.LU R29, [R1+0xb0c] ;  /* 0x000b0c00011d7983 */ /* 0x000f680000300800 */
[----:B------:R-:W5:Y:S04]  /*2ec40*/  LDL.LU R28, [R1+0x908] ;  /* 0x00090800011c7983 */ /* 0x000f680000300800 */
[----:B0-----:R-:W5:Y:S01]  /*2ec50*/  LDL.LU R20, [R1+0xb04] ;  /* 0x000b040001147983 */ /* 0x001f620000300800 */
[----:B------:R-:W-:-:S03]  /*2ec60*/  IADD3 R48, P1, PT, R18, R48, RZ ;  /* 0x0000003012307210 */ /* 0x000fc60007f3e0ff */
[----:B------:R0:W-:Y:S04]  /*2ec70*/  STL [R1+0x91c], R27 ;  /* 0x00091c1b01007387 */ /* 0x0001e80000100800 */
[----:B0-----:R-:W5:Y:S04]  /*2ec80*/  LDL.LU R27, [R1+0x900] ;  /* 0x00090000011b7983 */ /* 0x001f680000300800 */
[----:B------:R-:W-:Y:S01]  /*2ec90*/  STL [R1+0xb30], R48 ;  /* 0x000b303001007387 */ /* 0x000fe20000100800 */
[----:B--2---:R-:W-:Y:S01]  /*2eca0*/  IADD3 R25, P2, PT, R18, R25, RZ ;  /* 0x0000001912197210 */ /* 0x004fe20007f5e0ff */
[----:B---3--:R-:W-:-:S04]  /*2ecb0*/  IMAD.X R26, R46, 0x1, R26, P4 ;  /* 0x000000012e1a7824 */ /* 0x008fc800020e061a */
[----:B------:R0:W-:Y:S04]  /*2ecc0*/  STL [R1+0xb28], R25 ;  /* 0x000b281901007387 */ /* 0x0001e80000100800 */
[----:B0-----:R-:W2:Y:S01]  /*2ecd0*/  LDL.LU R25, [R1+0xafc] ;  /* 0x000afc0001197983 */ /* 0x001ea20000300800 */
[----:B----4-:R-:W-:-:S03]  /*2ece0*/  IADD3 R24, P4, PT, R18, R24, RZ ;  /* 0x0000001812187210 */ /* 0x010fc60007f9e0ff */
[----:B------:R0:W-:Y:S04]  /*2ecf0*/  STL [R1+0x800], R26 ;  /* 0x0008001a01007387 */ /* 0x0001e80000100800 */
[----:B0-----:R-:W3:Y:S01]  /*2ed00*/  LDL.LU R26, [R1+0x8f8] ;  /* 0x0008f800011a7983 */ /* 0x001ee20000300800 */
[----:B------:R-:W-:-:S03]  /*2ed10*/  IMAD.X R23, R46, 0x1, R23, P5 ;  /* 0x000000012e177824 */ /* 0x000fc600028e0617 */
[----:B------:R0:W-:Y:S04]  /*2ed20*/  STL [R1+0xb20], R24 ;  /* 0x000b201801007387 */ /* 0x0001e80000100800 */
[----:B0-----:R-:W4:Y:S04]  /*2ed30*/  LDL.LU R24, [R1+0xaf4] ;  /* 0x000af40001187983 */ /* 0x001f280000300800 */
[----:B------:R0:W-:Y:S04]  /*2ed40*/  STL [R1+0x80c], R23 ;  /* 0x00080c1701007387 */ /* 0x0001e80000100800 */
[----:B0-----:R-:W4:Y:S01]  /*2ed50*/  LDL.LU R23, [R1+0xae8] ;  /* 0x000ae80001177983 */ /* 0x001f220000300800 */
[----:B-----5:R-:W-:Y:S01]  /*2ed60*/  IADD3 R47, P5, PT, R18, R47, RZ ;  /* 0x0000002f122f7210 */ /* 0x020fe20007fbe0ff */
[----:B------:R-:W-:Y:S01]  /*2ed70*/  IMAD.X R45, R46, 0x1, R45, P6 ;  /* 0x000000012e2d7824 */ /* 0x000fe200030e062d */
[----:B------:R-:W-:Y:S01]  /*2ed80*/  IADD3 R44, P6, PT, R18, R44, RZ ;  /* 0x0000002c122c7210 */ /* 0x000fe20007fde0ff */
        /* <DEDUP_REMOVED lines=31> */
[----:B------:R-:W-:Y:S04]  /*2ef80*/  STL [R1+0xaf8], R32 ;  /* 0x000af82001007387 */ /* 0x000fe80000100800 */
[----:B------:R-:W-:Y:S04]  /*2ef90*/  STL [R1+0x7fc], R31 ;  /* 0x0007fc1f01007387 */ /* 0x000fe80000100800 */
[----:B------:R-:W-:Y:S04]  /*2efa0*/  STL [R1+0xaf0], R30 ;  /* 0x000af01e01007387 */ /* 0x000fe80000100800 */
[----:B------:R-:W5:Y:S01]  /*2efb0*/  LDL.LU R48, [R1+0xaec] ;  /* 0x000aec0001307983 */ /* 0x000f620000300800 */
[----:B------:R-:W-:-:S03]  /*2efc0*/  IADD3 R27, P5, PT, R18, R27, RZ ;  /* 0x0000001b121b7210 */ /* 0x000fc60007fbe0ff */
[----:B------:R-:W-:Y:S04]  /*2efd0*/  STL [R1+0xb0c], R29 ;  /* 0x000b0c1d01007387 */ /* 0x000fe80000100800 */
[----:B------:R0:W-:Y:S04]  /*2efe0*/  STL [R1+0xb04], R20 ;  /* 0x000b041401007387 */ /* 0x0001e80000100800 */
[----:B------:R-:W-:Y:S04]  /*2eff0*/  STL [R1+0x908], R28 ;  /* 0x0009081c01007387 */ /* 0x000fe80000100800 */
[----:B0-----:R-:W5:Y:S04]  /*2f000*/  LDL.LU R20, [R1+0xae0] ;  /* 0x000ae00001147983 */ /* 0x001f680000300800 */
[----:B------:R0:W-:Y:S04]  /*2f010*/  STL [R1+0x900], R27 ;  /* 0x0009001b01007387 */ /* 0x0001e80000100800 */
[----:B0-----:R-:W5:Y:S01]  /*2f020*/  LDL.LU R27, [R1+0x904] ;  /* 0x00090400011b7983 */ /* 0x001f620000300800 */
[----:B--2---:R-:W-:-:S05]  /*2f030*/  IMAD.X R25, R46, 0x1, R25, P6 ;  /* 0x000000012e197824 */ /* 0x004fca00030e0619 */
[----:B------:R0:W-:Y:S01]  /*2f040*/  STL [R1+0xafc], R25 ;  /* 0x000afc1901007387 */ /* 0x0001e20000100800 */
[----:B---3--:R-:W-:-:S03]  /*2f050*/  IADD3 R26, P6, PT, R18, R26, RZ ;  /* 0x0000001a121a7210 */ /* 0x008fc60007fde0ff */
[----:B0-----:R-:W2:Y:S04]  /*2f060*/  LDL.LU R25, [R1+0xad8] ;  /* 0x000ad80001197983 */ /* 0x001ea80000300800 */
[----:B------:R0:W-:Y:S01]  /*2f070*/  STL [R1+0x8f8], R26 ;  /* 0x0008f81a01007387 */ /* 0x0001e20000100800 */
[----:B----4-:R-:W-:-:S03]  /*2f080*/  IMAD.X R24, R46, 0x1, R24, P1 ;  /* 0x000000012e187824 */ /* 0x010fc600008e0618 */
[----:B0-----:R-:W3:Y:S04]  /*2f090*/  LDL.LU R26, [R1+0x8fc] ;  /* 0x0008fc00011a7983 */ /* 0x001ee80000300800 */
[----:B------:R0:W-:Y:S01]  /*2f0a0*/  STL [R1+0xaf4], R24 ;  /* 0x000af41801007387 */ /* 0x0001e20000100800 */
[----:B------:R-:W-:-:S03]  /*2f0b0*/  IADD3 R23, P1, PT, R18, R23, RZ ;  /* 0x0000001712177210 */ /* 0x000fc60007f3e0ff */
[----:B0-----:R-:W4:Y:S04]  /*2f0c0*/  LDL.LU R24, [R1+0xad0] ;  /* 0x000ad00001187983 */ /* 0x001f280000300800 */
[----:B------:R-:W4:Y:S04]  /*2f0d0*/  LDL.LU R47, [R1+0x8f4] ;  /* 0x0008f400012f7983 */ /* 0x000f280000300800 */
[----:B------:R-:W4:Y:S04]  /*2f0e0*/  LDL.LU R45, [R1+0xac8] ;  /* 0x000ac800012d7983 */ /* 0x000f280000300800 */
[----:B------:R-:W4:Y:S04]  /*2f0f0*/  LDL.LU R44, [R1+0xae4] ;  /* 0x000ae400012c7983 */ /* 0x000f280000300800 */
[----:B------:R0:W-:Y:S04]  /*2f100*/  STL [R1+0xae8], R23 ;  /* 0x000ae81701007387 */ /* 0x0001e80000100800 */
        /* <DEDUP_REMOVED lines=16> */
[----:B0-----:R-:W4:Y:S01]  /*2f210*/  LDL.LU R23, [R1+0x8d8] ;  /* 0x0008d80001177983 */ /* 0x001f220000300800 */
[----:B-----5:R-:W-:Y:S01]  /*2f220*/  IMAD.X R48, R46, 0x1, R48, P2 ;  /* 0x000000012e307824 */ /* 0x020fe200010e0630 */
[----:B------:R-:W-:-:S05]  /*2f230*/  IADD3 R20, P2, PT, R18, R20, RZ ;  /* 0x0000001412147210 */ /* 0x000fca0007f5e0ff */
[----:B------:R0:W-:Y:S01]  /*2f240*/  STL [R1+0xae0], R20 ;  /* 0x000ae01401007387 */ /* 0x0001e20000100800 */
[----:B------:R-:W-:-:S03]  /*2f250*/  IMAD.X R27, R46, 0x1, R27, P4 ;  /* 0x000000012e1b7824 */ /* 0x000fc600020e061b */
[----:B0-----:R-:W5:Y:S04]  /*2f260*/  LDL.LU R20, [R1+0xab4] ;  /* 0x000ab40001147983 */ /* 0x001f680000300800 */
[----:B------:R-:W-:Y:S04]  /*2f270*/  STL [R1+0xaec], R48 ;  /* 0x000aec3001007387 */ /* 0x000fe80000100800 */
[----:B------:R0:W-:Y:S04]  /*2f280*/  STL [R1+0x904], R27 ;  /* 0x0009041b01007387 */ /* 0x0001e80000100800 */
[----:B0-----:R-:W5:Y:S01]  /*2f290*/  LDL.LU R27, [R1+0x8d0] ;  /* 0x0008d000011b7983 */ /* 0x001f620000300800 */
[----:B--2---:R-:W-:-:S05]  /*2f2a0*/  IADD3 R25, P4, PT, R18, R25, RZ ;  /* 0x0000001912197210 */ /* 0x004fca0007f9e0ff */
[----:B------:R0:W-:Y:S01]  /*2f2b0*/  STL [R1+0xad8], R25 ;  /* 0x000ad81901007387 */ /* 0x0001e20000100800 */
[----:B---3--:R-:W-:-:S03]  /*2f2c0*/  IMAD.X R26, R46, 0x1, R26, P5 ;  /* 0x000000012e1a7824 */ /* 0x008fc600028e061a */
[----:B0-----:R-:W2:Y:S04]  /*2f2d0*/  LDL.LU R25, [R1+0xaac] ;  /* 0x000aac0001197983 */ /* 0x001ea80000300800 */
[----:B------:R0:W-:Y:S01]  /*2f2e0*/  STL [R1+0x8fc], R26 ;  /* 0x0008fc1a01007387 */ /* 0x0001e20000100800 */
[----:B----4-:R-:W-:-:S03]  /*2f2f0*/  IADD3 R24, P5, PT, R18, R24, RZ ;  /* 0x0000001812187210 */ /* 0x010fc60007fbe0ff */
[----:B0-----:R-:W3:Y:S01]  /*2f300*/  LDL.LU R26, [R1+0x8c8] ;  /* 0x0008c800011a7983 */ /* 0x001ee20000300800 */
[----:B------:R-:W-:-:S03]  /*2f310*/  IMAD.X R47, R46, 0x1, R47, P6 ;  /* 0x000000012e2f7824 */ /* 0x000fc600030e062f */
[----:B------:R0:W-:Y:S01]  /*2f320*/  STL [R1+0xad0], R24 ;  /* 0x000ad01801007387 */ /* 0x0001e20000100800 */
[----:B------:R-:W-:Y:S01]  /*2f330*/  IADD3 R45, P6, PT, R18, R45, RZ ;  /* 0x0000002d122d7210 */ /* 0x000fe20007fde0ff */
[----:B------:R-:W-:Y:S02]  /*2f340*/  IMAD.X R44, R46, 0x1, R44, P1 ;  /* 0x000000012e2c7824 */ /* 0x000fe400008e062c */
[----:B0-----:R-:W4:Y:S04]  /*2f350*/  LDL.LU R24, [R1+0xaa4] ;  /* 0x000aa40001187983 */ /* 0x001f280000300800 */
        /* <DEDUP_REMOVED lines=34> */
[----:B------:R-:W4:Y:S04]  /*2f580*/  LDL.LU R48, [R1+0xa98] ;  /* 0x000a980001307983 */ /* 0x000f280000300800 */
[----:B------:R-:W-:Y:S04]  /*2f590*/  STL [R1+0xaa0], R29 ;  /* 0x000aa01d01007387 */ /* 0x000fe80000100800 */
[----:B------:R0:W-:Y:S04]  /*2f5a0*/  STL [R1+0x8d8], R23 ;  /* 0x0008d81701007387 */ /* 0x0001e80000100800 */
[----:B------:R-:W-:Y:S04]  /*2f5b0*/  STL [R1+0xabc], R28 ;  /* 0x000abc1c01007387 */ /* 0x000fe80000100800 */
[----:B0-----:R-:W4:Y:S01]  /*2f5c0*/  LDL.LU R23, [R1+0xa9c] ;  /* 0x000a9c0001177983 */ /* 0x001f220000300800 */
[----:B-----5:R-:W-:-:S05]  /*2f5d0*/  IMAD.X R20, R46, 0x1, R20, P6 ;  /* 0x000000012e147824 */ /* 0x020fca00030e0614 */
[----:B------:R0:W-:Y:S04]  /*2f5e0*/  STL [R1+0xab4], R20 ;  /* 0x000ab41401007387 */ /* 0x0001e80000100800 */
[----:B0-----:R-:W5:Y:S01]  /*2f5f0*/  LDL.LU R20, [R1+0xa90] ;  /* 0x000a900001147983 */ /* 0x001f620000300800 */
[----:B------:R-:W-:-:S05]  /*2f600*/  IADD3 R27, P6, PT, R18, R27, RZ ;  /* 0x0000001b121b7210 */ /* 0x000fca0007fde0ff */
        /* <DEDUP_REMOVED lines=30> */
[----:B------:R-:W-:Y:S01]  /*2f7f0*/  IADD3 R48, P2, PT, R18, R48, RZ ;  /* 0x0000003012307210 */ /* 0x000fe20007f5e0ff */
[----:B------:R-:W-:-:S05]  /*2f800*/  IMAD.X R23, R46, 0x1, R23, P4 ;  /* 0x000000012e177824 */ /* 0x000fca00020e0617 */
[----:B------:R0:W-:Y:S04]  /*2f810*/  STL [R1+0xa9c], R23 ;  /* 0x000a9c1701007387 */ /* 0x0001e80000100800 */
[----:B0-----:R-:W4:Y:S01]  /*2f820*/  LDL.LU R23, [R1+0x8a8] ;  /* 0x0008a80001177983 */ /* 0x001f220000300800 */
[----:B-----5:R-:W-:-:S03]  /*2f830*/  IADD3 R20, P4, PT, R18, R20, RZ ;  /* 0x0000001412147210 */ /* 0x020fc60007f9e0ff */
[----:B------:R-:W-:Y:S04]  /*2f840*/  STL [R1+0xa98], R48 ;  /* 0x000a983001007387 */ /* 0x000fe80000100800 */
[----:B------:R0:W-:Y:S04]  /*2f850*/  STL [R1+0xa90], R20 ;  /* 0x000a901401007387 */ /* 0x0001e80000100800 */
[----:B0-----:R-:W5:Y:S01]  /*2f860*/  LDL.LU R20, [R1+0xa64] ;  /* 0x000a640001147983 */ /* 0x001f620000300800 */
[----:B------:R-:W-:-:S05]  /*2f870*/  IMAD.X R27, R46, 0x1, R27, P5 ;  /* 0x000000012e1b7824 */ /* 0x000fca00028e061b */
[----:B------:R0:W-:Y:S04]  /*2f880*/  STL [R1+0x8d4], R27 ;  /* 0x0008d41b01007387 */ /* 0x0001e80000100800 */
[----:B0-----:R-:W5:Y:S01]  /*2f890*/  LDL.LU R27, [R1+0x8a0] ;  /* 0x0008a000011b7983 */ /* 0x001f620000300800 */
[----:B--2---:R-:W-:-:S05]  /*2f8a0*/  IADD3 R25, P5, PT, R18, R25, RZ ;  /* 0x0000001912197210 */ /* 0x004fca0007fbe0ff */
[----:B------:R0:W-:Y:S01]  /*2f8b0*/  STL [R1+0xa88], R25 ;  /* 0x000a881901007387 */ /* 0x0001e20000100800 */
[----:B---3--:R-:W-:-:S03]  /*2f8c0*/  IMAD.X R26, R46, 0x1, R26, P6 ;  /* 0x000000012e1a7824 */ /* 0x008fc600030e061a */
[----:B0-----:R-:W2:Y:S01]  /*2f8d0*/  LDL.LU R25, [R1+0xa5c] ;  /* 0x000a5c0001197983 */ /* 0x001ea20000300800 */
[----:B----4-:R-:W-:-:S03]  /*2f8e0*/  IADD3 R47, P6, PT, R18, R47, RZ ;  /* 0x0000002f122f7210 */ /* 0x010fc60007fde0ff */
[----:B------:R0:W-:Y:S01]  /*2f8f0*/  STL [R1+0x8cc], R26 ;  /* 0x0008cc1a01007387 */ /* 0x0001e20000100800 */
[----:B------:R-:W-:Y:S01]  /*2f900*/  IMAD.X R45, R46, 0x1, R45, P1 ;  /* 0x000000012e2d7824 */ /* 0x000fe200008e062d */
[----:B------:R-:W-:Y:S02]  /*2f910*/  IADD3 R44, P1, PT, R18, R44, RZ ;  /* 0x0000002c122c7210 */ /* 0x000fe40007f3e0ff */
[----:B0-----:R-:W3:Y:S04]  /*2f920*/  LDL.LU R26, [R1+0xa48] ;  /* 0x000a4800011a7983 */ /* 0x001ee80000300800 */
        /* <DEDUP_REMOVED lines=34> */
[----:B------:R-:W4:Y:S04]  /*2fb50*/  LDL.LU R48, [R1+0xa54] ;  /* 0x000a540001307983 */ /* 0x000f280000300800 */
[----:B------:R-:W-:Y:S04]  /*2fb60*/  STL [R1+0x8ac], R29 ;  /* 0x0008ac1d01007387 */ /* 0x000fe80000100800 */
[----:B------:R0:W-:Y:S04]  /*2fb70*/  STL [R1+0xa6c], R24 ;  /* 0x000a6c1801007387 */ /* 0x0001e80000100800 */
[----:B------:R-:W-:Y:S01]  /*2fb80*/  STL [R1+0xa50], R28 ;  /* 0x000a501c01007387 */ /* 0x000fe20000100800 */
[----:B------:R-:W-:-:S03]  /*2fb90*/  IADD3 R23, P6, PT, R18, R23, RZ ;  /* 0x0000001712177210 */ /* 0x000fc60007fde0ff */
[----:B0-----:R-:W4:Y:S04]  /*2fba0*/  LDL.LU R24, [R1+0xa40] ;  /* 0x000a400001187983 */ /* 0x001f280000300800 */
[----:B------:R0:W-:Y:S04]  /*2fbb0*/  STL [R1+0x8a8], R23 ;  /* 0x0008a81701007387 */ /* 0x0001e80000100800 */
        /* <DEDUP_REMOVED lines=11> */
[----:B------:R-:W3:Y:S04]  /*2fc70*/  LDL.LU R47, [R1+0x89c] ;  /* 0x00089c00012f7983 */ /* 0x000ee80000300800 */
[----:B------:R-:W3:Y:S04]  /*2fc80*/  LDL.LU R45, [R1+0xa28] ;  /* 0x000a2800012d7983 */ /* 0x000ee80000300800 */
[----:B------:R-:W3:Y:S04]  /*2fc90*/  LDL.LU R44, [R1+0xa44] ;  /* 0x000a4400012c7983 */ /* 0x000ee80000300800 */
[----:B------:R0:W-:Y:S04]  /*2fca0*/  STL [R1+0xa48], R26 ;  /* 0x000a481a01007387 */ /* 0x0001e80000100800 */
        /* <DEDUP_REMOVED lines=13> */
[----:B------:R-:W3:Y:S01]  /*2fd80*/  LDL.LU R30, [R1+0x88c] ;  /* 0x00088c00011e7983 */ /* 0x000ee20000300800 */
[----:B----4-:R-:W-:-:S03]  /*2fd90*/  IMAD.X R48, R46, 0x1, R48, P4 ;  /* 0x000000012e307824 */ /* 0x010fc600020e0630 */
[----:B------:R-:W4:Y:S04]  /*2fda0*/  LDL.LU R29, [R1+0x9f8] ;  /* 0x0009f800011d7983 */ /* 0x000f280000300800 */
[----:B------:R-:W4:Y:S04]  /*2fdb0*/  LDL.LU R28, [R1+0xa14] ;  /* 0x000a1400011c7983 */ /* 0x000f280000300800 */
[----:B0-----:R-:W4:Y:S01]  /*2fdc0*/  LDL.LU R26, [R1+0x9f0] ;  /* 0x0009f000011a7983 */ /* 0x001f220000300800 */
[----:B------:R-:W-:-:S05]  /*2fdd0*/  IADD3 R24, P4, PT, R18, R24, RZ ;  /* 0x0000001812187210 */ /* 0x000fca0007f9e0ff */
[----:B------:R0:W-:Y:S01]  /*2fde0*/  STL [R1+0xa40], R24 ;  /* 0x000a401801007387 */ /* 0x0001e20000100800 */
[----:B------:R-:W-:-:S03]  /*2fdf0*/  IMAD.X R23, R46, 0x1, R23, P5 ;  /* 0x000000012e177824 */ /* 0x000fc600028e0617 */
[----:B0-----:R-:W4:Y:S04]  /*2fe00*/  LDL.LU R24, [R1+0xa0c] ;  /* 0x000a0c0001187983 */ /* 0x001f280000300800 */
[----:B------:R-:W-:Y:S04]  /*2fe10*/  STL [R1+0xa54], R48 ;  /* 0x000a543001007387 */ /* 0x000fe80000100800 */
[----:B------:R0:W-:Y:S04]  /*2fe20*/  STL [R1+0xa4c], R23 ;  /* 0x000a4c1701007387 */ /* 0x0001e80000100800 */
[----:B0-----:R-:W4:Y:S01]  /*2fe30*/  LDL.LU R23, [R1+0x888] ;  /* 0x0008880001177983 */ /* 0x001f220000300800 */
[----:B-----5:R-:W-:-:S05]  /*2fe40*/  IADD3 R20, P5, PT, R18, R20, RZ ;  /* 0x0000001412147210 */ /* 0x020fca0007fbe0ff */
[----:B------:R0:W-:Y:S01]  /*2fe50*/  STL [R1+0xa38], R20 ;  /* 0x000a381401007387 */ /* 0x0001e20000100800 */
[----:B------:R-:W-:-:S03]  /*2fe60*/  IMAD.X R27, R46, 0x1, R27, P6 ;  /* 0x000000012e1b7824 */ /* 0x000fc600030e061b */
[----:B0-----:R-:W5:Y:S04]  /*2fe70*/  LDL.LU R20, [R1+0xa04] ;  /* 0x000a040001147983 */ /* 0x001f680000300800 */
[----:B------:R0:W-:Y:S04]  /*2fe80*/  STL [R1+0x8a4], R27 ;  /* 0x0008a41b01007387 */ /* 0x0001e80000100800 */
[----:B0-----:R-:W5:Y:S01]  /*2fe90*/  LDL.LU R27, [R1+0x880] ;  /* 0x00088000011b7983 */ /* 0x001f620000300800 */
[----:B--2---:R-:W-:Y:S01]  /*2fea0*/  IADD3 R25, P6, PT, R18, R25, RZ ;  /* 0x0000001912197210 */ /* 0x004fe20007fde0ff */
[----:B---3--:R-:W-:-:S04]  /*2feb0*/  IMAD.X R47, R46, 0x1, R47, P1 ;  /* 0x000000012e2f7824 */ /* 0x008fc800008e062f */
[----:B------:R0:W-:Y:S01]  /*2fec0*/  STL [R1+0xa30], R25 ;  /* 0x000a301901007387 */ /* 0x0001e20000100800 */
[----:B------:R-:W-:Y:S01]  /*2fed0*/  IADD3 R45, P1, PT, R18, R45, RZ ;  /* 0x0000002d122d7210 */ /* 0x000fe20007f3e0ff */
[----:B------:R-:W-:Y:S02]  /*2fee0*/  IMAD.X R44, R46, 0x1, R44, P2 ;  /* 0x000000012e2c7824 */ /* 0x000fe400010e062c */
[----:B0-----:R-:W2:Y:S04]  /*2fef0*/  LDL.LU R25, [R1+0x9fc] ;  /* 0x0009fc0001197983 */ /* 0x001ea80000300800 */
        /* <DEDUP_REMOVED lines=29> */
[----:B----4-:R-:W-:-:S03]  /*300d0*/  IADD3 R29, P5, PT, R18, R29, RZ ;  /* 0x0000001d121d7210 */ /* 0x010fc60007fbe0ff */
[----:B------:R-:W-:Y:S01]  /*300e0*/  STL [R1+0xa00], R31 ;  /* 0x000a001f01007387 */ /* 0x000fe20000100800 */
[----:B------:R-:W-:-:S03]  /*300f0*/  IMAD.X R28, R46, 0x1, R28, P6 ;  /* 0x000000012e1c7824 */ /* 0x000fc600030e061c */
[----:B------:R-:W-:Y:S01]  /*30100*/  STL [R1+0x88c], R30 ;  /* 0x00088c1e01007387 */ /* 0x000fe20000100800 */
[----:B------:R-:W-:-:S03]  /*30110*/  IADD3 R26, P6, PT, R18, R26, RZ ;  /* 0x0000001a121a7210 */ /* 0x000fc60007fde0ff */
[----:B------:R-:W3:Y:S04]  /*30120*/  LDL.LU R48, [R1+0x9e8] ;  /* 0x0009e80001307983 */ /* 0x000ee80000300800 */
[----:B------:R-:W-:Y:S04]  /*30130*/  STL [R1+0x9f8], R29 ;  /* 0x0009f81d01007387 */ /* 0x000fe80000100800 */
[----:B------:R0:W-:Y:S04]  /*30140*/  STL [R1+0x9f0], R26 ;  /* 0x0009f01a01007387 */ /* 0x0001e80000100800 */
[----:B------:R-:W-:Y:S01]  /*30150*/  STL [R1+0xa14], R28 ;  /* 0x000a141c01007387 */ /* 0x000fe20000100800 */
[----:B------:R-:W-:-:S03]  /*30160*/  IMAD.X R24, R46, 0x1, R24, P1 ;  /* 0x000000012e187824 */ /* 0x000fc600008e0618 */
[----:B0-----:R-:W4:Y:S04]  /*30170*/  LDL.LU R26, [R1+0x9f4] ;  /* 0x0009f400011a7983 */ /* 0x001f280000300800 */
[----:B------:R0:W-:Y:S04]  /*30180*/  STL [R1+0xa0c], R24 ;  /* 0x000a0c1801007387 */ /* 0x0001e80000100800 */
[----:B0-----:R-:W4:Y:S01]  /*30190*/  LDL.LU R24, [R1+0x9e0] ;  /* 0x0009e00001187983 */ /* 0x001f220000300800 */
[----:B------:R-:W-:-:S05]  /*301a0*/  IADD3 R23, P1, PT, R18, R23, RZ ;  /* 0x0000001712177210 */ /* 0x000fca0007f3e0ff */
[----:B------:R0:W-:Y:S04]  /*301b0*/  STL [R1+0x888], R23 ;  /* 0x0008881701007387 */ /* 0x0001e80000100800 */
[----:B0-----:R-:W4:Y:S01]  /*301c0*/  LDL.LU R23, [R1+0x9ec] ;  /* 0x0009ec0001177983 */ /* 0x001f220000300800 */
[----:B-----5:R-:W-:-:S05]  /*301d0*/  IMAD.X R20, R46, 0x1, R20, P2 ;  /* 0x000000012e147824 */ /* 0x020fca00010e0614 */
[----:B------:R0:W-:Y:S01]  /*301e0*/  STL [R1+0xa04], R20 ;  /* 0x000a041401007387 */ /* 0x0001e20000100800 */
[----:B------:R-:W-:-:S03]  /*301f0*/  IADD3 R27, P2, PT, R18, R27, RZ ;  /* 0x0000001b121b7210 */ /* 0x000fc60007f5e0ff */
[----:B0-----:R-:W5:Y:S04]  /*30200*/  LDL.LU R20, [R1+0x9d8] ;  /* 0x0009d80001147983 */ /* 0x001f680000300800 */
[----:B------:R0:W-:Y:S04]  /*30210*/  STL [R1+0x880], R27 ;  /* 0x0008801b01007387 */ /* 0x0001e80000100800 */
[----:B0-----:R-:W5:Y:S04]  /*30220*/  LDL.LU R27, [R1+0x884] ;  /* 0x00088400011b7983 */ /* 0x001f680000300800 */
[----:B------:R-:W5:Y:S04]  /*30230*/  LDL.LU R47, [R1+0x9d0] ;  /* 0x0009d000012f7983 */ /* 0x000f680000300800 */
[----:B------:R-:W5:Y:S04]  /*30240*/  LDL.LU R45, [R1+0x87c] ;  /* 0x00087c00012d7983 */ /* 0x000f680000300800 */
[----:B------:R-:W5:Y:S01]  /*30250*/  LDL.LU R44, [R1+0x9c8] ;  /* 0x0009c800012c7983 */ /* 0x000f620000300800 */
[----:B--2---:R-:W-:-:S05]  /*30260*/  IMAD.X R25, R46, 0x1, R25, P4 ;  /* 0x000000012e197824 */ /* 0x004fca00020e0619 */
[----:B------:R0:W-:Y:S04]  /*30270*/  STL [R1+0x9fc], R25 ;  /* 0x0009fc1901007387 */ /* 0x0001e80000100800 */
[----:B------:R-:W2:Y:S04]  /*30280*/  LDL.LU R43, [R1+0x9e4] ;  /* 0x0009e400012b7983 */ /* 0x000ea80000300800 */
        /* <DEDUP_REMOVED lines=15> */
[----:B0-----:R-:W2:Y:S01]  /*30380*/  LDL.LU R25, [R1+0x9b4] ;  /* 0x0009b40001197983 */ /* 0x001ea20000300800 */
[----:B---3--:R-:W-:Y:S01]  /*30390*/  IADD3 R48, P4, PT, R18, R48, RZ ;  /* 0x0000003012307210 */ /* 0x008fe20007f9e0ff */
[----:B----4-:R-:W-:-:S05]  /*303a0*/  IMAD.X R26, R46, 0x1, R26, P5 ;  /* 0x000000012e1a7824 */ /* 0x010fca00028e061a */
[----:B------:R0:W-:Y:S01]  /*303b0*/  STL [R1+0x9f4], R26 ;  /* 0x0009f41a01007387 */ /* 0x0001e20000100800 */
[----:B------:R-:W-:-:S03]  /*303c0*/  IADD3 R24, P5, PT, R18, R24, RZ ;  /* 0x0000001812187210 */ /* 0x000fc60007fbe0ff */
[----:B0-----:R-:W3:Y:S04]  /*303d0*/  LDL.LU R26, [R1+0x990] ;  /* 0x00099000011a7983 */ /* 0x001ee80000300800 */
[----:B------:R-:W-:Y:S04]  /*303e0*/  STL [R1+0x9e8], R48 ;  /* 0x0009e83001007387 */ /* 0x000fe80000100800 */
[----:B------:R0:W-:Y:S01]  /*303f0*/  STL [R1+0x9e0], R24 ;  /* 0x0009e01801007387 */ /* 0x0001e20000100800 */
[----:B------:R-:W-:-:S03]  /*30400*/  IMAD.X R23, R46, 0x1, R23, P6 ;  /* 0x000000012e177824 */ /* 0x000fc600030e0617 */
[----:B0-----:R-:W4:Y:S04]  /*30410*/  LDL.LU R24, [R1+0x9ac] ;  /* 0x0009ac0001187983 */ /* 0x001f280000300800 */
[----:B------:R0:W-:Y:S04]  /*30420*/  STL [R1+0x9ec], R23 ;  /* 0x0009ec1701007387 */ /* 0x0001e80000100800 */
[----:B0-----:R-:W4:Y:S01]  /*30430*/  LDL.LU R23, [R1+0x868] ;  /* 0x0008680001177983 */ /* 0x001f220000300800 */
[----:B-----5:R-:W-:-:S05]  /*30440*/  IADD3 R20, P6, PT, R18, R20, RZ ;  /* 0x0000001412147210 */ /* 0x020fca0007fde0ff */
[----:B------:R0:W-:Y:S01]  /*30450*/  STL [R1+0x9d8], R20 ;  /* 0x0009d81401007387 */ /* 0x0001e20000100800 */
[----:B------:R-:W-:-:S03]  /*30460*/  IMAD.X R27, R46, 0x1, R27, P1 ;  /* 0x000000012e1b7824 */ /* 0x000fc600008e061b */
[----:B0-----:R-:W5:Y:S01]  /*30470*/  LDL.LU R20, [R1+0x9a4] ;  /* 0x0009a40001147983 */ /* 0x001f620000300800 */
[----:B------:R-:W-:-:S03]  /*30480*/  IADD3 R47, P1, PT, R18, R47, RZ ;  /* 0x0000002f122f7210 */ /* 0x000fc60007f3e0ff */
[----:B------:R0:W-:Y:S01]  /*30490*/  STL [R1+0x884], R27 ;  /* 0x0008841b01007387 */ /* 0x0001e20000100800 */
[----:B------:R-:W-:Y:S01]  /*304a0*/  IMAD.X R45, R46, 0x1, R45, P2 ;  /* 0x000000012e2d7824 */ /* 0x000fe200010e062d */
[----:B------:R-:W-:Y:S02]  /*304b0*/  IADD3 R44, P2, PT, R18, R44, RZ ;  /* 0x0000002c122c7210 */ /* 0x000fe40007f5e0ff */
[----:B0-----:R-:W5:Y:S04]  /*304c0*/  LDL.LU R27, [R1+0x860] ;  /* 0x00086000011b7983 */ /* 0x001f680000300800 */
[----:B------:R-:W-:Y:S04]  /*304d0*/  STL [R1+0x9d0], R47 ;  /* 0x0009d02f01007387 */ /* 0x000fe80000100800 */
[----:B------:R-:W-:Y:S04]  /*304e0*/  STL [R1+0x87c], R45 ;  /* 0x00087c2d01007387 */ /* 0x000fe80000100800 */
[----:B------:R-:W-:Y:S01]  /*304f0*/  STL [R1+0x9c8], R44 ;  /* 0x0009c82c01007387 */ /* 0x000fe20000100800 */
[----:B--2---:R-:W-:Y:S01]  /*30500*/  IMAD.X R43, R46, 0x1, R43, P4 ;  /* 0x000000012e2b7824 */ /* 0x004fe200020e062b */
[----:B------:R-:W-:-:S04]  /*30510*/  IADD3 R42, P4, PT, R18, R42, RZ ;  /* 0x0000002a122a7210 */ /* 0x000fc80007f9e0ff */
        /* <DEDUP_REMOVED lines=28> */
[----:B------:R-:W2:Y:S01]  /*306e0*/  LDL.LU R48, [R1+0x99c] ;  /* 0x00099c0001307983 */ /* 0x000ea20000300800 */
[----:B------:R-:W-:-:S03]  /*306f0*/  IMAD.X R25, R46, 0x1, R25, P1 ;  /* 0x000000012e197824 */ /* 0x000fc600008e0619 */
[----:B------:R-:W-:Y:S04]  /*30700*/  STL [R1+0x86c], R29 ;  /* 0x00086c1d01007387 */ /* 0x000fe80000100800 */
[----:B------:R0:W-:Y:S04]  /*30710*/  STL [R1+0x9b4], R25 ;  /* 0x0009b41901007387 */ /* 0x0001e80000100800 */
[----:B------:R-:W-:Y:S04]  /*30720*/  STL [R1+0x998], R28 ;  /* 0x0009981c01007387 */ /* 0x000fe80000100800 */
[----:B0-----:R-:W2:Y:S01]  /*30730*/  LDL.LU R25, [R1+0x988] ;  /* 0x0009880001197983 */ /* 0x001ea20000300800 */
[----:B---3--:R-:W-:-:S05]  /*30740*/  IADD3 R26, P1, PT, R18, R26, RZ ;  /* 0x0000001a121a7210 */ /* 0x008fca0007f3e0ff */
[----:B------:R0:W-:Y:S04]  /*30750*/  STL [R1+0x990], R26 ;  /* 0x0009901a01007387 */ /* 0x0001e80000100800 */
[----:B0-----:R-:W3:Y:S01]  /*30760*/  LDL.LU R26, [R1+0x994] ;  /* 0x00099400011a7983 */ /* 0x001ee20000300800 */
[----:B----4-:R-:W-:-:S05]  /*30770*/  IMAD.X R24, R46, 0x1, R24, P2 ;  /* 0x000000012e187824 */ /* 0x010fca00010e0618 */
[----:B------:R0:W-:Y:S01]  /*30780*/  STL [R1+0x9ac], R24 ;  /* 0x0009ac1801007387 */ /* 0x0001e20000100800 */
[----:B------:R-:W-:-:S03]  /*30790*/  IADD3 R23, P2, PT, R18, R23, RZ ;  /* 0x0000001712177210 */ /* 0x000fc60007f5e0ff */
[----:B0-----:R-:W4:Y:S04]  /*307a0*/  LDL.LU R24, [R1+0x980] ;  /* 0x0009800001187983 */ /* 0x001f280000300800 */
[----:B------:R0:W-:Y:S04]  /*307b0*/  STL [R1+0x868], R23 ;  /* 0x0008681701007387 */ /* 0x0001e80000100800 */
[----:B0-----:R-:W4:Y:S01]  /*307c0*/  LDL.LU R23, [R1+0x98c] ;  /* 0x00098c0001177983 */ /* 0x001f220000300800 */
[----:B-----5:R-:W-:-:S05]  /*307d0*/  IMAD.X R20, R46, 0x1, R20, P4 ;  /* 0x000000012e147824 */ /* 0x020fca00020e0614 */
[----:B------:R0:W-:Y:S01]  /*307e0*/  STL [R1+0x9a4], R20 ;  /* 0x0009a41401007387 */ /* 0x0001e20000100800 */
[----:B------:R-:W-:-:S03]  /*307f0*/  IADD3 R27, P4, PT, R18, R27, RZ ;  /* 0x0000001b121b7210 */ /* 0x000fc60007f9e0ff */
[----:B0-----:R-:W5:Y:S04]  /*30800*/  LDL.LU R20, [R1+0x978] ;  /* 0x0009780001147983 */ /* 0x001f680000300800 */
        /* <DEDUP_REMOVED lines=20> */
[----:B0-----:R-:W5:Y:S01]  /*30950*/  LDL.LU R27, [R1+0x938] ;  /* 0x00093800011b7983 */ /* 0x001f620000300800 */
[----:B--2---:R-:W-:Y:S01]  /*30960*/  IMAD.X R48, R46, 0x1, R48, P5 ;  /* 0x000000012e307824 */ /* 0x004fe200028e0630 */
[----:B------:R-:W-:-:S05]  /*30970*/  IADD3 R25, P5, PT, R18, R25, RZ ;  /* 0x0000001912197210 */ /* 0x000fca0007fbe0ff */
[----:B------:R0:W-:Y:S04]  /*30980*/  STL [R1+0x988], R25 ;  /* 0x0009881901007387 */ /* 0x0001e80000100800 */
[----:B0-----:R-:W2:Y:S04]  /*30990*/  LDL.LU R25, [R1+0x954] ;  /* 0x0009540001197983 */ /* 0x001ea80000300800 */
[----:B------:R-:W-:Y:S01]  /*309a0*/  STL [R1+0x99c], R48 ;  /* 0x00099c3001007387 */ /* 0x000fe20000100800 */
[----:B---3--:R-:W-:-:S05]  /*309b0*/  IMAD.X R26, R46, 0x1, R26, P6 ;  /* 0x000000012e1a7824 */ /* 0x008fca00030e061a */
[----:B------:R0:W-:Y:S04]  /*309c0*/  STL [R1+0x994], R26 ;  /* 0x0009941a01007387 */ /* 0x0001e80000100800 */
[----:B0-----:R-:W3:Y:S01]  /*309d0*/  LDL.LU R26, [R1+0x930] ;  /* 0x00093000011a7983 */ /* 0x001ee20000300800 */
[----:B----4-:R-:W-:-:S05]  /*309e0*/  IADD3 R24, P6, PT, R18, R24, RZ ;  /* 0x0000001812187210 */ /* 0x010fca0007fde0ff */
[----:B------:R0:W-:Y:S01]  /*309f0*/  STL [R1+0x980], R24 ;  /* 0x0009801801007387 */ /* 0x0001e20000100800 */
[----:B------:R-:W-:-:S03]  /*30a00*/  IMAD.X R23, R46, 0x1, R23, P1 ;  /* 0x000000012e177824 */ /* 0x000fc600008e0617 */
[----:B0-----:R-:W4:Y:S04]  /*30a10*/  LDL.LU R24, [R1+0x94c] ;  /* 0x00094c0001187983 */ /* 0x001f280000300800 */
[----:B------:R0:W-:Y:S04]  /*30a20*/  STL [R1+0x98c], R23 ;  /* 0x00098c1701007387 */ /* 0x0001e80000100800 */
[----:B0-----:R-:W4:Y:S01]  /*30a30*/  LDL.LU R23, [R1+0x848] ;  /* 0x0008480001177983 */ /* 0x001f220000300800 */
[----:B-----5:R-:W-:Y:S01]  /*30a40*/  IADD3 R20, P1, PT, R18, R20, RZ ;  /* 0x0000001412147210 */ /* 0x020fe20007f3e0ff */
[----:B------:R-:W-:-:S04]  /*30a50*/  IMAD.X R47, R46, 0x1, R47, P2 ;  /* 0x000000012e2f7824 */ /* 0x000fc800010e062f */
[----:B------:R0:W-:Y:S01]  /*30a60*/  STL [R1+0x978], R20 ;  /* 0x0009781401007387 */ /* 0x0001e20000100800 */
[----:B------:R-:W-:Y:S01]  /*30a70*/  IADD3 R45, P2, PT, R18, R45, RZ ;  /* 0x0000002d122d7210 */ /* 0x000fe20007f5e0ff */
[----:B------:R-:W-:Y:S02]  /*30a80*/  IMAD.X R44, R46, 0x1, R44, P4 ;  /* 0x000000012e2c7824 */ /* 0x000fe400020e062c */
[----:B0-----:R-:W5:Y:S01]  /*30a90*/  LDL.LU R20, [R1+0x944] ;  /* 0x0009440001147983 */ /* 0x001f620000300800 */
        /* <DEDUP_REMOVED lines=33> */
[----:B------:R-:W-:Y:S04]  /*30cb0*/  STL [R1+0x854], R30 ;  /* 0x0008541e01007387 */ /* 0x000fe80000100800 */
[----:B------:R-:W5:Y:S04]  /*30cc0*/  LDL.LU R48, [R1+0x840] ;  /* 0x0008400001307983 */ /* 0x000f680000300800 */
[----:B------:R-:W-:Y:S04]  /*30cd0*/  STL [R1+0x940], R29 ;  /* 0x0009401d01007387 */ /* 0x000fe80000100800 */
[----:B------:R0:W-:Y:S04]  /*30ce0*/  STL [R1+0x938], R27 ;  /* 0x0009381b01007387 */ /* 0x0001e80000100800 */
[----:B------:R-:W-:Y:S04]  /*30cf0*/  STL [R1+0x84c], R28 ;  /* 0x00084c1c01007387 */ /* 0x000fe80000100800 */
[----:B0-----:R-:W5:Y:S01]  /*30d00*/  LDL.LU R27, [R1+0x93c] ;  /* 0x00093c00011b7983 */ /* 0x001f620000300800 */
[----:B--2---:R-:W-:-:S05]  /*30d10*/  IMAD.X R25, R46, 0x1, R25, P2 ;  /* 0x000000012e197824 */ /* 0x004fca00010e0619 */
[----:B------:R0:W-:Y:S04]  /*30d20*/  STL [R1+0x954], R25 ;  /* 0x0009541901007387 */ /* 0x0001e80000100800 */
        /* <DEDUP_REMOVED lines=10> */
[----:B-----5:R-:W-:-:S03]  /*30dd0*/  IMAD.X R20, R46, 0x1, R20, P5 ;  /* 0x000000012e147824 */ /* 0x020fc600028e0614 */
        /* <DEDUP_REMOVED lines=21> */
[----:B------:R-:W-:Y:S01]  /*30f30*/  IADD3 R48, P5, PT, R18, R48, RZ ;  /* 0x0000003012307210 */ /* 0x000fe20007fbe0ff */
[----:B------:R-:W-:-:S05]  /*30f40*/  IMAD.X R27, R46, 0x1, R27, P6 ;  /* 0x000000012e1b7824 */ /* 0x000fca00030e061b */
[----:B------:R0:W-:Y:S04]  /*30f50*/  STL [R1+0x93c], R27 ;  /* 0x00093c1b01007387 */ /* 0x0001e80000100800 */
[----:B0-----:R-:W5:Y:S04]  /*30f60*/  LDL.LU R27, [R1+0x7c8] ;  /* 0x0007c800011b7983 */ /* 0x001f680000300800 */
[----:B------:R-:W-:Y:S01]  /*30f70*/  STL [R1+0x840], R48 ;  /* 0x0008403001007387 */ /* 0x000fe20000100800 */
[----:B--2---:R-:W-:-:S05]  /*30f80*/  IADD3 R25, P6, PT, R18, R25, RZ ;  /* 0x0000001912197210 */ /* 0x004fca0007fde0ff */
[----:B------:R0:W-:Y:S04]  /*30f90*/  STL [R1+0x928], R25 ;  /* 0x0009281901007387 */ /* 0x0001e80000100800 */
[----:B0-----:R-:W2:Y:S01]  /*30fa0*/  LDL.LU R25, [R1+0x7e4] ;  /* 0x0007e40001197983 */ /* 0x001ea20000300800 */
        /* <DEDUP_REMOVED lines=10> */
[----:B------:R-:W-:Y:S01]  /*31050*/  IMAD.X R45, R46, 0x1, R45, P4 ;  /* 0x000000012e2d7824 */ /* 0x000fe200020e062d */
[----:B------:R-:W-:Y:S01]  /*31060*/  IADD3 R44, P4, PT, R18, R44, RZ ;  /* 0x0000002c122c7210 */ /* 0x000fe20007f9e0ff */
[----:B------:R-:W-:-:S02]  /*31070*/  IMAD.X R43, R46, 0x1, R43, P5 ;  /* 0x000000012e2b7824 */ /* 0x000fc400028e062b */
        /* <DEDUP_REMOVED lines=33> */
[----:B------:R-:W5:Y:S04]  /*31290*/  LDL.LU R48, [R1+0x7d4] ;  /* 0x0007d40001307983 */ /* 0x000f680000300800 */
[----:B------:R-:W-:Y:S04]  /*312a0*/  STL [R1+0x7f4], R29 ;  /* 0x0007f41d01007387 */ /* 0x000fe80000100800 */
[----:B------:R0:W-:Y:S04]  /*312b0*/  STL [R1+0x7ec], R20 ;  /* 0x0007ec1401007387 */ /* 0x0001e80000100800 */
[----:B------:R-:W-:Y:S04]  /*312c0*/  STL [R1+0x7d0], R28 ;  /* 0x0007d01c01007387 */ /* 0x000fe80000100800 */
[----:B0-----:R-:W5:Y:S01]  /*312d0*/  LDL.LU R20, [R1+0x7b0] ;  /* 0x0007b00001147983 */ /* 0x001f620000300800 */
[----:B------:R-:W-:-:S05]  /*312e0*/  IADD3 R27, P2, PT, R18, R27, RZ ;  /* 0x0000001b121b7210 */ /* 0x000fca0007f5e0ff */
[----:B------:R0:W-:Y:S04]  /*312f0*/  STL [R1+0x7c8], R27 ;  /* 0x0007c81b01007387 */ /* 0x0001e80000100800 */
        /* <DEDUP_REMOVED lines=34> */
[----:B------:R0:W-:Y:S04]  /*31520*/  STL [R1+0x7b0], R20 ;  /* 0x0007b01401007387 */ /* 0x0001e80000100800 */
[----:B0-----:R-:W5:Y:S01]  /*31530*/  LDL.LU R20, [R1+0x76c] ;  /* 0x00076c0001147983 */ /* 0x001f620000300800 */
[----:B------:R-:W-:-:S03]  /*31540*/  IMAD.X R27, R46, 0x1, R27, P1 ;  /* 0x000000012e1b7824 */ /* 0x000fc600008e061b */
[----:B------:R-:W-:Y:S04]  /*31550*/  STL [R1+0x7d4], R48 ;  /* 0x0007d43001007387 */ /* 0x000fe80000100800 */
[----:B------:R0:W-:Y:S04]  /*31560*/  STL [R1+0x7cc], R27 ;  /* 0x0007cc1b01007387 */ /* 0x0001e80000100800 */
[----:B0-----:R-:W5:Y:S01]  /*31570*/  LDL.LU R27, [R1+0x748] ;  /* 0x00074800011b7983 */ /* 0x001f620000300800 */
[----:B--2---:R-:W-:-:S05]  /*31580*/  IADD3 R25, P1, PT, R18, R25, RZ ;  /* 0x0000001912197210 */ /* 0x004fca0007f3e0ff */
[----:B------:R0:W-:Y:S04]  /*31590*/  STL [R1+0x7a8], R25 ;  /* 0x0007a81901007387 */ /* 0x0001e80000100800 */
[----:B0-----:R-:W2:Y:S01]  /*315a0*/  LDL.LU R25, [R1+0x764] ;  /* 0x0007640001197983 */ /* 0x001ea20000300800 */
[----:B---3--:R-:W-:-:S05]  /*315b0*/  IMAD.X R26, R46, 0x1, R26, P2 ;  /* 0x000000012e1a7824 */ /* 0x008fca00010e061a */
[----:B------:R0:W-:Y:S04]  /*315c0*/  STL [R1+0x7c4], R26 ;  /* 0x0007c41a01007387 */ /* 0x0001e80000100800 */
[----:B0-----:R-:W3:Y:S01]  /*315d0*/  LDL.LU R26, [R1+0x740] ;  /* 0x00074000011a7983 */ /* 0x001ee20000300800 */
[----:B----4-:R-:W-:Y:S01]  /*315e0*/  IADD3 R24, P2, PT, R18, R24, RZ ;  /* 0x0000001812187210 */ /* 0x010fe20007f5e0ff */
[----:B------:R-:W-:-:S04]  /*315f0*/  IMAD.X R47, R46, 0x1, R47, P4 ;  /* 0x000000012e2f7824 */ /* 0x000fc800020e062f */
[----:B------:R0:W-:Y:S01]  /*31600*/  STL [R1+0x7a0], R24 ;  /* 0x0007a01801007387 */ /* 0x0001e20000100800 */
[----:B------:R-:W-:Y:S01]  /*31610*/  IADD3 R45, P4, PT, R18, R45, RZ ;  /* 0x0000002d122d7210 */ /* 0x000fe20007f9e0ff */
[----:B------:R-:W-:Y:S02]  /*31620*/  IMAD.X R44, R46, 0x1, R44, P5 ;  /* 0x000000012e2c7824 */ /* 0x000fe400028e062c */
[----:B0-----:R-:W4:Y:S01]  /*31630*/  LDL.LU R24, [R1+0x75c] ;  /* 0x00075c0001187983 */ /* 0x001f220000300800 */
        /* <DEDUP_REMOVED lines=51> */
[----:B----4-:R-:W-:-:S03]  /*31970*/  IMAD.X R24, R46, 0x1, R24, P6 ;  /* 0x000000012e187824 */ /* 0x010fc600030e0618 */
        /* <DEDUP_REMOVED lines=21> */
[----:B------:R-:W-:-:S05]  /*31ad0*/  IMAD.X R23, R46, 0x1, R23, P1 ;  /* 0x000000012e177824 */ /* 0x000fca00008e0617 */
[----:B------:R0:W-:Y:S04]  /*31ae0*/  STL [R1+0x754], R23 ;  /* 0x0007541701007387 */ /* 0x0001e80000100800 */
[----:B0-----:R-:W4:Y:S01]  /*31af0*/  LDL.LU R23, [R1+0x18e4] ;  /* 0x0018e40001177983 */ /* 0x001f220000300800 */
[C---:B------:R-:W-:Y:S02]  /*31b00*/  IADD3 R48, P6, PT, R17.reuse, R48, RZ ;  /* 0x0000003011307210 */ /* 0x040fe40007fde0ff */
[----:B-----5:R-:W-:-:S03]  /*31b10*/  IADD3 R20, P1, PT, R17, R20, RZ ;  /* 0x0000001411147210 */ /* 0x020fc60007f3e0ff */
[----:B------:R-:W-:Y:S04]  /*31b20*/  STL [R1+0x194c], R48 ;  /* 0x00194c3001007387 */ /* 0x000fe80000100800 */
[----:B------:R0:W-:Y:S01]  /*31b30*/  STL [R1+0x1944], R20 ;  /* 0x0019441401007387 */ /* 0x0001e20000100800 */
[----:B------:R-:W-:-:S03]  /*31b40*/  IMAD.X R27, R46, 0x1, R27, P2 ;  /* 0x000000012e1b7824 */ /* 0x000fc600010e061b */
[----:B0-----:R-:W5:Y:S04]  /*31b50*/  LDL.LU R20, [R1+0x1900] ;  /* 0x0019000001147983 */ /* 0x001f680000300800 */
[----:B------:R0:W-:Y:S04]  /*31b60*/  STL [R1+0x74c], R27 ;  /* 0x00074c1b01007387 */ /* 0x0001e80000100800 */
[----:B0-----:R-:W5:Y:S01]  /*31b70*/  LDL.LU R27, [R1+0x18dc] ;  /* 0x0018dc00011b7983 */ /* 0x001f620000300800 */
[----:B--2---:R-:W-:-:S05]  /*31b80*/  IADD3 R25, P2, PT, R17, R25, RZ ;  /* 0x0000001911197210 */ /* 0x004fca0007f5e0ff */
[----:B------:R0:W-:Y:S04]  /*31b90*/  STL [R1+0x193c], R25 ;  /* 0x00193c1901007387 */ /* 0x0001e80000100800 */
[----:B0-----:R-:W2:Y:S01]  /*31ba0*/  LDL.LU R25, [R1+0x18f8] ;  /* 0x0018f80001197983 */ /* 0x001ea20000300800 */
[----:B---3--:R-:W-:Y:S01]  /*31bb0*/  IMAD.X R26, R46, 0x1, R26, P4 ;  /* 0x000000012e1a7824 */ /* 0x008fe200020e061a */
[----:B----4-:R-:W-:-:S04]  /*31bc0*/  IADD3 R47, P4, PT, R17, R47, RZ ;  /* 0x0000002f112f7210 */ /* 0x010fc80007f9e0ff */
[----:B------:R0:W-:Y:S01]  /*31bd0*/  STL [R1+0x744], R26 ;  /* 0x0007441a01007387 */ /* 0x0001e20000100800 */
[----:B------:R-:W-:Y:S01]  /*31be0*/  IMAD.X R45, R46, 0x1, R45, P5 ;  /* 0x000000012e2d7824 */ /* 0x000fe200028e062d */
[----:B------:R-:W-:Y:S02]  /*31bf0*/  IADD3 R44, P5, PT, R17, R44, RZ ;  /* 0x0000002c112c7210 */ /* 0x000fe40007fbe0ff */
[----:B0-----:R-:W3:Y:S01]  /*31c00*/  LDL.LU R26, [R1+0x18d4] ;  /* 0x0018d400011a7983 */ /* 0x001ee20000300800 */
[----:B------:R-:W-:-:S03]  /*31c10*/  IMAD.X R43, R19, 0x1, R43, P6 ;  /* 0x00000001132b7824 */ /* 0x000fc600030e062b */
[----:B------:R0:W-:Y:S01]  /*31c20*/  STL [R1+0x1934], R47 ;  /* 0x0019342f01007387 */ /* 0x0001e20000100800 */
        /* <DEDUP_REMOVED lines=32> */
[----:B0-----:R-:W4:Y:S04]  /*31e30*/  LDL.LU R47, [R1+0x18f0] ;  /* 0x0018f000012f7983 */ /* 0x001f280000300800 */
[----:B------:R-:W-:Y:S04]  /*31e40*/  STL [R1+0x1910], R29 ;  /* 0x0019101d01007387 */ /* 0x000fe80000100800 */
[----:B------:R0:W-:Y:S04]  /*31e50*/  STL [R1+0x1908], R24 ;  /* 0x0019081801007387 */ /* 0x0001e80000100800 */
[----:B------:R-:W-:Y:S04]  /*31e60*/  STL [R1+0x18ec], R28 ;  /* 0x0018ec1c01007387 */ /* 0x000fe80000100800 */
        /* <DEDUP_REMOVED lines=9> */
[----:B0-----:R-:W5:Y:S01]  /*31f00*/  LDL.LU R27, [R1+0x18e0] ;  /* 0x0018e000011b7983 */ /* 0x001f620000300800 */
[----:B--2---:R-:W-:-:S05]  /*31f10*/  IMAD.X R25, R19, 0x1, R25, P6 ;  /* 0x0000000113197824 */ /* 0x004fca00030e0619 */
[----:B------:R0:W-:Y:S04]  /*31f20*/  STL [R1+0x18f8], R25 ;  /* 0x0018f81901007387 */ /* 0x0001e80000100800 */
[----:B0-----:R-:W2:Y:S04]  /*31f30*/  LDL.LU R25, [R1+0x18bc] ;  /* 0x0018bc0001197983 */ /* 0x001ea80000300800 */
[----:B------:R-:W2:Y:S04]  /*31f40*/  LDL.LU R46, [R1+0x18d8] ;  /* 0x0018d800012e7983 */ /* 0x000ea80000300800 */
[----:B------:R-:W2:Y:S04]  /*31f50*/  LDL.LU R45, [R1+0x18b4] ;  /* 0x0018b400012d7983 */ /* 0x000ea80000300800 */
[----:B------:R-:W2:Y:S01]  /*31f60*/  LDL.LU R44, [R1+0x18d0] ;  /* 0x0018d000012c7983 */ /* 0x000ea20000300800 */
[----:B---3--:R-:W-:-:S05]  /*31f70*/  IADD3 R26, P6, PT, R17, R26, RZ ;  /* 0x0000001a111a7210 */ /* 0x008fca0007fde0ff */
        /* <DEDUP_REMOVED lines=17> */
[----:B0-----:R-:W3:Y:S01]  /*32090*/  LDL.LU R26, [R1+0x186c] ;  /* 0x00186c00011a7983 */ /* 0x001ee20000300800 */
[----:B----4-:R-:W-:Y:S01]  /*320a0*/  IMAD.X R47, R19, 0x1, R47, P1 ;  /* 0x00000001132f7824 */ /* 0x010fe200008e062f */
[----:B------:R-:W-:-:S05]  /*320b0*/  IADD3 R24, P1, PT, R17, R24, RZ ;  /* 0x0000001811187210 */ /* 0x000fca0007f3e0ff */
[----:B------:R0:W-:Y:S04]  /*320c0*/  STL [R1+0x18cc], R24 ;  /* 0x0018cc1801007387 */ /* 0x0001e80000100800 */
[----:B0-----:R-:W4:Y:S01]  /*320d0*/  LDL.LU R24, [R1+0x1888] ;  /* 0x0018880001187983 */ /* 0x001f220000300800 */
[----:B------:R-:W-:-:S03]  /*320e0*/  IMAD.X R23, R19, 0x1, R23, P2 ;  /* 0x0000000113177824 */ /* 0x000fc600010e0617 */
        /* <DEDUP_REMOVED lines=10> */
[----:B------:R-:W-:-:S04]  /*32190*/  IMAD.X R46, R19, 0x1, R46, P5 ;  /* 0x00000001132e7824 */ /* 0x000fc800028e062e */
[----:B------:R0:W-:Y:S01]  /*321a0*/  STL [R1+0x18bc], R25 ;  /* 0x0018bc1901007387 */ /* 0x0001e20000100800 */
[----:B------:R-:W-:Y:S01]  /*321b0*/  IADD3 R45, P5, PT, R17, R45, RZ ;  /* 0x0000002d112d7210 */ /* 0x000fe20007fbe0ff */
[----:B------:R-:W-:Y:S02]  /*321c0*/  IMAD.X R44, R19, 0x1, R44, P6 ;  /* 0x00000001132c7824 */ /* 0x000fe400030e062c */
[----:B0-----:R-:W2:Y:S04]  /*321d0*/  LDL.LU R25, [R1+0x1878] ;  /* 0x0018780001197983 */ /* 0x001ea80000300800 */
[----:B------:R-:W-:Y:S04]  /*321e0*/  STL [R1+0x18d8], R46 ;  /* 0x0018d82e01007387 */ /* 0x000fe80000100800 */
[----:B------:R-:W-:Y:S01]  /*321f0*/  STL [R1+0x18b4], R45 ;  /* 0x0018b42d01007387 */ /* 0x000fe20000100800 */
[----:B---3--:R-:W-:-:S03]  /*32200*/  IADD3 R43, P6, PT, R17, R43, RZ ;  /* 0x0000002b112b7210 */ /* 0x008fc60007fde0ff */
        /* <DEDUP_REMOVED lines=30> */
[----:B------:R-:W3:Y:S01]  /*323f0*/  LDL.LU R47, [R1+0x1854] ;  /* 0x00185400012f7983 */ /* 0x000ee20000300800 */
[----:B------:R-:W-:-:S03]  /*32400*/  IADD3 R26, P4, PT, R17, R26, RZ ;  /* 0x0000001a111a7210 */ /* 0x000fc60007f9e0ff */
[----:B------:R-:W-:Y:S04]  /*32410*/  STL [R1+0x1874], R29 ;  /* 0x0018741d01007387 */ /* 0x000fe80000100800 */
[----:B------:R0:W-:Y:S04]  /*32420*/  STL [R1+0x186c], R26 ;  /* 0x00186c1a01007387 */ /* 0x0001e80000100800 */
[----:B------:R-:W-:Y:S04]  /*32430*/  STL [R1+0x1890], R28 ;  /* 0x0018901c01007387 */ /* 0x000fe80000100800 */
[----:B0-----:R-:W3:Y:S01]  /*32440*/  LDL.LU R26, [R1+0x1870] ;  /* 0x00187000011a7983 */ /* 0x001ee20000300800 */
[----:B----4-:R-:W-:-:S05]  /*32450*/  IMAD.X R24, R19, 0x1, R24, P5 ;  /* 0x0000000113187824 */ /* 0x010fca00028e0618 */
        /* <DEDUP_REMOVED lines=34> */
[----:B------:R-:W-:-:S05]  /*32680*/  IMAD.X R26, R19, 0x1, R26, P2 ;  /* 0x00000001131a7824 */ /* 0x000fca00010e061a */
[----:B------:R0:W-:Y:S04]  /*32690*/  STL [R1+0x1870], R26 ;  /* 0x0018701a01007387 */ /* 0x0001e80000100800 */
[----:B0-----:R-:W3:Y:S04]  /*326a0*/  LDL.LU R26, [R1+0x17ec] ;  /* 0x0017ec00011a7983 */ /* 0x001ee80000300800 */
[----:B------:R-:W-:Y:S01]  /*326b0*/  STL [R1+0x1854], R47 ;  /* 0x0018542f01007387 */ /* 0x000fe20000100800 */
[----:B----4-:R-:W-:-:S05]  /*326c0*/  IADD3 R24, P2, PT, R17, R24, RZ ;  /* 0x0000001811187210 */ /* 0x010fca0007f5e0ff */
[----:B------:R0:W-:Y:S04]  /*326d0*/  STL [R1+0x184c], R24 ;  /* 0x00184c1801007387 */ /* 0x0001e80000100800 */
[----:B0-----:R-:W4:Y:S01]  /*326e0*/  LDL.LU R24, [R1+0x1808] ;  /* 0x0018080001187983 */ /* 0x001f220000300800 */
[----:B------:R-:W-:-:S05]  /*326f0*/  IMAD.X R23, R19, 0x1, R23, P4 ;  /* 0x0000000113177824 */ /* 0x000fca00020e0617 */
        /* <DEDUP_REMOVED lines=93> */
[----:B------:R0:W-:Y:S04]  /*32cd0*/  STL [R1+0x17cc], R24 ;  /* 0x0017cc1801007387 */ /* 0x0001e80000100800 */
[----:B0-----:R-:W4:Y:S01]  /*32ce0*/  LDL.LU R24, [R1+0x1788] ;  /* 0x0017880001187983 */ /* 0x001f220000300800 */
[----:B------:R-:W-:-:S05]  /*32cf0*/  IMAD.X R23, R19, 0x1, R23, P5 ;  /* 0x0000000113177824 */ /* 0x000fca00028e0617 */
        /* <DEDUP_REMOVED lines=58> */
[----:B0-----:R-:W4:Y:S04]  /*330a0*/  LDL.LU R23, [R1+0x1768] ;  /* 0x0017680001177983 */ /* 0x001f280000300800 */
[----:B------:R-:W4:Y:S01]  /*330b0*/  LDL.LU R46, [R1+0x1744] ;  /* 0x00174400012e7983 */ /* 0x000f220000300800 */
[----:B-----5:R-:W-:-:S03]  /*330c0*/  IMAD.X R20, R19, 0x1, R20, P2 ;  /* 0x0000000113147824 */ /* 0x020fc600010e0614 */
        /* <DEDUP_REMOVED lines=37> */
[----:B------:R-:W-:Y:S01]  /*33320*/  IADD3 R46, P6, PT, R17, R46, RZ ;  /* 0x0000002e112e7210 */ /* 0x000fe20007fde0ff */
[----:B-----5:R-:W-:Y:S01]  /*33330*/  IMAD.X R45, R19, 0x1, R45, P1 ;  /* 0x00000001132d7824 */ /* 0x020fe200008e062d */
[----:B------:R-:W-:Y:S01]  /*33340*/  IADD3 R44, P1, PT, R17, R44, RZ ;  /* 0x0000002c112c7210 */ /* 0x000fe20007f3e0ff */
[----:B------:R-:W-:Y:S02]  /*33350*/  IMAD.X R43, R19, 0x1, R43, P2 ;  /* 0x00000001132b7824 */ /* 0x000fe400010e062b */
        /* <DEDUP_REMOVED lines=50> */
[----:B------:R-:W-:-:S03]  /*33680*/  IADD3 R23, P2, PT, R17, R23, RZ ;  /* 0x0000001711177210 */ /* 0x000fc60007f5e0ff */
        /* <DEDUP_REMOVED lines=91> */
[----:B0-----:R-:W3:Y:S04]  /*33c40*/  LDL.LU R26, [R1+0x1670] ;  /* 0x00167000011a7983 */ /* 0x001ee80000300800 */
[----:B------:R-:W3:Y:S04]  /*33c50*/  LDL.LU R46, [R1+0x164c] ;  /* 0x00164c00012e7983 */ /* 0x000ee80000300800 */
[----:B------:R-:W3:Y:S04]  /*33c60*/  LDL.LU R45, [R1+0x1668] ;  /* 0x00166800012d7983 */ /* 0x000ee80000300800 */
[----:B------:R-:W3:Y:S01]  /*33c70*/  LDL.LU R44, [R1+0x1644] ;  /* 0x00164400012c7983 */ /* 0x000ee20000300800 */
[----:B----4-:R-:W-:-:S05]  /*33c80*/  IMAD.X R24, R19, 0x1, R24, P4 ;  /* 0x0000000113187824 */ /* 0x010fca00020e0618 */
        /* <DEDUP_REMOVED lines=30> */
[----:B------:R0:W-:Y:S04]  /*33e70*/  STL [R1+0x1654], R25 ;  /* 0x0016541901007387 */ /* 0x0001e80000100800 */
[----:B0-----:R-:W2:Y:S01]  /*33e80*/  LDL.LU R25, [R1+0x1610] ;  /* 0x0016100001197983 */ /* 0x001ea20000300800 */
[----:B---3--:R-:W-:Y:S01]  /*33e90*/  IMAD.X R26, R19, 0x1, R26, P1 ;  /* 0x00000001131a7824 */ /* 0x008fe200008e061a */
[----:B------:R-:W-:-:S04]  /*33ea0*/  IADD3 R46, P1, PT, R17, R46, RZ ;  /* 0x0000002e112e7210 */ /* 0x000fc80007f3e0ff */
[----:B------:R0:W-:Y:S01]  /*33eb0*/  STL [R1+0x1670], R26 ;  /* 0x0016701a01007387 */ /* 0x0001e20000100800 */
[----:B------:R-:W-:Y:S01]  /*33ec0*/  IMAD.X R45, R19, 0x1, R45, P2 ;  /* 0x00000001132d7824 */ /* 0x000fe200010e062d */
[----:B------:R-:W-:Y:S02]  /*33ed0*/  IADD3 R44, P2, PT, R17, R44, RZ ;  /* 0x0000002c112c7210 */ /* 0x000fe40007f5e0ff */
[----:B0-----:R-:W3:Y:S04]  /*33ee0*/  LDL.LU R26, [R1+0x15ec] ;  /* 0x0015ec00011a7983 */ /* 0x001ee80000300800 */
[----:B------:R-:W-:Y:S04]  /*33ef0*/  STL [R1+0x164c], R46 ;  /* 0x00164c2e01007387 */ /* 0x000fe80000100800 */
[----:B------:R-:W-:Y:S01]  /*33f00*/  STL [R1+0x1668], R45 ;  /* 0x0016682d01007387 */ /* 0x000fe20000100800 */
[----:B----4-:R-:W-:-:S03]  /*33f10*/  IMAD.X R43, R19, 0x1, R43, P4 ;  /* 0x00000001132b7824 */ /* 0x010fc600020e062b */
        /* <DEDUP_REMOVED lines=30> */
[----:B------:R-:W4:Y:S01]  /*34100*/  LDL.LU R47, [R1+0x1608] ;  /* 0x00160800012f7983 */ /* 0x000f220000300800 */
[----:B------:R-:W-:-:S03]  /*34110*/  IMAD.X R24, R19, 0x1, R24, P1 ;  /* 0x0000000113187824 */ /* 0x000fc600008e0618 */
        /* <DEDUP_REMOVED lines=41> */
[----:B0-----:R-:W4:Y:S04]  /*343b0*/  LDL.LU R24, [R1+0x15a0] ;  /* 0x0015a00001187983 */ /* 0x001f280000300800 */
[----:B------:R-:W-:Y:S01]  /*343c0*/  STL [R1+0x1608], R47 ;  /* 0x0016082f01007387 */ /* 0x000fe20000100800 */
[----:B------:R-:W-:-:S05]  /*343d0*/  IMAD.X R23, R19, 0x1, R23, P6 ;  /* 0x0000000113177824 */ /* 0x000fca00030e0617 */
[----:B------:R0:W-:Y:S04]  /*343e0*/  STL [R1+0x1600], R23 ;  /* 0x0016001701007387 */ /* 0x0001e80000100800 */
[----:B0-----:R-:W4:Y:S01]  /*343f0*/  LDL.LU R23, [R1+0x157c] ;  /* 0x00157c0001177983 */ /* 0x001f220000300800 */
[----:B-----5:R-:W-:-:S05]  /*34400*/  IADD3 R20, P6, PT, R17, R20, RZ ;  /* 0x0000001411147210 */ /* 0x020fca0007fde0ff */
[----:B------:R0:W-:Y:S04]  /*34410*/  STL [R1+0x15dc], R20 ;  /* 0x0015dc1401007387 */ /* 0x0001e80000100800 */
[----:B0-----:R-:W5:Y:S01]  /*34420*/  LDL.LU R20, [R1+0x1598] ;  /* 0x0015980001147983 */ /* 0x001f620000300800 */
[----:B------:R-:W-:-:S05]  /*34430*/  IMAD.X R27, R19, 0x1, R27, P1 ;  /* 0x00000001131b7824 */ /* 0x000fca00008e061b */
        /* <DEDUP_REMOVED lines=93> */
[----:B------:R0:W-:Y:S04]  /*34a10*/  STL [R1+0x155c], R20 ;  /* 0x00155c1401007387 */ /* 0x0001e80000100800 */
[----:B0-----:R-:W5:Y:S01]  /*34a20*/  LDL.LU R20, [R1+0x1518] ;  /* 0x0015180001147983 */ /* 0x001f620000300800 */
[----:B------:R-:W-:Y:S01]  /*34a30*/  IMAD.X R27, R19, 0x1, R27, P2 ;  /* 0x00000001131b7824 */ /* 0x000fe200010e061b */
[----:B------:R-:W-:-:S04]  /*34a40*/  IADD3 R46, P2, PT, R17, R46, RZ ;  /* 0x0000002e112e7210 */ /* 0x000fc80007f5e0ff */
        /* <DEDUP_REMOVED lines=55> */
[----:B------:R-:W-:-:S03]  /*34dc0*/  IADD3 R27, P5, PT, R17, R27, RZ ;  /* 0x0000001b111b7210 */ /* 0x000fc60007fbe0ff */
        /* <DEDUP_REMOVED lines=113> */
[----:B------:R-:W-:-:S03]  /*354e0*/  IADD3 R47, P6, PT, R17, R47, RZ ;  /* 0x0000002f112f7210 */ /* 0x000fc60007fde0ff */
[----:B0-----:R-:W5:Y:S01]  /*354f0*/  LDL.LU R20, [R1+0x1430] ;  /* 0x0014300001147983 */ /* 0x001f620000300800 */
        /* <DEDUP_REMOVED lines=69> */
[----:B0-----:R-:W4:Y:S04]  /*35950*/  LDL.LU R24, [R1+0x13e4] ;  /* 0x0013e40001187983 */ /* 0x001f280000300800 */
[----:B------:R-:W4:Y:S04]  /*35960*/  LDL.LU R46, [R1+0x1400] ;  /* 0x00140000012e7983 */ /* 0x000f280000300800 */
[----:B------:R-:W4:Y:S04]  /*35970*/  LDL.LU R45, [R1+0x13dc] ;  /* 0x0013dc00012d7983 */ /* 0x000f280000300800 */
[----:B------:R-:W4:Y:S01]  /*35980*/  LDL.LU R44, [R1+0x13f8] ;  /* 0x0013f800012c7983 */ /* 0x000f220000300800 */
[----:B------:R-:W-:-:S05]  /*35990*/  IADD3 R23, P6, PT, R17, R23, RZ ;  /* 0x0000001711177210 */ /* 0x000fca0007fde0ff */
        /* <DEDUP_REMOVED lines=37> */
[----:B0-----:R-:W4:Y:S04]  /*35bf0*/  LDL.LU R24, [R1+0x13a0] ;  /* 0x0013a00001187983 */ /* 0x001f280000300800 */
[----:B------:R-:W-:Y:S04]  /*35c00*/  STL [R1+0x1400], R46 ;  /* 0x0014002e01007387 */ /* 0x000fe80000100800 */
        /* <DEDUP_REMOVED lines=32> */
[----:B------:R-:W4:Y:S01]  /*35e10*/  LDL.LU R47, [R1+0x137c] ;  /* 0x00137c00012f7983 */ /* 0x000f220000300800 */
[----:B------:R-:W-:-:S03]  /*35e20*/  IADD3 R23, P4, PT, R17, R23, RZ ;  /* 0x0000001711177210 */ /* 0x000fc60007f9e0ff */
        /* <DEDUP_REMOVED lines=41> */
[----:B------:R-:W-:-:S05]  /*360c0*/  IADD3 R47, P1, PT, R17, R47, RZ ;  /* 0x0000002f112f7210 */ /* 0x000fca0007f3e0ff */
[----:B------:R-:W-:Y:S01]  /*360d0*/  STL [R1+0x137c], R47 ;  /* 0x00137c2f01007387 */ /* 0x000fe20000100800 */
[----:B-----5:R-:W-:-:S05]  /*360e0*/  IADD3 R20, P2, PT, R17, R20, RZ ;  /* 0x0000001411147210 */ /* 0x020fca0007f5e0ff */
        /* <DEDUP_REMOVED lines=250> */
[----:B0-----:R-:W5:Y:S04]  /*37090*/  LDL.LU R20, [R1+0x11f4] ;  /* 0x0011f40001147983 */ /* 0x001f680000300800 */
[----:B------:R-:W5:Y:S01]  /*370a0*/  LDL.LU R46, [R1+0x1210] ;  /* 0x00121000012e7983 */ /* 0x000f620000300800 */
[----:B------:R-:W-:-:S03]  /*370b0*/  IADD3 R27, P2, PT, R17, R27, RZ ;  /* 0x0000001b111b7210 */ /* 0x000fc60007f5e0ff */
        /* <DEDUP_REMOVED lines=91> */
[----:B------:R-:W4:Y:S04]  /*37670*/  LDL.LU R46, [R1+0x1174] ;  /* 0x00117400012e7983 */ /* 0x000f280000300800 */
[----:B------:R-:W4:Y:S04]  /*37680*/  LDL.LU R45, [R1+0x1190] ;  /* 0x00119000012d7983 */ /* 0x000f280000300800 */
[----:B------:R-:W4:Y:S01]  /*37690*/  LDL.LU R44, [R1+0x116c] ;  /* 0x00116c00012c7983 */ /* 0x000f220000300800 */
[----:B-----5:R-:W-:-:S05]  /*376a0*/  IMAD.X R20, R19, 0x1, R20, P4 ;  /* 0x0000000113147824 */ /* 0x020fca00020e0614 */
        /* <DEDUP_REMOVED lines=36> */
[----:B------:R-:W-:Y:S01]  /*378f0*/  IMAD.X R45, R19, 0x1, R45, P2 ;  /* 0x00000001132d7824 */ /* 0x000fe200010e062d */
[----:B------:R-:W-:-:S03]  /*37900*/  IADD3 R44, P2, PT, R17, R44, RZ ;  /* 0x0000002c112c7210 */ /* 0x000fc60007f5e0ff */
[----:B------:R-:W-:Y:S04]  /*37910*/  STL [R1+0x1174], R46 ;  /* 0x0011742e01007387 */ /* 0x000fe80000100800 */
[----:B------:R-:W-:Y:S01]  /*37920*/  STL [R1+0x1190], R45 ;  /* 0x0011902d01007387 */ /* 0x000fe20000100800 */
[----:B-----5:R-:W-:-:S03]  /*37930*/  IMAD.X R43, R19, 0x1, R43, P4 ;  /* 0x00000001132b7824 */ /* 0x020fc600020e062b */
        /* <DEDUP_REMOVED lines=30> */
[----:B------:R-:W5:Y:S01]  /*37b20*/  LDL.LU R47, [R1+0x1130] ;  /* 0x00113000012f7983 */ /* 0x000f620000300800 */
[----:B------:R-:W-:-:S03]  /*37b30*/  IMAD.X R20, R19, 0x1, R20, P1 ;  /* 0x0000000113147824 */ /* 0x000fc600008e0614 */
        /* <DEDUP_REMOVED lines=41> */
[----:B0-----:R-:W5:Y:S04]  /*37dd0*/  LDL.LU R20, [R1+0x10c8] ;  /* 0x0010c80001147983 */ /* 0x001f680000300800 */
[----:B------:R-:W-:Y:S01]  /*37de0*/  STL [R1+0x1130], R47 ;  /* 0x0011302f01007387 */ /* 0x000fe20000100800 */
[----:B------:R-:W-:-:S05]  /*37df0*/  IMAD.X R27, R19, 0x1, R27, P6 ;  /* 0x00000001131b7824 */ /* 0x000fca00030e061b */
        /* <DEDUP_REMOVED lines=344> */
[----:B------:R-:W5:Y:S04]  /*39380*/  LDL.LU R46, [R1+0xf84] ;  /* 0x000f8400012e7983 */ /* 0x000f680000300800 */
[----:B------:R-:W5:Y:S04]  /*39390*/  LDL.LU R45, [R1+0xf60] ;  /* 0x000f6000012d7983 */ /* 0x000f680000300800 */
[----:B------:R-:W5:Y:S01]  /*393a0*/  LDL.LU R44, [R1+0xf7c] ;  /* 0x000f7c00012c7983 */ /* 0x000f620000300800 */
[----:B------:R-:W-:-:S05]  /*393b0*/  IADD3 R27, P6, PT, R17, R27, RZ ;  /* 0x0000001b111b7210 */ /* 0x000fca0007fde0ff */
        /* <DEDUP_REMOVED lines=37> */
[----:B0-----:R-:W5:Y:S04]  /*39610*/  LDL.LU R20, [R1+0xf24] ;  /* 0x000f240001147983 */ /* 0x001f680000300800 */
        /* <DEDUP_REMOVED lines=33> */
[----:B------:R-:W5:Y:S01]  /*39830*/  LDL.LU R47, [R1+0x19c0] ;  /* 0x0019c000012f7983 */ /* 0x000f620000300800 */
[----:B------:R-:W-:-:S03]  /*39840*/  IADD3 R27, P4, PT, R17, R27, RZ ;  /* 0x0000001b111b7210 */ /* 0x000fc60007f9e0ff */
        /* <DEDUP_REMOVED lines=408> */
[----:B------:R-:W2:Y:S01]  /*3b1d0*/  LDL.LU R28, [R1+0x1ab0] ;  /* 0x001ab000011c7983 */ /* 0x000ea20000300800 */
[----:B---3--:R-:W-:-:S03]  /*3b1e0*/  IADD3 R47, P4, PT, R17, R47, RZ ;  /* 0x0000002f112f7210 */ /* 0x008fc60007f9e0ff */
[----:B0-----:R-:W3:Y:S01]  /*3b1f0*/  LDL.LU R25, [R1+0x1a90] ;  /* 0x001a900001197983 */ /* 0x001ee20000300800 */
        /* <DEDUP_REMOVED lines=53> */
[----:B---3--:R-:W-:-:S03]  /*3b550*/  IMAD.X R25, R19, 0x1, R25, P1 ;  /* 0x0000000113197824 */ /* 0x008fc600008e0619 */
[----:B------:R-:W-:Y:S04]  /*3b560*/  STL [R1+0x1a94], R29 ;  /* 0x001a941d01007387 */ /* 0x000fe80000100800 */
[----:B------:R0:W-:Y:S04]  /*3b570*/  STL [R1+0x1a90], R25 ;  /* 0x001a901901007387 */ /* 0x0001e80000100800 */
[----:B------:R-:W-:Y:S04]  /*3b580*/  STL [R1+0x1ab0], R28 ;  /* 0x001ab01c01007387 */ /* 0x000fe80000100800 */
[----:B0-----:R-:W3:Y:S01]  /*3b590*/  LDL.LU R25, [R1+0xdb0] ;  /* 0x000db00001197983 */ /* 0x001ee20000300800 */
[----:B------:R-:W-:-:S05]  /*3b5a0*/  IADD3 R26, P1, PT, R17, R26, RZ ;  /* 0x0000001a111a7210 */ /* 0x000fca0007f3e0ff */
        /* <DEDUP_REMOVED lines=34> */
[----:B---3--:R-:W-:-:S05]  /*3b7d0*/  IADD3 R25, P5, PT, R17, R25, RZ ;  /* 0x0000001911197210 */ /* 0x008fca0007fbe0ff */
[----:B------:R0:W-:Y:S04]  /*3b7e0*/  STL [R1+0xdb0], R25 ;  /* 0x000db01901007387 */ /* 0x0001e80000100800 */
[----:B0-----:R-:W2:Y:S04]  /*3b7f0*/  LDL.LU R25, [R1+0xd6c] ;  /* 0x000d6c0001197983 */ /* 0x001ea80000300800 */
[----:B------:R-:W-:Y:S01]  /*3b800*/  STL [R1+0x1ab4], R47 ;  /* 0x001ab42f01007387 */ /* 0x000fe20000100800 */
[----:B------:R-:W-:-:S05]  /*3b810*/  IMAD.X R26, R19, 0x1, R26, P6 ;  /* 0x00000001131a7824 */ /* 0x000fca00030e061a */
        /* <DEDUP_REMOVED lines=435> */
[----:B------:R-:W5:Y:S01]  /*3d350*/  LDL.LU R45, [R1+0xb4c] ;  /* 0x000b4c00012d7983 */ /* 0x000f620000300800 */
[----:B------:R-:W-:-:S05]  /*3d360*/  IADD3 R27, P6, PT, R17, R27, RZ ;  /* 0x0000001b111b7210 */ /* 0x000fca0007fde0ff */
[----:B------:R-:W-:Y:S04]  /*3d370*/  STL [R1+0xb50], R27 ;  /* 0x000b501b01007387 */ /* 0x000fe80000100800 */
        /* <DEDUP_REMOVED lines=17> */
[----:B0-----:R-:W2:Y:S04]  /*3d490*/  LDL R25, [R1+0x1adc] ;  /* 0x001adc0001197983 */ /* 0x001ea80000100800 */
[----:B------:R-:W2:Y:S04]  /*3d4a0*/  LDL.LU R29, [R1+0x6fc] ;  /* 0x0006fc00011d7983 */ /* 0x000ea80000300800 */
[----:B------:R-:W2:Y:S01]  /*3d4b0*/  LDL.LU R28, [R1+0x6d0] ;  /* 0x0006d000011c7983 */ /* 0x000ea20000300800 */
[----:B---3--:R-:W-:-:S03]  /*3d4c0*/  IADD3 R47, P1, PT, R17, R47, RZ ;  /* 0x0000002f112f7210 */ /* 0x008fc60007f3e0ff */
[----:B------:R-:W3:Y:S01]  /*3d4d0*/  LDL.LU R27, [R1+0x6f4] ;  /* 0x0006f400011b7983 */ /* 0x000ee20000300800 */
        /* <DEDUP_REMOVED lines=13> */
[----:B------:R-:W1:Y:S01]  /*3d5b0*/  SYNCS.PHASECHK.TRANS64.TRYWAIT P5, [UR6], R21 ;  /* 0x00000015ff0075a7 */ /* 0x000e6200080a1106 */
[----:B------:R-:W-:Y:S02]  /*3d5c0*/  IMAD.X R45, R19, 0x1, R45, P6 ;  /* 0x00000001132d7824 */ /* 0x000fe400030e062d */
[----:B------:R1:W-:Y:S04]  /*3d5d0*/  STL [R1+0xb54], R46 ;  /* 0x000b542e01007387 */ /* 0x0003e80000100800 */
[----:B------:R1:W-:Y:S01]  /*3d5e0*/  STL [R1+0xb4c], R45 ;  /* 0x000b4c2d01007387 */ /* 0x0003e20000100800 */
[----:B------:R-:W-:Y:S01]  /*3d5f0*/  PRMT R22, RZ, 0x7610, R22 ;  /* 0x00007610ff167816 */ /* 0x000fe20000000016 */
[----:B0-----:R-:W0:Y:S01]  /*3d600*/  LDC R20, c[0x0][0x3a0] ;  /* 0x0000e800ff147b82 */ /* 0x001e220000000800 */
[----:B------:R-:W-:Y:S01]  /*3d610*/  IADD3 R44, P6, PT, R17, R44, RZ ;  /* 0x0000002c112c7210 */ /* 0x000fe20007fde0ff */
[----:B------:R-:W-:-:S04]  /*3d620*/  IMAD.X R43, R19, 0x1, R43, P1 ;  /* 0x00000001132b7824 */ /* 0x000fc800008e062b */
[----:B------:R0:W-:Y:S04]  /*3d630*/  STL [R1+0x730], R44 ;  /* 0x0007302c01007387 */ /* 0x0001e80000100800 */
[----:B------:R0:W-:Y:S01]  /*3d640*/  STL [R1+0xb44], R43 ;  /* 0x000b442b01007387 */ /* 0x0001e20000100800 */
[----:B--2---:R-:W-:Y:S01]  /*3d650*/  IADD3 R42, P1, PT, R17, R42, RZ ;  /* 0x0000002a112a7210 */ /* 0x004fe20007f3e0ff */
[----:B------:R-:W-:-:S04]  /*3d660*/  IMAD.X R41, R19, 0x1, R41, P2 ;  /* 0x0000000113297824 */ /* 0x000fc800010e0629 */
[----:B------:R2:W-:Y:S01]  /*3d670*/  STL [R1+0x728], R42 ;  /* 0x0007282a01007387 */ /* 0x0005e20000100800 */
[----:B------:R-:W-:-:S03]  /*3d680*/  IADD3 R40, P2, PT, R17, R40, RZ ;  /* 0x0000002811287210 */ /* 0x000fc60007f5e0ff */
[----:B------:R2:W-:Y:S01]  /*3d690*/  STL [R1+0xb3c], R41 ;  /* 0x000b3c2901007387 */ /* 0x0005e20000100800 */
[----:B------:R-:W-:-:S03]  /*3d6a0*/  IMAD.X R39, R19, 0x1, R39, P4 ;  /* 0x0000000113277824 */ /* 0x000fc600020e0627 */
        /* <DEDUP_REMOVED lines=19> */
[----:B------:R-:W-:Y:S02]  /*3d7e0*/  VIADD R25, R25, 0x1 ;  /* 0x0000000119197836 */ /* 0x000fe40000000000 */
[----:B------:R-:W-:Y:S01]  /*3d7f0*/  IMAD.X R29, R19, 0x1, R29, P6 ;  /* 0x00000001131d7824 */ /* 0x000fe200030e061d */
[----:B------:R2:W-:Y:S01]  /*3d800*/  STL [R1+0x6e8], R30 ;  /* 0x0006e81e01007387 */ /* 0x0005e20000100800 */
[----:B------:R-:W-:-:S03]  /*3d810*/  IADD3 R28, P6, PT, R17, R28, RZ ;  /* 0x0000001c111c7210 */ /* 0x000fc60007fde0ff */
[----:B------:R2:W-:Y:S01]  /*3d820*/  STL [R1+0x1ae0], R25 ;  /* 0x001ae01901007387 */ /* 0x0005e20000100800 */
[----:B---3--:R-:W-:-:S03]  /*3d830*/  IMAD.X R27, R19, 0x1, R27, P1 ;  /* 0x00000001131b7824 */ /* 0x008fc600008e061b */
[----:B------:R2:W-:Y:S04]  /*3d840*/  STL [R1+0x6fc], R29 ;  /* 0x0006fc1d01007387 */ /* 0x0005e80000100800 */
[----:B------:R2:W-:Y:S04]  /*3d850*/  STL [R1+0x6d0], R28 ;  /* 0x0006d01c01007387 */ /* 0x0005e80000100800 */
[----:B------:R2:W-:Y:S01]  /*3d860*/  STL [R1+0x6f4], R27 ;  /* 0x0006f41b01007387 */ /* 0x0005e20000100800 */
[----:B------:R-:W-:Y:S01]  /*3d870*/  IADD3 R8, P1, PT, R17, R8, RZ ;  /* 0x0000000811087210 */ /* 0x000fe20007f3e0ff */
[----:B------:R-:W-:-:S05]  /*3d880*/  IMAD.X R26, R19, 0x1, R26, P2 ;  /* 0x00000001131a7824 */ /* 0x000fca00010e061a */
[----:B------:R2:W-:Y:S01]  /*3d890*/  STL [R1+0x6ec], R26 ;  /* 0x0006ec1a01007387 */ /* 0x0005e20000100800 */
[----:B------:R-:W-:Y:S01]  /*3d8a0*/  IMAD.X R9, R19, 0x1, R9, P1 ;  /* 0x0000000113097824 */ /* 0x000fe200008e0609 */
[----:B------:R-:W-:Y:S01]  /*3d8b0*/  IADD3 R6, P2, PT, R17, R6, RZ ;  /* 0x0000000611067210 */ /* 0x000fe20007f5e0ff */
[----:B0-----:R-:W-:Y:S01]  /*3d8c0*/  IMAD R20, R25, -0x80, R20 ;  /* 0xffffff8019147824 */ /* 0x001fe200078e0214 */
[----:B------:R-:W-:Y:S01]  /*3d8d0*/  IADD3 R2, P1, PT, R17, R2, RZ ;  /* 0x0000000211027210 */ /* 0x000fe20007f3e0ff */
[----:B----4-:R-:W-:-:S05]  /*3d8e0*/  IMAD.X R24, R19, 0x1, R24, P4 ;  /* 0x0000000113187824 */ /* 0x010fca00020e0618 */
[----:B------:R2:W-:Y:S01]  /*3d8f0*/  STL [R1+0x6d4], R24 ;  /* 0x0006d41801007387 */ /* 0x0005e20000100800 */
[----:B------:R-:W-:Y:S01]  /*3d900*/  IADD3 R4, P4, PT, R17, R4, RZ ;  /* 0x0000000411047210 */ /* 0x000fe20007f9e0ff */
[C---:B------:R-:W-:Y:S02]  /*3d910*/  IMAD.X R7, R19.reuse, 0x1, R7, P2 ;  /* 0x0000000113077824 */ /* 0x040fe400010e0607 */
[----:B------:R-:W-:-:S05]  /*3d920*/  IMAD.X R23, R19, 0x1, R23, P6 ;  /* 0x0000000113177824 */ /* 0x000fca00030e0617 */
[----:B------:R2:W-:Y:S04]  /*3d930*/  STL [R1+0x6cc], R23 ;  /* 0x0006cc1701007387 */ /* 0x0005e80000100800 */
[----:B------:R2:W-:Y:S01]  /*3d940*/  STL.S16 [R1+0x6a8], R22 ;  /* 0x0006a81601007387 */ /* 0x0005e20000100600 */
[----:B------:R-:W-:Y:S01]  /*3d950*/  ISETP.GT.AND P6, PT, R20, RZ, PT ;  /* 0x000000ff1400720c */ /* 0x000fe20003fc4270 */
[C---:B------:R-:W-:Y:S02]  /*3d960*/  IMAD.X R5, R19.reuse, 0x1, R5, P4 ;  /* 0x0000000113057824 */ /* 0x040fe400020e0605 */
[----:B------:R-:W-:Y:S01]  /*3d970*/  IMAD.X R3, R19, 0x1, R3, P1 ;  /* 0x0000000113037824 */ /* 0x000fe200008e0603 */
[----:B-1----:R-:W-:Y:S09]  /*3d980*/  @!P5 BRA `(.L_x_8) ;  /* 0x000002f400a0d947 */ /* 0x002ff20003800000 */
.L_x_16:
[----:B--2---:R-:W2:Y:S01]  /*3d990*/  LDL R23, [R1+0x6a8] ;  /* 0x0006a80001177983 */ /* 0x004ea20000100800 */
[----:B------:R-:W-:Y:S02]  /*3d9a0*/  PRMT R22, RZ, 0x7610, R22 ;  /* 0x00007610ff167816 */ /* 0x000fe40000000016 */
[----:B------:R-:W-:Y:S01]  /*3d9b0*/  ISETP.GT.AND P1, PT, R20, 0x1, PT ;  /* 0x000000011400780c */ /* 0x000fe20003f24270 */
        /* <DEDUP_REMOVED lines=70> */
[----:B0-----:R-:W-:-:S03]  /*3de20*/  PRMT R9, RZ, 0x7610, R9 ;  /* 0x00007610ff097816 */ /* 0x001fc60000000009 */
[----:B------:R-:W-:Y:S04]  /*3de30*/  STL [R1+0x21c4], R46 ;  /* 0x0021c42e01007387 */ /* 0x000fe80000100800 */
[----:B------:R-:W-:Y:S04]  /*3de40*/  STL [R1+0x21cc], R46 ;  /* 0x0021cc2e01007387 */ /* 0x000fe80000100800 */
[----:B------:R-:W-:Y:S04]  /*3de50*/  STL [R1+0x21d4], R46 ;  /* 0x0021d42e01007387 */ /* 0x000fe80000100800 */
[----:B------:R-:W-:Y:S04]  /*3de60*/  STL [R1+0x21dc], R46 ;  /* 0x0021dc2e01007387 */ /* 0x000fe80000100800 */
[----:B--2---:R-:W2:Y:S04]  /*3de70*/  @P6 LDG.E.U8 R23, desc[UR14][R2.64] ;  /* 0x0000000e02176981 */ /* 0x004ea8000c1e1100 */
[----:B------:R-:W3:Y:S04]  /*3de80*/  @P6 LDG.E.U8 R22, desc[UR14][R4.64] ;  /* 0x0000000e04166981 */ /* 0x000ee8000c1e1100 */
[----:B------:R-:W-:Y:S04]  /*3de90*/  STL [R1+0x21e4], R46 ;  /* 0x0021e42e01007387 */ /* 0x000fe80000100800 */
[----:B------:R-:W-:Y:S04]  /*3dea0*/  STL [R1+0x21ec], R46 ;  /* 0x0021ec2e01007387 */ /* 0x000fe80000100800 */
[----:B------:R-:W-:Y:S04]  /*3deb0*/  STL [R1+0x21f4], R46 ;  /* 0x0021f42e01007387 */ /* 0x000fe80000100800 */
[----:B------:R-:W-:Y:S04]  /*3dec0*/  STL [R1+0x21fc], R46 ;  /* 0x0021fc2e01007387 */ /* 0x000fe80000100800 */
[----:B------:R-:W-:Y:S04]  /*3ded0*/  STL [R1+0x2204], R46 ;  /* 0x0022042e01007387 */ /* 0x000fe80000100800 */
[----:B------:R-:W-:Y:S04]  /*3dee0*/  STL [R1+0x220c], R46 ;  /* 0x00220c2e01007387 */ /* 0x000fe80000100800 */
[----:B------:R-:W4:Y:S04]  /*3def0*/  @P6 LDG.E.U8 R9, desc[UR14][R6.64] ;  /* 0x0000000e06096981 */ /* 0x000f28000c1e1100 */
        /* <DEDUP_REMOVED lines=291> */
[----:B--2---:R0:W-:Y:S04]  /*3f130*/  @P6 STL [R1+0x6a8], R23 ;  /* 0x0006a81701006387 */ /* 0x0041e80000100800 */
[----:B0-----:R-:W2:Y:S04]  /*3f140*/  LDL R23, [R1+0x6cc] ;  /* 0x0006cc0001177983 */ /* 0x001ea80000100800 */
[----:B---3--:R0:W-:Y:S04]  /*3f150*/  STL [R1+0x6a0], R22 ;  /* 0x0006a01601007387 */ /* 0x0081e80000100800 */
[----:B0-----:R-:W2:Y:S04]  /*3f160*/  LDL R22, [R1+0x6d0] ;  /* 0x0006d00001167983 */ /* 0x001ea80000100800 */
[----:B------:R-:W-:Y:S04]  /*3f170*/  STL [R1+0x1cfc], R4 ;  /* 0x001cfc0401007387 */ /* 0x000fe80000100800 */
[----:B------:R-:W-:Y:S04]  /*3f180*/  STL [R1+0x1d94], R4 ;  /* 0x001d940401007387 */ /* 0x000fe80000100800 */
[----:B------:R-:W-:Y:S04]  /*3f190*/  STL [R1+0x1cf8], R5 ;  /* 0x001cf80501007387 */ /* 0x000fe80000100800 */
[----:B------:R-:W-:Y:S04]  /*3f1a0*/  STL [R1+0x1d98], R5 ;  /* 0x001d980501007387 */ /* 0x000fe80000100800 */
[----:B----4-:R0:W-:Y:S04]  /*3f1b0*/  STL [R1+0x698], R9 ;  /* 0x0006980901007387 */ /* 0x0101e80000100800 */
[----:B0-----:R-:W3:Y:S01]  /*3f1c0*/  LDL.LU R9, [R1+0x2404] ;  /* 0x0024040001097983 */ /* 0x001ee20000300800 */
[----:B------:R-:W-:-:S02]  /*3f1d0*/  PRMT R27, RZ, 0x7610, R27 ;  /* 0x00007610ff1b7816 */ /* 0x000fc4000000001b */
[----:B------:R-:W-:-:S06]  /*3f1e0*/  PRMT R46, RZ, 0x7610, R46 ;  /* 0x00007610ff2e7816 */ /* 0x000fcc000000002e */
[----:B--2---:R-:W2:Y:S04]  /*3f1f0*/  @P1 LDG.E.U8 R46, desc[UR14][R22.64] ;  /* 0x0000000e162e1981 */ /* 0x004ea8000c1e1100 */
[----:B---3--:R-:W3:Y:S04]  /*3f200*/  @P6 LDG.E.U8 R27, desc[UR14][R8.64] ;  /* 0x0000000e081b6981 */ /* 0x008ee8000c1e1100 */
[----:B------:R-:W-:Y:S04]  /*3f210*/  STL [R1+0x1d04], R6 ;  /* 0x001d040601007387 */ /* 0x000fe80000100800 */
[----:B------:R-:W-:Y:S04]  /*3f220*/  STL [R1+0x1d9c], R6 ;  /* 0x001d9c0601007387 */ /* 0x000fe80000100800 */
[----:B------:R-:W-:Y:S04]  /*3f230*/  STL [R1+0x1d00], R7 ;  /* 0x001d000701007387 */ /* 0x000fe80000100800 */
[----:B------:R-:W-:Y:S04]  /*3f240*/  STL [R1+0x1da0], R7 ;  /* 0x001da00701007387 */ /* 0x000fe80000100800 */
[----:B---3--:R0:W-:Y:S04]  /*3f250*/  STL [R1+0x690], R27 ;  /* 0x0006901b01007387 */ /* 0x0081e80000100800 */
[----:B0-----:R-:W3:Y:S04]  /*3f260*/  LDL.LU R27, [R1+0x2400] ;  /* 0x00240000011b7983 */ /* 0x001ee80000300800 */
[----:B------:R-:W-:Y:S04]  /*3f270*/  STL [R1+0x1d0c], R8 ;  /* 0x001d0c0801007387 */ /* 0x000fe80000100800 */
[----:B------:R-:W-:Y:S04]  /*3f280*/  STL [R1+0x1d08], R9 ;  /* 0x001d080901007387 */ /* 0x000fe80000100800 */
[----:B------:R-:W-:Y:S04]  /*3f290*/  STL [R1+0x1da4], R9 ;  /* 0x001da40901007387 */ /* 0x000fe80000100800 */
[----:B--2---:R0:W-:Y:S04]  /*3f2a0*/  STL [R1+0x688], R46 ;  /* 0x0006882e01007387 */ /* 0x0041e80000100800 */
[----:B0-----:R-:W2:Y:S04]  /*3f2b0*/  LDL.LU R46, [R1+0x23fc] ;  /* 0x0023fc00012e7983 */ /* 0x001ea80000300800 */
[----:B------:R-:W4:Y:S04]  /*3f2c0*/  LDL R22, [R1+0x6d4] ;  /* 0x0006d40001167983 */ /* 0x000f280000100800 */
[----:B------:R-:W4:Y:S01]  /*3f2d0*/  LDL R23, [R1+0x6e8] ;  /* 0x0006e80001177983 */ /* 0x000f220000100800 */
[----:B---3--:R-:W-:-:S02]  /*3f2e0*/  PRMT R27, RZ, 0x7610, R27 ;  /* 0x00007610ff1b7816 */ /* 0x008fc4000000001b */
[----:B----4-:R-:W-:-:S04]  /*3f2f0*/  @P1 LOP3.LUT R23, R23, R22, RZ, 0x3c, !PT ;  /* 0x0000001617171212 */ /* 0x010fc800078e3cff */
[----:B------:R-:W-:-:S04]  /*3f300*/  @P1 LOP3.LUT R22, R23, R22, RZ, 0x3c, !PT ;  /* 0x0000001617161212 */ /* 0x000fc800078e3cff */
[----:B------:R-:W-:-:S05]  /*3f310*/  @P1 LOP3.LUT R23, R23, R22, RZ, 0x3c, !PT ;  /* 0x0000001617171212 */ /* 0x000fca00078e3cff */
[----:B------:R-:W3:Y:S04]  /*3f320*/  @P1 LDG.E.U8 R27, desc[UR14][R22.64] ;  /* 0x0000000e161b1981 */ /* 0x000ee8000c1e1100 */
[----:B---3--:R0:W-:Y:S04]  /*3f330*/  STL [R1+0x680], R27 ;  /* 0x0006801b01007387 */ /* 0x0081e80000100800 */
[----:B0-----:R-:W3:Y:S04]  /*3f340*/  LDL.LU R27, [R1+0x23f8] ;  /* 0x0023f800011b7983 */ /* 0x001ee80000300800 */
[----:B------:R-:W4:Y:S04]  /*3f350*/  LDL R22, [R1+0x6ec] ;  /* 0x0006ec0001167983 */ /* 0x000f280000100800 */
[----:B------:R-:W4:Y:S01]  /*3f360*/  LDL R23, [R1+0x6f0] ;  /* 0x0006f00001177983 */ /* 0x000f220000100800 */
[----:B--2---:R-:W-:-:S02]  /*3f370*/  PRMT R46, RZ, 0x7610, R46 ;  /* 0x00007610ff2e7816 */ /* 0x004fc4000000002e */
[----:B----4-:R-:W-:-:S04]  /*3f380*/  @P1 LOP3.LUT R23, R23, R22, RZ, 0x3c, !PT ;  /* 0x0000001617171212 */ /* 0x010fc800078e3cff */
[----:B------:R-:W-:-:S04]  /*3f390*/  @P1 LOP3.LUT R22, R23, R22, RZ, 0x3c, !PT ;  /* 0x0000001617161212 */ /* 0x000fc800078e3cff */
[----:B------:R-:W-:-:S05]  /*3f3a0*/  @P1 LOP3.LUT R23, R23, R22, RZ, 0x3c, !PT ;  /* 0x0000001617171212 */ /* 0x000fca00078e3cff */
[----:B------:R-:W2:Y:S04]  /*3f3b0*/  @P1 LDG.E.U8 R46, desc[UR14][R22.64] ;  /* 0x0000000e162e1981 */ /* 0x000ea8000c1e1100 */
        /* <DEDUP_REMOVED lines=8> */
[----:B------:R-:W3:Y:S01]  /*3f440*/  @P1 LDG.E.U8 R27, desc[UR14][R22.64] ;  /* 0x0000000e161b1981 */ /* 0x000ee2000c1e1100 */
[----:B------:R-:W-:-:S03]  /*3f450*/  ISETP.GT.AND P2, PT, R20, 0x2, PT ;  /* 0x000000021400780c */ /* 0x000fc60003f44270 */
        /* <DEDUP_REMOVED lines=475> */
[----:B------:R-:W-:-:S02]  /*41210*/  PRMT R9, RZ, 0x7610, R9 ;  /* 0x00007610ff097816 */ /* 0x000fc40000000009 */
[----:B----4-:R-:W-:-:S04]  /*41220*/  @P2 LOP3.LUT R23, R23, R22, RZ, 0x3c, !PT ;  /* 0x0000001617172212 */ /* 0x010fc800078e3cff */
[----:B------:R-:W-:-:S04]  /*41230*/  @P2 LOP3.LUT R22, R23, R22, RZ, 0x3c, !PT ;  /* 0x0000001617162212 */ /* 0x000fc800078e3cff */
[----:B------:R-:W-:-:S05]  /*41240*/  @P2 LOP3.LUT R23, R23, R22, RZ, 0x3c, !PT ;  /* 0x0000001617172212 */ /* 0x000fca00078e3cff */
[----:B------:R0:W4:Y:S04]  /*41250*/  @P2 LDG.E.U8 R9, desc[UR14][R22.64] ;  /* 0x0000000e16092981 */ /* 0x000128000c1e1100 */
[----:B------:R-:W0:Y:S04]  /*41260*/  LDL R22, [R1+0xcac] ;  /* 0x000cac0001167983 */ /* 0x000e280000100800 */
[----:B------:R-:W0:Y:S01]  /*41270*/  LDL R23, [R1+0xcb0] ;  /* 0x000cb00001177983 */ /* 0x000e220000100800 */
[----:B------:R-:W-:Y:S02]  /*41280*/  ISETP.GT.AND P1, PT, R20, 0xf, PT ;  /* 0x0000000f1400780c */ /* 0x000fe40003f24270 */
[----:B---3--:R-:W-:-:S11]  /*41290*/  PRMT R27, RZ, 0x7610, R27 ;  /* 0x00007610ff1b7816 */ /* 0x008fd6000000001b */
[----:B0-----:R-:W-:-:S04]  /*412a0*/  @P1 LOP3.LUT R23, R23, R22, RZ, 0x3c, !PT ;  /* 0x0000001617171212 */ /* 0x001fc800078e3cff */
[----:B------:R-:W-:-:S04]  /*412b0*/  @P1 LOP3.LUT R22, R23, R22, RZ, 0x3c, !PT ;  /* 0x0000001617161212 */ /* 0x000fc800078e3cff */
[----:B------:R-:W-:-:S05]  /*412c0*/  @P1 LOP3.LUT R23, R23, R22, RZ, 0x3c, !PT ;  /* 0x0000001617171212 */ /* 0x000fca00078e3cff */
[----:B------:R-:W3:Y:S04]  /*412d0*/  @P1 LDG.E.U8 R27, desc[UR14][R22.64] ;  /* 0x0000000e161b1981 */ /* 0x000ee8000c1e1100 */
[----:B----4-:R-:W-:Y:S04]  /*412e0*/  STL [R1+0x1da8], R9 ;  /* 0x001da80901007387 */ /* 0x010fe80000100800 */
        /* <DEDUP_REMOVED lines=26> */
[----:B------:R-:W2:Y:S01]  /*41490*/  @P1 LDG.E.U8 R46, desc[UR14][R22.64] ;  /* 0x0000000e162e1981 */ /* 0x000ea2000c1e1100 */
[----:B------:R-:W-:-:S03]  /*414a0*/  ISETP.GT.AND P2, PT, R20, 0x10, PT ;  /* 0x000000101400780c */ /* 0x000fc60003f44270 */
        /* <DEDUP_REMOVED lines=230> */
[----:B------:R-:W4:Y:S04]  /*42310*/  @P2 LDG.E.U8 R7, desc[UR14][R22.64] ;  /* 0x0000000e16072981 */ /* 0x000f28000c1e1100 */
[----:B------:R-:W2:Y:S04]  /*42320*/  LDL R22, [R1+0xd94] ;  /* 0x000d940001167983 */ /* 0x000ea80000100800 */
[----:B------:R-:W2:Y:S01]  /*42330*/  LDL R23, [R1+0xd98] ;  /* 0x000d980001177983 */ /* 0x000ea20000100800 */
[----:B------:R-:W-:-:S03]  /*42340*/  PRMT R6, RZ, 0x7610, R6 ;  /* 0x00007610ff067816 */ /* 0x000fc60000000006 */
[----:B----4-:R-:W-:Y:S01]  /*42350*/  STL [R1+0x1dac], R7 ;  /* 0x001dac0701007387 */ /* 0x010fe20000100800 */
[----:B--2---:R-:W-:-:S04]  /*42360*/  @P2 LOP3.LUT R23, R23, R22, RZ, 0x3c, !PT ;  /* 0x0000001617172212 */ /* 0x004fc800078e3cff */
[----:B------:R-:W-:-:S04]  /*42370*/  @P2 LOP3.LUT R22, R23, R22, RZ, 0x3c, !PT ;  /* 0x0000001617162212 */ /* 0x000fc800078e3cff */
[----:B------:R-:W-:-:S05]  /*42380*/  @P2 LOP3.LUT R23, R23, R22, RZ, 0x3c, !PT ;  /* 0x0000001617172212 */ /* 0x000fca00078e3cff */
[----:B------:R-:W2:Y:S04]  /*42390*/  @P2 LDG.E.U8 R6, desc[UR14][R22.64] ;  /* 0x0000000e16062981 */ /* 0x000ea8000c1e1100 */
[----:B------:R-:W4:Y:S04]  /*423a0*/  LDL R22, [R1+0xd9c] ;  /* 0x000d9c0001167983 */ /* 0x000f280000100800 */
[----:B------:R-:W4:Y:S01]  /*423b0*/  LDL R23, [R1+0xda0] ;  /* 0x000da00001177983 */ /* 0x000f220000100800 */
[----:B------:R-:W-:-:S03]  /*423c0*/  PRMT R5, RZ, 0x7610, R5 ;  /* 0x00007610ff057816 */ /* 0x000fc60000000005 */
[----:B--2---:R-:W-:Y:S01]  /*423d0*/  STL [R1+0x1db0], R6 ;  /* 0x001db00601007387 */ /* 0x004fe20000100800 */
[----:B----4-:R-:W-:-:S04]  /*423e0*/  @P2 LOP3.LUT R23, R23, R22, RZ, 0x3c, !PT ;  /* 0x0000001617172212 */ /* 0x010fc800078e3cff */
        /* <DEDUP_REMOVED lines=10> */
[----:B------:R0:W2:Y:S04]  /*42490*/  @P2 LDG.E.U8 R4, desc[UR14][R22.64] ;  /* 0x0000000e16042981 */ /* 0x0000a8000c1e1100 */
        /* <DEDUP_REMOVED lines=8> */
[----:B--2---:R-:W-:Y:S04]  /*42520*/  STL [R1+0x1db8], R4 ;  /* 0x001db80401007387 */ /* 0x004fe80000100800 */
[----:B---3--:R0:W-:Y:S04]  /*42530*/  STL [R1+0x6c8], R27 ;  /* 0x0006c81b01007387 */ /* 0x0081e80000100800 */
[----:B0-----:R-:W2:Y:S04]  /*42540*/  LDL.LU R27, [R1+0x22b0] ;  /* 0x0022b000011b7983 */ /* 0x001ea80000300800 */
[----:B------:R-:W3:Y:S04]  /*42550*/  LDL R22, [R1+0xdb4] ;  /* 0x000db40001167983 */ /* 0x000ee80000100800 */
[----:B------:R-:W3:Y:S01]  /*42560*/  LDL R23, [R1+0xdb8] ;  /* 0x000db80001177983 */ /* 0x000ee20000100800 */
[----:B------:R-:W-:-:S02]  /*42570*/  PRMT R46, RZ, 0x7610, R46 ;  /* 0x00007610ff2e7816 */ /* 0x000fc4000000002e */
[----:B---3--:R-:W-:-:S04]  /*42580*/  @P1 LOP3.LUT R23, R23, R22, RZ, 0x3c, !PT ;  /* 0x0000001617171212 */ /* 0x008fc800078e3cff */
        /* <DEDUP_REMOVED lines=280> */
[----:B------:R-:W-:-:S11]  /*43710*/  PRMT R27, RZ, 0x7610, R27 ;  /* 0x00007610ff1b7816 */ /* 0x000fd6000000001b */
[----:B0-----:R-:W-:-:S04]  /*43720*/  @P1 LOP3.LUT R23, R23, R22, RZ, 0x3c, !PT ;  /* 0x0000001617171212 */ /* 0x001fc800078e3cff */
[----:B------:R-:W-:-:S04]  /*43730*/  @P1 LOP3.LUT R22, R23, R22, RZ, 0x3c, !PT ;  /* 0x0000001617161212 */ /* 0x000fc800078e3cff */
[----:B------:R-:W-:-:S05]  /*43740*/  @P1 LOP3.LUT R23, R23, R22, RZ, 0x3c, !PT ;  /* 0x0000001617171212 */ /* 0x000fca00078e3cff */
[----:B------:R-:W4:Y:S04]  /*43750*/  @P1 LDG.E.U8 R27, desc[UR14][R22.64] ;  /* 0x0000000e161b1981 */ /* 0x000f28000c1e1100 */
[----:B--2---:R-:W-:Y:S04]  /*43760*/  STL [R1+0x1dc8], R18 ;  /* 0x001dc81201007387 */ /* 0x004fe80000100800 */
[----:B----4-:R0:W-:Y:S04]  /*43770*/  STL [R1+0x6b8], R27 ;  /* 0x0006b81b01007387 */ /* 0x0101e80000100800 */
        /* <DEDUP_REMOVED lines=260> */
[----:B--2---:R-:W-:Y:S02]  /*447c0*/  PRMT R27, RZ, 0x7610, R27 ;  /* 0x00007610ff1b7816 */ /* 0x004fe4000000001b */
[----:B0-----:R-:W-:-:S04]  /*447d0*/  @P2 LOP3.LUT R23, R23, R22, RZ, 0x3c, !PT ;  /* 0x0000001617172212 */ /* 0x001fc800078e3cff */
[----:B------:R-:W-:-:S04]  /*447e0*/  @P2 LOP3.LUT R22, R23, R22, RZ, 0x3c, !PT ;  /* 0x0000001617162212 */ /* 0x000fc800078e3cff */
[----:B------:R-:W-:-:S05]  /*447f0*/  @P2 LOP3.LUT R23, R23, R22, RZ, 0x3c, !PT ;  /* 0x0000001617172212 */ /* 0x000fca00078e3cff */
[----:B------:R-:W2:Y:S04]  /*44800*/  @P2 LDG.E.U8 R27, desc[UR14][R22.64] ;  /* 0x0000000e161b2981 */ /* 0x000ea8000c1e1100 */
[----:B----4-:R-:W-:Y:S04]  /*44810*/  STL [R1+0x1dcc], R19 ;  /* 0x001dcc1301007387 */ /* 0x010fe80000100800 */
        /* <DEDUP_REMOVED lines=1323> */
[----:B----4-:R0:W-:Y:S04]  /*49ad0*/  STL [R1+0x1a4], R13 ;  /* 0x0001a40d01007387 */ /* 0x0101e80000100800 */
[----:B0-----:R-:W4:Y:S04]  /*49ae0*/  LDL.LU R13, [R1+0x1f94] ;  /* 0x001f9400010d7983 */ /* 0x001f280000300800 */
[----:B------:R-:W2:Y:S04]  /*49af0*/  LDL R22, [R1+0x1298] ;  /* 0x0012980001167983 */ /* 0x000ea80000100800 */
[----:B------:R-:W2:Y:S01]  /*49b00*/  LDL R23, [R1+0x129c] ;  /* 0x00129c0001177983 */ /* 0x000ea20000100800 */
[----:B------:R-:W-:-:S02]  /*49b10*/  PRMT R43, RZ, 0x7610, R43 ;  /* 0x00007610ff2b7816 */ /* 0x000fc4000000002b */
[----:B--2---:R-:W-:-:S04]  /*49b20*/  @P2 LOP3.LUT R23, R23, R22, RZ, 0x3c, !PT ;  /* 0x0000001617172212 */ /* 0x004fc800078e3cff */
[----:B------:R-:W-:-:S04]  /*49b30*/  @P2 LOP3.LUT R22, R23, R22, RZ, 0x3c, !PT ;  /* 0x0000001617162212 */ /* 0x000fc800078e3cff */
[----:B------:R-:W-:-:S05]  /*49b40*/  @P2 LOP3.LUT R23, R23, R22, RZ, 0x3c, !PT ;  /* 0x0000001617172212 */ /* 0x000fca00078e3cff */
[----:B------:R-:W2:Y:S04]  /*49b50*/  @P2 LDG.E.U8 R43, desc[UR14][R22.64] ;  /* 0x0000000e162b2981 */ /* 0x000ea8000c1e1100 */
[----:B--2---:R0:W-:Y:S04]  /*49b60*/  STL [R1+0x1a0], R43 ;  /* 0x0001a02b01007387 */ /* 0x0041e80000100800 */
[----:B0-----:R-:W2:Y:S04]  /*49b70*/  LDL.LU R43, [R1+0x1f90] ;  /* 0x001f9000012b7983 */ /* 0x001ea80000300800 */
        /* <DEDUP_REMOVED lines=15> */
[----:B------:R-:W2:Y:S01]  /*49c70*/  @P2 LDG.E.U8 R42, desc[UR14][R22.64] ;  /* 0x0000000e162a2981 */ /* 0x000ea2000c1e1100 */
[----:B------:R-:W-:-:S03]  /*49c80*/  ISETP.GT.AND P1, PT, R20, 0x4b, PT ;  /* 0x0000004b1400780c */ /* 0x000fc60003f24270 */
        /* <DEDUP_REMOVED lines=398> */
[----:B------:R-:W-:Y:S02]  /*4b570*/  PRMT R18, RZ, 0x7610, R18 ;  /* 0x00007610ff127816 */ /* 0x000fe40000000012 */
[----:B0-----:R-:W-:-:S04]  /*4b580*/  @P1 LOP3.LUT R23, R23, R22, RZ, 0x3c, !PT ;  /* 0x0000001617171212 */ /* 0x001fc800078e3cff */
[----:B------:R-:W-:-:S04]  /*4b590*/  @P1 LOP3.LUT R22, R23, R22, RZ, 0x3c, !PT ;  /* 0x0000001617161212 */ /* 0x000fc800078e3cff */
[----:B------:R-:W-:Y:S01]  /*4b5a0*/  @P1 LOP3.LUT R23, R23, R22, RZ, 0x3c, !PT ;  /* 0x0000001617171212 */ /* 0x000fe200078e3cff */
[----:B--2---:R-:W-:Y:S04]  /*4b5b0*/  STL [R1+0x1dd0], R19 ;  /* 0x001dd01301007387 */ /* 0x004fe80000100800 */
[----:B------:R0:W2:Y:S04]  /*4b5c0*/  @P1 LDG.E.U8 R18, desc[UR14][R22.64] ;  /* 0x0000000e16121981 */ /* 0x0000a8000c1e1100 */
[----:B------:R-:W0:Y:S04]  /*4b5d0*/  LDL R22, [R1+0x1410] ;  /* 0x0014100001167983 */ /* 0x000e280000100800 */
[----:B------:R-:W0:Y:S01]  /*4b5e0*/  LDL R23, [R1+0x1414] ;  /* 0x0014140001177983 */ /* 0x000e220000100800 */
[----:B------:R-:W-:-:S02]  /*4b5f0*/  ISETP.GT.AND P2, PT, R20, 0x56, PT ;  /* 0x000000561400780c */ /* 0x000fc40003f44270 */
        /* <DEDUP_REMOVED lines=14> */
[----:B------:R0:W3:Y:S04]  /*4b6e0*/  @P2 LDG.E.U8 R46, desc[UR14][R22.64] ;  /* 0x0000000e162e2981 */ /* 0x0000e8000c1e1100 */
[----:B------:R-:W0:Y:S04]  /*4b6f0*/  LDL R22, [R1+0x1420] ;  /* 0x0014200001167983 */ /* 0x000e280000100800 */
[----:B------:R-:W0:Y:S01]  /*4b700*/  LDL R23, [R1+0x1424] ;  /* 0x0014240001177983 */ /* 0x000e220000100800 */
[----:B------:R-:W-:Y:S02]  /*4b710*/  PRMT R25, RZ, 0x7610, R25 ;  /* 0x00007610ff197816 */ /* 0x000fe40000000019 */
[----:B0-----:R-:W-:-:S04]  /*4b720*/  @P2 LOP3.LUT R23, R23, R22, RZ, 0x3c, !PT ;  /* 0x0000001617172212 */ /* 0x001fc800078e3cff */
[----:B------:R-:W-:-:S04]  /*4b730*/  @P2 LOP3.LUT R22, R23, R22, RZ, 0x3c, !PT ;  /* 0x0000001617162212 */ /* 0x000fc800078e3cff */
[----:B------:R-:W-:-:S05]  /*4b740*/  @P2 LOP3.LUT R23, R23, R22, RZ, 0x3c, !PT ;  /* 0x0000001617172212 */ /* 0x000fca00078e3cff */
[----:B------:R-:W2:Y:S04]  /*4b750*/  @P2 LDG.E.U8 R25, desc[UR14][R22.64] ;  /* 0x0000000e16192981 */ /* 0x000ea8000c1e1100 */
[----:B---3--:R0:W-:Y:S04]  /*4b760*/  STL [R1+0x360], R46 ;  /* 0x0003602e01007387 */ /* 0x0081e80000100800 */
[----:B0-----:R-:W3:Y:S04]  /*4b770*/  LDL R46, [R1+0x144c] ;  /* 0x00144c00012e7983 */ /* 0x001ee80000100800 */
        /* <DEDUP_REMOVED lines=37> */
[----:B------:R-:W-:-:S03]  /*4b9d0*/  PRMT R28, RZ, 0x7610, R28 ;  /* 0x00007610ff1c7816 */ /* 0x000fc6000000001c */
[----:B--2---:R0:W-:Y:S04]  /*4b9e0*/  STL [R1+0x33c], R29 ;  /* 0x00033c1d01007387 */ /* 0x0041e80000100800 */
[----:B0-----:R-:W2:Y:S04]  /*4b9f0*/  LDL.LU R29, [R1+0x1ecc] ;  /* 0x001ecc00011d7983 */ /* 0x001ea80000300800 */
[----:B------:R-:W2:Y:S01]  /*4ba00*/  LDL R23, [R1+0x1448] ;  /* 0x0014480001177983 */ /* 0x000ea20000100800 */
[----:B---3--:R-:W-:-:S03]  /*4ba10*/  @P1 IMAD.MOV.U32 R22, RZ, RZ, R46 ;  /* 0x000000ffff161224 */ /* 0x008fc600078e002e */
[----:B------:R-:W3:Y:S04]  /*4ba20*/  LDL R46, [R1+0x1474] ;  /* 0x00147400012e7983 */ /* 0x000ee80000100800 */
[----:B--2---:R-:W2:Y:S01]  /*4ba30*/  @P1 LDG.E.U8 R28, desc[UR14][R22.64] ;  /* 0x0000000e161c1981 */ /* 0x004ea2000c1e1100 */
        /* <DEDUP_REMOVED lines=37> */
[----:B------:R-:W-:Y:S02]  /*4bc90*/  ISETP.GT.AND P1, PT, R20, 0x59, PT ;  /* 0x000000591400780c */ /* 0x000fe40003f24270 */
[----:B------:R-:W-:Y:S01]  /*4bca0*/  PRMT R27, RZ, 0x7610, R27 ;  /* 0x00007610ff1b7816 */ /* 0x000fe2000000001b */
[----:B--2---:R0:W-:Y:S04]  /*4bcb0*/  STL [R1+0xd8], R56 ;  /* 0x0000d83801007387 */ /* 0x0041e80000100800 */
[----:B0-----:R-:W2:Y:S04]  /*4bcc0*/  LDL.LU R56, [R1+0x1eb8] ;  /* 0x001eb80001387983 */ /* 0x001ea80000300800 */
[----:B------:R-:W2:Y:S02]  /*4bcd0*/  LDL R23, [R1+0x1470] ;  /* 0x0014700001177983 */ /* 0x000ea40000100800 */
[----:B---3--:R-:W-:Y:S01]  /*4bce0*/  @P1 IMAD.MOV.U32 R22, RZ, RZ, R46 ;  /* 0x000000ffff161224 */ /* 0x008fe200078e002e */
[----:B------:R-:W-:Y:S01]  /*4bcf0*/  PRMT R54, RZ, 0x7610, R54 ;  /* 0x00007610ff367816 */ /* 0x000fe20000000036 */
[----:B------:R-:W3:Y:S04]  /*4bd00*/  LDL R46, [R1+0x14a0] ;  /* 0x0014a000012e7983 */ /* 0x000ee80000100800 */
[----:B--2---:R0:W2:Y:S04]  /*4bd10*/  @P1 LDG.E.U8 R27, desc[UR14][R22.64] ;  /* 0x0000000e161b1981 */ /* 0x0040a8000c1e1100 */
[----:B------:R-:W0:Y:S04]  /*4bd20*/  LDL R22, [R1+0x1478] ;  /* 0x0014780001167983 */ /* 0x000e280000100800 */
[----:B------:R-:W0:Y:S02]  /*4bd30*/  LDL R23, [R1+0x147c] ;  /* 0x00147c0001177983 */ /* 0x000e240000100800 */
[----:B0-----:R-:W-:-:S04]  /*4bd40*/  @P1 LOP3.LUT R23, R23, R22, RZ, 0x3c, !PT ;  /* 0x0000001617171212 */ /* 0x001fc800078e3cff */
[----:B------:R-:W-:-:S04]  /*4bd50*/  @P1 LOP3.LUT R22, R23, R22, RZ, 0x3c, !PT ;  /* 0x0000001617161212 */ /* 0x000fc800078e3cff */
[----:B------:R-:W-:-:S05]  /*4bd60*/  @P1 LOP3.LUT R23, R23, R22, RZ, 0x3c, !PT ;  /* 0x0000001617171212 */ /* 0x000fca00078e3cff */
[----:B------:R-:W3:Y:S04]  /*4bd70*/  @P1 LDG.E.U8 R54, desc[UR14][R22.64] ;  /* 0x0000000e16361981 */ /* 0x000ee8000c1e1100 */
[----:B--2---:R0:W-:Y:S04]  /*4bd80*/  STL [R1+0xd0], R27 ;  /* 0x0000d01b01007387 */ /* 0x0041e80000100800 */
[----:B0-----:R-:W2:Y:S04]  /*4bd90*/  LDL R27, [R1+0x14a4] ;  /* 0x0014a400011b7983 */ /* 0x001ea80000100800 */
        /* <DEDUP_REMOVED lines=33> */
[----:B------:R-:W-:Y:S02]  /*4bfb0*/  PRMT R49, RZ, 0x7610, R49 ;  /* 0x00007610ff317816 */ /* 0x000fe40000000031 */
[----:B--2---:R-:W-:-:S04]  /*4bfc0*/  @P2 LOP3.LUT R23, R23, R22, RZ, 0x3c, !PT ;  /* 0x0000001617172212 */ /* 0x004fc800078e3cff */
[----:B------:R-:W-:-:S04]  /*4bfd0*/  @P2 LOP3.LUT R22, R23, R22, RZ, 0x3c, !PT ;  /* 0x0000001617162212 */ /* 0x000fc800078e3cff */
[----:B------:R-:W-:-:S05]  /*4bfe0*/  @P2 LOP3.LUT R23, R23, R22, RZ, 0x3c, !PT ;  /* 0x0000001617172212 */ /* 0x000fca00078e3cff */
[----:B------:R0:W2:Y:S02]  /*4bff0*/  @P2 LDG.E.U8 R21, desc[UR14][R22.64] ;  /* 0x0000000e16152981 */ /* 0x0000a4000c1e1100 */
[----:B0-----:R-:W-:Y:S02]  /*4c000*/  @P2 IMAD.MOV.U32 R22, RZ, RZ, R27 ;  /* 0x000000ffff162224 */ /* 0x001fe400078e001b */
[----:B------:R-:W-:-:S05]  /*4c010*/  @P2 IMAD.MOV.U32 R23, RZ, RZ, R46 ;  /* 0x000000ffff172224 */ /* 0x000fca00078e002e */
[----:B------:R-:W3:Y:S04]  /*4c020*/  @P2 LDG.E.U8 R49, desc[UR14][R22.64] ;  /* 0x0000000e16312981 */ /* 0x000ee8000c1e1100 */
[----:B--2---:R0:W-:Y:S04]  /*4c030*/  STL [R1+0xb4], R21 ;  /* 0x0000b41501007387 */ /* 0x0041e80000100800 */
[----:B0-----:R-:W2:Y:S04]  /*4c040*/  LDL.LU R21, [R1+0x1ea4] ;  /* 0x001ea40001157983 */ /* 0x001ea80000300800 */
[----:B------:R-:W2:Y:S04]  /*4c050*/  LDL R46, [R1+0x14c8] ;  /* 0x0014c800012e7983 */ /* 0x000ea80000100800 */
[----:B------:R-:W2:Y:S04]  /*4c060*/  LDL R27, [R1+0x14cc] ;  /* 0x0014cc00011b7983 */ /* 0x000ea80000100800 */
        /* <DEDUP_REMOVED lines=32> */
[----:B----4-:R-:W-:-:S02]  /*4c270*/  PRMT R13, RZ, 0x7610, R13 ;  /* 0x00007610ff0d7816 */ /* 0x010fc4000000000d */
[----:B--2---:R-:W-:-:S04]  /*4c280*/  @P1 LOP3.LUT R23, R23, R22, RZ, 0x3c, !PT ;  /* 0x0000001617171212 */ /* 0x004fc800078e3cff */
[----:B------:R-:W-:-:S04]  /*4c290*/  @P1 LOP3.LUT R22, R23, R22, RZ, 0x3c, !PT ;  /* 0x0000001617161212 */ /* 0x000fc800078e3cff */
[----:B------:R-:W-:-:S05]  /*4c2a0*/  @P1 LOP3.LUT R23, R23, R22, RZ, 0x3c, !PT ;  /* 0x0000001617171212 */ /* 0x000fca00078e3cff */
[----:B------:R0:W2:Y:S01]  /*4c2b0*/  @P1 LDG.E.U8 R13, desc[UR14][R22.64] ;  /* 0x0000000e160d1981 */ /* 0x0000a2000c1e1100 */
[----:B------:R-:W-:Y:S01]  /*4c2c0*/  PRMT R19, RZ, 0x7610, R19 ;  /* 0x00007610ff137816 */ /* 0x000fe20000000013 */
[----:B0-----:R-:W-:Y:S02]  /*4c2d0*/  @P1 IMAD.MOV.U32 R22, RZ, RZ, R27 ;  /* 0x000000ffff161224 */ /* 0x001fe400078e001b */
[----:B------:R-:W-:-:S05]  /*4c2e0*/  @P1 IMAD.MOV.U32 R23, RZ, RZ, R46 ;  /* 0x000000ffff171224 */ /* 0x000fca00078e002e */
[----:B------:R0:W4:Y:S04]  /*4c2f0*/  @P1 LDG.E.U8 R19, desc[UR14][R22.64] ;  /* 0x0000000e16131981 */ /* 0x000128000c1e1100 */
[----:B--2---:R-:W-:Y:S04]  /*4c300*/  STL [R1+0x1e2c], R13 ;  /* 0x001e2c0d01007387 */ /* 0x004fe80000100800 */
[----:B------:R-:W0:Y:S04]  /*4c310*/  LDL R22, [R1+0x14d0] ;  /* 0x0014d00001167983 */ /* 0x000e280000100800 */
[----:B------:R-:W0:Y:S01]  /*4c320*/  LDL R23, [R1+0x14d4] ;  /* 0x0014d40001177983 */ /* 0x000e220000100800 */
[----:B------:R-:W-:-:S02]  /*4c330*/  ISETP.GT.AND P2, PT, R20, 0x5c, PT ;  /* 0x0000005c1400780c */ /* 0x000fc40003f44270 */
[----:B------:R-:W-:Y:S01]  /*4c340*/  PRMT R57, RZ, 0x7610, R57 ;  /* 0x00007610ff397816 */ /* 0x000fe20000000039 */
[----:B------:R-:W2:Y:S04]  /*4c350*/  LDL R46, [R1+0x14f0] ;  /* 0x0014f000012e7983 */ /* 0x000ea80000100800 */
[----:B------:R-:W2:Y:S06]  /*4c360*/  LDL R27, [R1+0x14f4] ;  /* 0x0014f400011b7983 */ /* 0x000eac0000100800 */
        /* <DEDUP_REMOVED lines=28> */
[----:B------:R-:W-:Y:S02]  /*4c530*/  ISETP.GT.AND P1, PT, R20, 0x5d, PT ;  /* 0x0000005d1400780c */ /* 0x000fe40003f24270 */
[----:B--2---:R-:W-:-:S04]  /*4c540*/  @P2 LOP3.LUT R23, R23, R22, RZ, 0x3c, !PT ;  /* 0x0000001617172212 */ /* 0x004fc800078e3cff */
[----:B------:R-:W-:-:S04]  /*4c550*/  @P2 LOP3.LUT R22, R23, R22, RZ, 0x3c, !PT ;  /* 0x0000001617162212 */ /* 0x000fc800078e3cff */
[----:B------:R-:W-:-:S05]  /*4c560*/  @P2 LOP3.LUT R23, R23, R22, RZ, 0x3c, !PT ;  /* 0x0000001617172212 */ /* 0x000fca00078e3cff */
[----:B------:R0:W2:Y:S01]  /*4c570*/  @P2 LDG.E.U8 R63, desc[UR14][R22.64] ;  /* 0x0000000e163f2981 */ /* 0x0000a2000c1e1100 */
[----:B------:R-:W-:Y:S01]  /*4c580*/  PRMT R17, RZ, 0x7610, R17 ;  /* 0x00007610ff117816 */ /* 0x000fe20000000011 */
[----:B0-----:R-:W-:Y:S02]  /*4c590*/  @P1 IMAD.MOV.U32 R22, RZ, RZ, R27 ;  /* 0x000000ffff161224 */ /* 0x001fe400078e001b */
[----:B------:R-:W-:-:S05]  /*4c5a0*/  @P1 IMAD.MOV.U32 R23, RZ, RZ, R46 ;  /* 0x000000ffff171224 */ /* 0x000fca00078e002e */
[----:B------:R-:W3:Y:S04]  /*4c5b0*/  @P1 LDG.E.U8 R17, desc[UR14][R22.64] ;  /* 0x0000000e16111981 */ /* 0x000ee8000c1e1100 */
[----:B--2---:R0:W-:Y:S04]  /*4c5c0*/  STL [R1+0x78], R63 ;  /* 0x0000783f01007387 */ /* 0x0041e80000100800 */
[----:B0-----:R-:W2:Y:S04]  /*4c5d0*/  LDL.LU R63, [R1+0x1e84] ;  /* 0x001e8400013f7983 */ /* 0x001ea80000300800 */
[----:B------:R-:W2:Y:S04]  /*4c5e0*/  LDL R22, [R1+0x14f8] ;  /* 0x0014f80001167983 */ /* 0x000ea80000100800 */
[----:B------:R-:W2:Y:S01]  /*4c5f0*/  LDL R23, [R1+0x14fc] ;  /* 0x0014fc0001177983 */ /* 0x000ea20000100800 */
[----:B------:R-:W-:-:S03]  /*4c600*/  PRMT R2, RZ, 0x7610, R2 ;  /* 0x00007610ff027816 */ /* 0x000fc60000000002 */
[----:B------:R-:W4:Y:S04]  /*4c610*/  LDL R46, [R1+0x1518] ;  /* 0x00151800012e7983 */ /* 0x000f280000100800 */
[----:B------:R-:W4:Y:S04]  /*4c620*/  LDL R27, [R1+0x151c] ;  /* 0x00151c00011b7983 */ /* 0x000f280000100800 */
[----:B---3--:R-:W-:Y:S01]  /*4c630*/  STL [R1+0x1ddc], R17 ;  /* 0x001ddc1101007387 */ /* 0x008fe20000100800 */
        /* <DEDUP_REMOVED lines=14> */
[----:B------:R-:W-:-:S02]  /*4c720*/  PRMT R4, RZ, 0x7610, R4 ;  /* 0x00007610ff047816 */ /* 0x000fc40000000004 */
        /* <DEDUP_REMOVED lines=8> */
[----:B------:R-:W-:Y:S02]  /*4c7b0*/  PRMT R65, RZ, 0x7610, R65 ;  /* 0x00007610ff417816 */ /* 0x000fe40000000041 */
[----:B------:R-:W-:-:S09]  /*4c7c0*/  PRMT R67, RZ, 0x7610, R67 ;  /* 0x00007610ff437816 */ /* 0x000fd20000000043 */
[----:B0-----:R-:W-:-:S04]  /*4c7d0*/  @P2 LOP3.LUT R23, R23, R22, RZ, 0x3c, !PT ;  /* 0x0000001617172212 */ /* 0x001fc800078e3cff */
[----:B------:R-:W-:-:S04]  /*4c7e0*/  @P2 LOP3.LUT R22, R23, R22, RZ, 0x3c, !PT ;  /* 0x0000001617162212 */ /* 0x000fc800078e3cff */
[----:B------:R-:W-:-:S05]  /*4c7f0*/  @P2 LOP3.LUT R23, R23, R22, RZ, 0x3c, !PT ;  /* 0x0000001617172212 */ /* 0x000fca00078e3cff */
[----:B------:R4:W3:Y:S02]  /*4c800*/  @P2 LDG.E.U8 R65, desc[UR14][R22.64] ;  /* 0x0000000e16412981 */ /* 0x0008e4000c1e1100 */
[----:B----4-:R-:W-:Y:S02]  /*4c810*/  @P2 IMAD.MOV.U32 R22, RZ, RZ, R27 ;  /* 0x000000ffff162224 */ /* 0x010fe400078e001b */
[----:B------:R-:W-:-:S05]  /*4c820*/  @P2 IMAD.MOV.U32 R23, RZ, RZ, R46 ;  /* 0x000000ffff172224 */ /* 0x000fca00078e002e */
[----:B------:R-:W4:Y:S04]  /*4c830*/  @P2 LDG.E.U8 R67, desc[UR14][R22.64] ;  /* 0x0000000e16432981 */ /* 0x000f28000c1e1100 */
[----:B--2---:R-:W-:Y:S04]  /*4c840*/  STL [R1+0x1de8], R4 ;  /* 0x001de80401007387 */ /* 0x004fe80000100800 */
[----:B---3--:R0:W-:Y:S04]  /*4c850*/  STL [R1+0x2e8], R65 ;  /* 0x0002e84101007387 */ /* 0x0081e80000100800 */
[----:B0-----:R-:W2:Y:S04]  /*4c860*/  LDL.LU R65, [R1+0x1e80] ;  /* 0x001e800001417983 */ /* 0x001ea80000300800 */
[----:B------:R-:W3:Y:S04]  /*4c870*/  LDL R46, [R1+0x1540] ;  /* 0x00154000012e7983 */ /* 0x000ee80000100800 */
[----:B------:R-:W2:Y:S04]  /*4c880*/  LDL R27, [R1+0x1544] ;  /* 0x00154400011b7983 */ /* 0x000ea80000100800 */
        /* <DEDUP_REMOVED lines=33> */
[----:B------:R-:W-:-:S05]  /*4caa0*/  @P1 LOP3.LUT R23, R23, R22, RZ, 0x3c, !PT ;  /* 0x0000001617171212 */ /* 0x000fca00078e3cff */
[----:B------:R0:W4:Y:S01]  /*4cab0*/  @P1 LDG.E.U8 R73, desc[UR14][R22.64] ;  /* 0x0000000e16491981 */ /* 0x000122000c1e1100 */
[----:B------:R-:W-:-:S03]  /*4cac0*/  PRMT R26, RZ, 0x7610, R26 ;  /* 0x00007610ff1a7816 */ /* 0x000fc6000000001a */
[----:B--2---:R1:W-:Y:S01]  /*4cad0*/  STL [R1+0x2c8], R43 ;  /* 0x0002c82b01007387 */ /* 0x0043e20000100800 */
[----:B0-----:R-:W-:Y:S02]  /*4cae0*/  @P1 IMAD.MOV.U32 R22, RZ, RZ, R27 ;  /* 0x000000ffff161224 */ /* 0x001fe400078e001b */
[----:B---3--:R-:W-:Y:S01]  /*4caf0*/  @P1 IMAD.MOV.U32 R23, RZ, RZ, R46 ;  /* 0x000000ffff171224 */ /* 0x008fe200078e002e */
[----:B-1----:R-:W2:Y:S04]  /*4cb00*/  LDL R43, [R1+0x155c] ;  /* 0x00155c00012b7983 */ /* 0x002ea80000100800 */
[----:B------:R0:W3:Y:S04]  /*4cb10*/  @P1 LDG.E.U8 R26, desc[UR14][R22.64] ;  /* 0x0000000e161a1981 */ /* 0x0000e8000c1e1100 */
[----:B----4-:R1:W-:Y:S04]  /*4cb20*/  STL [R1+0x2c0], R73 ;  /* 0x0002c04901007387 */ /* 0x0103e80000100800 */
[----:B-1----:R-:W4:Y:S04]  /*4cb30*/  LDL.LU R73, [R1+0x1e70] ;  /* 0x001e700001497983 */ /* 0x002f280000300800 */
[----:B------:R-:W0:Y:S04]  /*4cb40*/  LDL R22, [R1+0x1548] ;  /* 0x0015480001167983 */ /* 0x000e280000100800 */
[----:B------:R-:W0:Y:S01]  /*4cb50*/  LDL R23, [R1+0x154c] ;  /* 0x00154c0001177983 */ /* 0x000e220000100800 */
[----:B------:R-:W-:-:S03]  /*4cb60*/  PRMT R75, RZ, 0x7610, R75 ;  /* 0x00007610ff4b7816 */ /* 0x000fc6000000004b */
[----:B------:R-:W2:Y:S04]  /*4cb70*/  LDL R46, [R1+0x1564] ;  /* 0x00156400012e7983 */ /* 0x000ea80000100800 */
[----:B------:R-:W2:Y:S01]  /*4cb80*/  LDL R27, [R1+0x1568] ;  /* 0x00156800011b7983 */ /* 0x000ea20000100800 */
        /* <DEDUP_REMOVED lines=10> */
[----:B------:R-:W-:-:S02]  /*4cc30*/  ISETP.GT.AND P2, PT, R20, 0x60, PT ;  /* 0x000000601400780c */ /* 0x000fc40003f44270 */
[----:B------:R-:W-:-:S11]  /*4cc40*/  PRMT R77, RZ, 0x7610, R77 ;  /* 0x00007610ff4d7816 */ /* 0x000fd6000000004d */
        /* <DEDUP_REMOVED lines=8> */
[----:B------:R-:W-:Y:S01]  /*4ccd0*/  @P2 IMAD.MOV.U32 R22, RZ, RZ, R43 ;  /* 0x000000ffff162224 */ /* 0x000fe200078e002b */
[----:B------:R-:W-:-:S02]  /*4cce0*/  PRMT R44, RZ, 0x7610, R44 ;  /* 0x00007610ff2c7816 */ /* 0x000fc4000000002c */
[----:B------:R-:W-:Y:S01]  /*4ccf0*/  PRMT R10, RZ, 0x7610, R10 ;  /* 0x00007610ff0a7816 */ /* 0x000fe2000000000a */
[----:B------:R-:W3:Y:S04]  /*4cd00*/  LDL R43, [R1+0x1578] ;  /* 0x00157800012b7983 */ /* 0x000ee80000100800 */
[----:B--2---:R0:W2:Y:S04]  /*4cd10*/  @P2 LDG.E.U8 R42, desc[UR14][R22.64] ;  /* 0x0000000e162a2981 */ /* 0x0040a8000c1e1100 */
[----:B------:R-:W2:Y:S01]  /*4cd20*/  LDL R23, [R1+0x1560] ;  /* 0x0015600001177983 */ /* 0x000ea20000100800 */
[----:B0-----:R-:W-:-:S05]  /*4cd30*/  @P2 IMAD.MOV.U32 R22, RZ, RZ, R46 ;  /* 0x000000ffff162224 */ /* 0x001fca00078e002e */
[----:B--2---:R3:W2:Y:S04]  /*4cd40*/  @P2 LDG.E.U8 R44, desc[UR14][R22.64] ;  /* 0x0000000e162c2981 */ /* 0x0046a8000c1e1100 */
[----:B------:R0:W-:Y:S04]  /*4cd50*/  STL [R1+0x5c], R42 ;  /* 0x00005c2a01007387 */ /* 0x0001e80000100800 */
[----:B------:R-:W4:Y:S01]  /*4cd60*/  LDL R46, [R1+0x1588] ;  /* 0x00158800012e7983 */ /* 0x000f220000100800 */
[----:B---3--:R-:W-:Y:S02]  /*4cd70*/  @P2 IMAD.MOV.U32 R22, RZ, RZ, R26 ;  /* 0x000000ffff162224 */ /* 0x008fe400078e001a */
[----:B------:R-:W-:Y:S01]  /*4cd80*/  @P2 IMAD.MOV.U32 R23, RZ, RZ, R27 ;  /* 0x000000ffff172224 */ /* 0x000fe200078e001b */
[----:B0-----:R-:W3:Y:S04]  /*4cd90*/  LDL R42, [R1+0x157c] ;  /* 0x00157c00012a7983 */ /* 0x001ee80000100800 */
[----:B------:R-:W3:Y:S04]  /*4cda0*/  LDL R27, [R1+0x1580] ;  /* 0x00158000011b7983 */ /* 0x000ee80000100800 */
[----:B------:R-:W3:Y:S04]  /*4cdb0*/  LDL R26, [R1+0x1584] ;  /* 0x00158400011a7983 */ /* 0x000ee80000100800 */
[----:B------:R0:W3:Y:S04]  /*4cdc0*/  @P2 LDG.E.U8 R10, desc[UR14][R22.64] ;  /* 0x0000000e160a2981 */ /* 0x0000e8000c1e1100 */
[----:B--2---:R1:W-:Y:S04]  /*4cdd0*/  STL [R1+0x58], R44 ;  /* 0x0000582c01007387 */ /* 0x0043e80000100800 */
[----:B------:R-:W0:Y:S04]  /*4cde0*/  LDL R22, [R1+0x1570] ;  /* 0x0015700001167983 */ /* 0x000e280000100800 */
[----:B------:R-:W0:Y:S01]  /*4cdf0*/  LDL R23, [R1+0x1574] ;  /* 0x0015740001177983 */ /* 0x000e220000100800 */
[----:B------:R-:W-:-:S02]  /*4ce00*/  ISETP.GT.AND P1, PT, R20, 0x61, PT ;  /* 0x000000611400780c */ /* 0x000fc40003f24270 */
[----:B------:R-:W-:Y:S02]  /*4ce10*/  PRMT R19, RZ, 0x7610, R19 ;  /* 0x00007610ff137816 */ /* 0x000fe40000000013 */
[----:B------:R-:W-:Y:S02]  /*4ce20*/  PRMT R13, RZ, 0x7610, R13 ;  /* 0x00007610ff0d7816 */ /* 0x000fe4000000000d */
[----:B------:R-:W-:Y:S01]  /*4ce30*/  PRMT R47, RZ, 0x7610, R47 ;  /* 0x00007610ff2f7816 */ /* 0x000fe2000000002f */
[----:B-1----:R-:W2:Y:S06]  /*4ce40*/  LDL R44, [R1+0x158c] ;  /* 0x00158c00012c7983 */ /* 0x002eac0000100800 */
[----:B0-----:R-:W-:-:S04]  /*4ce50*/  @P1 LOP3.LUT R23, R23, R22, RZ, 0x3c, !PT ;  /* 0x0000001617171212 */ /* 0x001fc800078e3cff */
[----:B------:R-:W-:-:S04]  /*4ce60*/  @P1 LOP3.LUT R22, R23, R22, RZ, 0x3c, !PT ;  /* 0x0000001617161212 */ /* 0x000fc800078e3cff */
[----:B------:R-:W-:-:S05]  /*4ce70*/  @P1 LOP3.LUT R23, R23, R22, RZ, 0x3c, !PT ;  /* 0x0000001617171212 */ /* 0x000fca00078e3cff */
[----:B------:R3:W2:Y:S02]  /*4ce80*/  @P1 LDG.E.U8 R19, desc[UR14][R22.64] ;  /* 0x0000000e16131981 */ /* 0x0006a4000c1e1100 */
[----:B---3--:R-:W-:Y:S02]  /*4ce90*/  @P1 IMAD.MOV.U32 R22, RZ, RZ, R42 ;  /* 0x000000ffff161224 */ /* 0x008fe400078e002a */
[----:B------:R-:W-:-:S05]  /*4cea0*/  @P1 IMAD.MOV.U32 R23, RZ, RZ, R43 ;  /* 0x000000ffff171224 */ /* 0x000fca00078e002b */
[----:B------:R0:W3:Y:S02]  /*4ceb0*/  @P1 LDG.E.U8 R13, desc[UR14][R22.64] ;  /* 0x0000000e160d1981 */ /* 0x0000e4000c1e1100 */
[----:B0-----:R-:W-:Y:S02]  /*4cec0*/  @P1 IMAD.MOV.U32 R22, RZ, RZ, R26 ;  /* 0x000000ffff161224 */ /* 0x001fe400078e001a */
[----:B------:R-:W-:-:S05]  /*4ced0*/  @P1 IMAD.MOV.U32 R23, RZ, RZ, R27 ;  /* 0x000000ffff171224 */ /* 0x000fca00078e001b */
[----:B------:R4:W3:Y:S04]  /*4cee0*/  @P1 LDG.E.U8 R47, desc[UR14][R22.64] ;  /* 0x0000000e162f1981 */ /* 0x0008e8000c1e1100 */
[----:B------:R-:W-:Y:S01]  /*4cef0*/  STL [R1+0x1e58], R10 ;  /* 0x001e580a01007387 */ /* 0x000fe20000100800 */
[----:B------:R-:W-:Y:S01]  /*4cf00*/  PRMT R11, RZ, 0x7610, R11 ;  /* 0x00007610ff0b7816 */ /* 0x000fe2000000000b */
[----:B----4-:R-:W-:Y:S02]  /*4cf10*/  @P1 IMAD.MOV.U32 R23, RZ, RZ, R46 ;  /* 0x000000ffff171224 */ /* 0x010fe400078e002e */
[----:B--2---:R-:W-:-:S05]  /*4cf20*/  @P1 IMAD.MOV.U32 R22, RZ, RZ, R44 ;  /* 0x000000ffff161224 */ /* 0x004fca00078e002c */
[----:B------:R-:W2:Y:S04]  /*4cf30*/  @P1 LDG.E.U8 R11, desc[UR14][R22.64] ;  /* 0x0000000e160b1981 */ /* 0x000ea8000c1e1100 */
[----:B------:R-:W-:Y:S04]  /*4cf40*/  STL [R1+0x1e50], R19 ;  /* 0x001e501301007387 */ /* 0x000fe80000100800 */
[----:B------:R-:W4:Y:S04]  /*4cf50*/  LDL R43, [R1+0x1590] ;  /* 0x00159000012b7983 */ /* 0x000f280000100800 */
[----:B------:R-:W4:Y:S04]  /*4cf60*/  LDL R42, [R1+0x1594] ;  /* 0x00159400012a7983 */ /* 0x000f280000100800 */
[----:B---3--:R0:W-:Y:S04]  /*4cf70*/  STL [R1+0x1e54], R13 ;  /* 0x001e540d01007387 */ /* 0x0081e80000100800 */
[----:B------:R-:W3:Y:S04]  /*4cf80*/  LDL R27, [R1+0x1598] ;  /* 0x00159800011b7983 */ /* 0x000ee80000100800 */
[----:B------:R-:W3:Y:S04]  /*4cf90*/  LDL R26, [R1+0x159c] ;  /* 0x00159c00011a7983 */ /* 0x000ee80000100800 */
[----:B------:R1:W-:Y:S04]  /*4cfa0*/  STL [R1+0x48], R47 ;  /* 0x0000482f01007387 */ /* 0x0003e80000100800 */
[----:B------:R-:W3:Y:S04]  /*4cfb0*/  LDL R46, [R1+0x15a4] ;  /* 0x0015a400012e7983 */ /* 0x000ee80000100800 */
[----:B------:R-:W3:Y:S04]  /*4cfc0*/  LDL R44, [R1+0x15a8] ;  /* 0x0015a800012c7983 */ /* 0x000ee80000100800 */
[----:B0-----:R-:W3:Y:S04]  /*4cfd0*/  LDL R13, [R1+0x15ac] ;  /* 0x0015ac00010d7983 */ /* 0x001ee80000100800 */
[----:B-1----:R-:W3:Y:S01]  /*4cfe0*/  LDL R47, [R1+0x15a0] ;  /* 0x0015a000012f7983 */ /* 0x002ee20000100800 */
[----:B------:R-:W-:-:S02]  /*4cff0*/  ISETP.GT.AND P2, PT, R20, 0x62, PT ;  /* 0x000000621400780c */ /* 0x000fc40003f44270 */
[----:B------:R-:W-:Y:S02]  /*4d000*/  PRMT R16, RZ, 0x7610, R16 ;  /* 0x00007610ff107816 */ /* 0x000fe40000000010 */
[----:B------:R-:W-:Y:S02]  /*4d010*/  PRMT R0, RZ, 0x7610, R0 ;  /* 0x00007610ff007816 */ /* 0x000fe40000000000 */
[----:B------:R-:W-:Y:S02]  /*4d020*/  PRMT R45, RZ, 0x7610, R45 ;  /* 0x00007610ff2d7816 */ /* 0x000fe4000000002d */
[----:B------:R-:W-:Y:S01]  /*4d030*/  PRMT R12, RZ, 0x7610, R12 ;  /* 0x00007610ff0c7816 */ /* 0x000fe2000000000c */
[----:B--2---:R-:W-:Y:S04]  /*4d040*/  STL [R1+0x1e5c], R11 ;  /* 0x001e5c0b01007387 */ /* 0x004fe80000100800 */
[----:B----4-:R-:W-:-:S02]  /*4d050*/  @P2 IMAD.MOV.U32 R23, RZ, RZ, R43 ;  /* 0x000000ffff172224 */ /* 0x010fc400078e002b */
[----:B------:R-:W-:Y:S01]  /*4d060*/  @P2 IMAD.MOV.U32 R22, RZ, RZ, R42 ;  /* 0x000000ffff162224 */ /* 0x000fe200078e002a */
[----:B------:R-:W2:Y:S04]  /*4d070*/  LDL R43, [R1+0x15b0] ;  /* 0x0015b000012b7983 */ /* 0x000ea80000100800 */
[----:B------:R-:W4:Y:S04]  /*4d080*/  LDL R42, [R1+0x15b4] ;  /* 0x0015b400012a7983 */ /* 0x000f280000100800 */
[----:B------:R3:W2:Y:S02]  /*4d090*/  @P2 LDG.E.U8 R16, desc[UR14][R22.64] ;  /* 0x0000000e16102981 */ /* 0x0006a4000c1e1100 */
[----:B---3--:R-:W-:-:S02]  /*4d0a0*/  @P2 IMAD.MOV.U32 R23, RZ, RZ, R27 ;  /* 0x000000ffff172224 */ /* 0x008fc400078e001b */
[----:B------:R-:W-:-:S05]  /*4d0b0*/  @P2 IMAD.MOV.U32 R22, RZ, RZ, R26 ;  /* 0x000000ffff162224 */ /* 0x000fca00078e001a */
[----:B------:R0:W3:Y:S02]  /*4d0c0*/  @P2 LDG.E.U8 R0, desc[UR14][R22.64] ;  /* 0x0000000e16002981 */ /* 0x0000e4000c1e1100 */
[----:B0-----:R-:W-:Y:S02]  /*4d0d0*/  @P2 IMAD.MOV.U32 R22, RZ, RZ, R46 ;  /* 0x000000ffff162224 */ /* 0x001fe400078e002e */
[----:B------:R-:W-:-:S05]  /*4d0e0*/  @P2 IMAD.MOV.U32 R23, RZ, RZ, R47 ;  /* 0x000000ffff172224 */ /* 0x000fca00078e002f */
[----:B------:R0:W4:Y:S02]  /*4d0f0*/  @P2 LDG.E.U8 R45, desc[UR14][R22.64] ;  /* 0x0000000e162d2981 */ /* 0x000124000c1e1100 */
[----:B0-----:R-:W-:Y:S02]  /*4d100*/  @P2 IMAD.MOV.U32 R22, RZ, RZ, R13 ;  /* 0x000000ffff162224 */ /* 0x001fe400078e000d */
[----:B------:R-:W-:-:S05]  /*4d110*/  @P2 IMAD.MOV.U32 R23, RZ, RZ, R44 ;  /* 0x000000ffff172224 */ /* 0x000fca00078e002c */
[----:B------:R4:W4:Y:S01]  /*4d120*/  @P2 LDG.E.U8 R12, desc[UR14][R22.64] ;  /* 0x0000000e160c2981 */ /* 0x000922000c1e1100 */
[----:B------:R-:W-:Y:S02]  /*4d130*/  ISETP.GT.AND P1, PT, R20, 0x63, PT ;  /* 0x000000631400780c */ /* 0x000fe40003f24270 */
[----:B------:R-:W-:Y:S01]  /*4d140*/  PRMT R18, RZ, 0x7610, R18 ;  /* 0x00007610ff127816 */ /* 0x000fe20000000012 */
[----:B--2---:R0:W-:Y:S04]  /*4d150*/  STL [R1+0x40], R16 ;  /* 0x0000401001007387 */ /* 0x0041e80000100800 */
[----:B0-----:R-:W2:Y:S04]  /*4d160*/  LDL.LU R16, [R1+0x1e64] ;  /* 0x001e640001107983 */ /* 0x001ea80000300800 */
[----:B------:R-:W2:Y:S04]  /*4d170*/  LDL R27, [R1+0x15b8] ;  /* 0x0015b800011b7983 */ /* 0x000ea80000100800 */
[----:B------:R-:W2:Y:S04]  /*4d180*/  LDL R26, [R1+0x15bc] ;  /* 0x0015bc00011a7983 */ /* 0x000ea80000100800 */
[----:B---3--:R-:W-:Y:S04]  /*4d190*/  STL [R1+0x3c], R0 ;  /* 0x00003c0001007387 */ /* 0x008fe80000100800 */
[----:B------:R-:W3:Y:S04]  /*4d1a0*/  LDL R46, [R1+0x15c0] ;  /* 0x0015c000012e7983 */ /* 0x000ee80000100800 */
[----:B------:R-:W3:Y:S01]  /*4d1b0*/  LDL R13, [R1+0x15c4] ;  /* 0x0015c400010d7983 */ /* 0x000ee20000100800 */
[----:B----4-:R-:W-:-:S02]  /*4d1c0*/  @P1 IMAD.MOV.U32 R22, RZ, RZ, R42 ;  /* 0x000000ffff161224 */ /* 0x010fc400078e002a */
[----:B------:R-:W-:-:S05]  /*4d1d0*/  @P1 IMAD.MOV.U32 R23, RZ, RZ, R43 ;  /* 0x000000ffff171224 */ /* 0x000fca00078e002b */
[----:B------:R2:W4:Y:S04]  /*4d1e0*/  @P1 LDG.E.U8 R18, desc[UR14][R22.64] ;  /* 0x0000000e16121981 */ /* 0x000528000c1e1100 */
[----:B------:R-:W-:Y:S04]  /*4d1f0*/  STL [R1+0x1e60], R12 ;  /* 0x001e600c01007387 */ /* 0x000fe80000100800 */
[----:B------:R0:W-:Y:S04]  /*4d200*/  STL [R1+0x38], R45 ;  /* 0x0000382d01007387 */ /* 0x0001e80000100800 */
[----:B------:R-:W4:Y:S04]  /*4d210*/  LDL R44, [R1+0x15cc] ;  /* 0x0015cc00012c7983 */ /* 0x000f280000100800 */
[----:B0-----:R-:W4:Y:S01]  /*4d220*/  LDL R45, [R1+0x15c8] ;  /* 0x0015c800012d7983 */ /* 0x001f220000100800 */
[----:B------:R-:W-:-:S02]  /*4d230*/  PRMT R4, RZ, 0x7610, R4 ;  /* 0x00007610ff047816 */ /* 0x000fc40000000004 */
[----:B------:R-:W-:Y:S02]  /*4d240*/  PRMT R3, RZ, 0x7610, R3 ;  /* 0x00007610ff037816 */ /* 0x000fe40000000003 */
[----:B------:R-:W-:Y:S01]  /*4d250*/  PRMT R2, RZ, 0x7610, R2 ;  /* 0x00007610ff027816 */ /* 0x000fe20000000002 */
[----:B--2---:R-:W-:Y:S02]  /*4d260*/  @P1 IMAD.MOV.U32 R23, RZ, RZ, R27 ;  /* 0x000000ffff171224 */ /* 0x004fe400078e001b */
[----:B------:R-:W-:-:S05]  /*4d270*/  @P1 IMAD.MOV.U32 R22, RZ, RZ, R26 ;  /* 0x000000ffff161224 */ /* 0x000fca00078e001a */
[----:B------:R3:W2:Y:S02]  /*4d280*/  @P1 LDG.E.U8 R4, desc[UR14][R22.64] ;  /* 0x0000000e16041981 */ /* 0x0006a4000c1e1100 */
[----:B---3--:R-:W-:Y:S02]  /*4d290*/  @P1 IMAD.MOV.U32 R22, RZ, RZ, R13 ;  /* 0x000000ffff161224 */ /* 0x008fe400078e000d */
[----:B------:R-:W-:-:S05]  /*4d2a0*/  @P1 IMAD.MOV.U32 R23, RZ, RZ, R46 ;  /* 0x000000ffff171224 */ /* 0x000fca00078e002e */
[----:B------:R0:W3:Y:S04]  /*4d2b0*/  @P1 LDG.E.U8 R3, desc[UR14][R22.64] ;  /* 0x0000000e16031981 */ /* 0x0000e8000c1e1100 */
[----:B----4-:R-:W-:Y:S04]  /*4d2c0*/  STL [R1+0x1e34], R18 ;  /* 0x001e341201007387 */ /* 0x010fe80000100800 */
[----:B------:R-:W4:Y:S04]  /*4d2d0*/  LDL R43, [R1+0x15d0] ;  /* 0x0015d000012b7983 */ /* 0x000f280000100800 */
[----:B------:R-:W4:Y:S04]  /*4d2e0*/  LDL R42, [R1+0x15d4] ;  /* 0x0015d400012a7983 */ /* 0x000f280000100800 */
[----:B------:R-:W4:Y:S04]  /*4d2f0*/  LDL R27, [R1+0x15d8] ;  /* 0x0015d800011b7983 */ /* 0x000f280000100800 */
[----:B------:R-:W4:Y:S01]  /*4d300*/  LDL R26, [R1+0x15dc] ;  /* 0x0015dc00011a7983 */ /* 0x000f220000100800 */
[----:B0-----:R-:W-:-:S02]  /*4d310*/  @P1 IMAD.MOV.U32 R22, RZ, RZ, R44 ;  /* 0x000000ffff161224 */ /* 0x001fc400078e002c */
[----:B------:R-:W-:-:S05]  /*4d320*/  @P1 IMAD.MOV.U32 R23, RZ, RZ, R45 ;  /* 0x000000ffff171224 */ /* 0x000fca00078e002d */
[----:B------:R4:W4:Y:S01]  /*4d330*/  @P1 LDG.E.U8 R2, desc[UR14][R22.64] ;  /* 0x0000000e16021981 */ /* 0x000922000c1e1100 */
[----:B------:R-:W-:Y:S02]  /*4d340*/  ISETP.GT.AND P2, PT, R20, 0x64, PT ;  /* 0x000000641400780c */ /* 0x000fe40003f44270 */
[----:B------:R-:W-:Y:S01]  /*4d350*/  PRMT R17, RZ, 0x7610, R17 ;  /* 0x00007610ff117816 */ /* 0x000fe20000000011 */
[----:B--2---:R-:W-:Y:S04]  /*4d360*/  STL [R1+0x1e38], R4 ;  /* 0x001e380401007387 */ /* 0x004fe80000100800 */
[----:B------:R-:W2:Y:S04]  /*4d370*/  LDL R13, [R1+0x15e0] ;  /* 0x0015e000010d7983 */ /* 0x000ea80000100800 */
[----:B------:R-:W2:Y:S04]  /*4d380*/  LDL R12, [R1+0x15e4] ;  /* 0x0015e400010c7983 */ /* 0x000ea80000100800 */
[----:B---3--:R0:W-:Y:S01]  /*4d390*/  STL [R1+0x1e3c], R3 ;  /* 0x001e3c0301007387 */ /* 0x0081e20000100800 */
[----:B----4-:R-:W-:-:S02]  /*4d3a0*/  @P2 IMAD.MOV.U32 R23, RZ, RZ, R43 ;  /* 0x000000ffff172224 */ /* 0x010fc400078e002b */
[----:B------:R-:W-:Y:S01]  /*4d3b0*/  @P2 IMAD.MOV.U32 R22, RZ, RZ, R42 ;  /* 0x000000ffff162224 */ /* 0x000fe200078e002a */
[----:B0-----:R-:W-:-:S06]  /*4d3c0*/  PRMT R3, RZ, 0x7610, R3 ;  /* 0x00007610ff037816 */ /* 0x001fcc0000000003 */
[----:B------:R0:W3:Y:S02]  /*4d3d0*/  @P2 LDG.E.U8 R3, desc[UR14][R22.64] ;  /* 0x0000000e16032981 */ /* 0x0000e4000c1e1100 */
[----:B0-----:R-:W-:Y:S02]  /*4d3e0*/  @P2 IMAD.MOV.U32 R22, RZ, RZ, R26 ;  /* 0x000000ffff162224 */ /* 0x001fe400078e001a */
[----:B------:R-:W-:-:S05]  /*4d3f0*/  @P2 IMAD.MOV.U32 R23, RZ, RZ, R27 ;  /* 0x000000ffff172224 */ /* 0x000fca00078e001b */
[----:B------:R2:W4:Y:S04]  /*4d400*/  @P2 LDG.E.U8 R17, desc[UR14][R22.64] ;  /* 0x0000000e16112981 */ /* 0x000528000c1e1100 */
[----:B------:R-:W-:Y:S04]  /*4d410*/  STL [R1+0x1e40], R2 ;  /* 0x001e400201007387 */ /* 0x000fe80000100800 */
[----:B------:R-:W4:Y:S04]  /*4d420*/  LDL R42, [R1+0x15ec] ;  /* 0x0015ec00012a7983 */ /* 0x000f280000100800 */
[----:B------:R-:W4:Y:S01]  /*4d430*/  LDL R43, [R1+0x15e8] ;  /* 0x0015e800012b7983 */ /* 0x000f220000100800 */
[----:B------:R-:W-:-:S02]  /*4d440*/  PRMT R9, RZ, 0x7610, R9 ;  /* 0x00007610ff097816 */ /* 0x000fc40000000009 */
[----:B------:R-:W-:Y:S01]  /*4d450*/  PRMT R14, RZ, 0x7610, R14 ;  /* 0x00007610ff0e7816 */ /* 0x000fe2000000000e */
[----:B------:R-:W4:Y:S01]  /*4d460*/  LDL R4, [R1+0x15f0] ;  /* 0x0015f00001047983 */ /* 0x000f220000100800 */
[----:B--2---:R-:W-:Y:S02]  /*4d470*/  @P2 IMAD.MOV.U32 R23, RZ, RZ, R13 ;  /* 0x000000ffff172224 */ /* 0x004fe400078e000d */
[----:B------:R-:W-:-:S05]  /*4d480*/  @P2 IMAD.MOV.U32 R22, RZ, RZ, R12 ;  /* 0x000000ffff162224 */ /* 0x000fca00078e000c */
[----:B------:R4:W2:Y:S04]  /*4d490*/  @P2 LDG.E.U8 R9, desc[UR14][R22.64] ;  /* 0x0000000e16092981 */ /* 0x0008a8000c1e1100 */
[----:B---3--:R0:W-:Y:S04]  /*4d4a0*/  STL [R1+0x20], R3 ;  /* 0x0000200301007387 */ /* 0x0081e80000100800 */
[----:B0-----:R-:W3:Y:S01]  /*4d4b0*/  LDL R3, [R1+0x15f4] ;  /* 0x0015f40001037983 */ /* 0x001ee20000100800 */
[----:B----4-:R-:W-:Y:S02]  /*4d4c0*/  @P2 IMAD.MOV.U32 R22, RZ, RZ, R42 ;  /* 0x000000ffff162224 */ /* 0x010fe400078e002a */
[----:B------:R-:W-:-:S05]  /*4d4d0*/  @P2 IMAD.MOV.U32 R23, RZ, RZ, R43 ;  /* 0x000000ffff172224 */ /* 0x000fca00078e002b */
[----:B------:R0:W4:Y:S04]  /*4d4e0*/  @P2 LDG.E.U8 R14, desc[UR14][R22.64] ;  /* 0x0000000e160e2981 */ /* 0x000128000c1e1100 */
[----:B------:R-:W-:Y:S04]  /*4d4f0*/  STL [R1+0x1e44], R17 ;  /* 0x001e441101007387 */ /* 0x000fe80000100800 */
[----:B------:R-:W4:Y:S04]  /*4d500*/  LDL R27, [R1+0x15f8] ;  /* 0x0015f800011b7983 */ /* 0x000f280000100800 */
[----:B------:R-:W4:Y:S01]  /*4d510*/  LDL R26, [R1+0x15fc] ;  /* 0x0015fc00011a7983 */ /* 0x000f220000100800 */
[----:B------:R-:W-:-:S03]  /*4d520*/  ISETP.GT.AND P1, PT, R20, 0x65, PT ;  /* 0x000000651400780c */ /* 0x000fc60003f24270 */
[----:B------:R-:W4:Y:S04]  /*4d530*/  LDL R13, [R1+0x1600] ;  /* 0x00160000010d7983 */ /* 0x000f280000100800 */
[----:B------:R-:W4:Y:S01]  /*4d540*/  LDL R12, [R1+0x1604] ;  /* 0x00160400010c7983 */ /* 0x000f220000100800 */
[----:B------:R-:W-:-:S05]  /*4d550*/  PRMT R5, RZ, 0x7610, R5 ;  /* 0x00007610ff057816 */ /* 0x000fca0000000005 */
[----:B0-----:R-:W-:Y:S01]  /*4d560*/  @P1 IMAD.MOV.U32 R23, RZ, RZ, R4 ;  /* 0x000000ffff171224 */ /* 0x001fe200078e0004 */
[----:B------:R-:W-:Y:S01]  /*4d570*/  PRMT R6, RZ, 0x7610, R6 ;  /* 0x00007610ff067816 */ /* 0x000fe20000000006 */
[----:B--2---:R-:W-:Y:S01]  /*4d580*/  STL [R1+0x1e48], R9 ;  /* 0x001e480901007387 */ /* 0x004fe20000100800 */
[----:B---3--:R-:W-:-:S05]  /*4d590*/  @P1 IMAD.MOV.U32 R22, RZ, RZ, R3 ;  /* 0x000000ffff161224 */ /* 0x008fca00078e0003 */
[----:B------:R0:W2:Y:S04]  /*4d5a0*/  @P1 LDG.E.U8 R5, desc[UR14][R22.64] ;  /* 0x0000000e16051981 */ /* 0x0000a8000c1e1100 */
[----:B----4-:R-:W-:Y:S04]  /*4d5b0*/  STL [R1+0x1e4c], R14 ;  /* 0x001e4c0e01007387 */ /* 0x010fe80000100800 */
[----:B------:R-:W3:Y:S04]  /*4d5c0*/  LDL R4, [R1+0x1608] ;  /* 0x0016080001047983 */ /* 0x000ee80000100800 */
[----:B------:R-:W4:Y:S01]  /*4d5d0*/  LDL R3, [R1+0x160c] ;  /* 0x00160c0001037983 */ /* 0x000f220000100800 */
[----:B0-----:R-:W-:-:S02]  /*4d5e0*/  @P1 IMAD.MOV.U32 R22, RZ, RZ, R26 ;  /* 0x000000ffff161224 */ /* 0x001fc400078e001a */
[----:B------:R-:W-:-:S05]  /*4d5f0*/  @P1 IMAD.MOV.U32 R23, RZ, RZ, R27 ;  /* 0x000000ffff171224 */ /* 0x000fca00078e001b */
[----:B------:R0:W4:Y:S01]  /*4d600*/  @P1 LDG.E.U8 R6, desc[UR14][R22.64] ;  /* 0x0000000e16061981 */ /* 0x000122000c1e1100 */
[----:B------:R-:W-:Y:S02]  /*4d610*/  PRMT R7, RZ, 0x7610, R7 ;  /* 0x00007610ff077816 */ /* 0x000fe40000000007 */
[----:B------:R-:W-:Y:S01]  /*4d620*/  PRMT R15, RZ, 0x7610, R15 ;  /* 0x00007610ff0f7816 */ /* 0x000fe2000000000f */
[----:B0-----:R-:W-:Y:S02]  /*4d630*/  @P1 IMAD.MOV.U32 R22, RZ, RZ, R12 ;  /* 0x000000ffff161224 */ /* 0x001fe400078e000c */
[----:B------:R-:W-:-:S05]  /*4d640*/  @P1 IMAD.MOV.U32 R23, RZ, RZ, R13 ;  /* 0x000000ffff171224 */ /* 0x000fca00078e000d */
[----:B------:R3:W4:Y:S04]  /*4d650*/  @P1 LDG.E.U8 R7, desc[UR14][R22.64] ;  /* 0x0000000e16071981 */ /* 0x000728000c1e1100 */
[----:B--2---:R0:W-:Y:S04]  /*4d660*/  STL [R1+0x1dec], R5 ;  /* 0x001dec0501007387 */ /* 0x0041e80000100800 */
[----:B------:R-:W2:Y:S04]  /*4d670*/  LDL R42, [R1+0x1610] ;  /* 0x00161000012a7983 */ /* 0x000ea80000100800 */
[----:B0-----:R-:W2:Y:S01]  /*4d680*/  LDL R5, [R1+0x1614] ;  /* 0x0016140001057983 */ /* 0x001ea20000100800 */
[----:B---3--:R-:W-:-:S02]  /*4d690*/  @P1 IMAD.MOV.U32 R23, RZ, RZ, R4 ;  /* 0x000000ffff171224 */ /* 0x008fc400078e0004 */
[----:B----4-:R-:W-:-:S05]  /*4d6a0*/  @P1 IMAD.MOV.U32 R22, RZ, RZ, R3 ;  /* 0x000000ffff161224 */ /* 0x010fca00078e0003 */
[----:B------:R2:W3:Y:S04]  /*4d6b0*/  @P1 LDG.E.U8 R15, desc[UR14][R22.64] ;  /* 0x0000000e160f1981 */ /* 0x0004e8000c1e1100 */
[----:B------:R0:W-:Y:S04]  /*4d6c0*/  STL [R1+0x1df0], R6 ;  /* 0x001df00601007387 */ /* 0x0001e80000100800 */
[----:B------:R-:W4:Y:S04]  /*4d6d0*/  LDL R13, [R1+0x1618] ;  /* 0x00161800010d7983 */ /* 0x000f280000100800 */
[----:B------:R-:W4:Y:S04]  /*4d6e0*/  LDL R12, [R1+0x161c] ;  /* 0x00161c00010c7983 */ /* 0x000f280000100800 */
[----:B------:R-:W4:Y:S04]  /*4d6f0*/  LDL R27, [R1+0x1620] ;  /* 0x00162000011b7983 */ /* 0x000f280000100800 */
[----:B------:R-:W4:Y:S01]  /*4d700*/  LDL R26, [R1+0x1624] ;  /* 0x00162400011a7983 */ /* 0x000f220000100800 */
[----:B------:R-:W-:-:S03]  /*4d710*/  ISETP.GT.AND P2, PT, R20, 0x66, PT ;  /* 0x000000661400780c */ /* 0x000fc60003f44270 */
[----:B------:R-:W-:Y:S04]  /*4d720*/  STL [R1+0x1df4], R7 ;  /* 0x001df40701007387 */ /* 0x000fe80000100800 */
[----:B------:R-:W4:Y:S04]  /*4d730*/  LDL R4, [R1+0x1628] ;  /* 0x0016280001047983 */ /* 0x000f280000100800 */
[----:B------:R-:W4:Y:S01]  /*4d740*/  LDL R3, [R1+0x162c] ;  /* 0x00162c0001037983 */ /* 0x000f220000100800 */
[----:B------:R-:W-:Y:S02]  /*4d750*/  PRMT R41, RZ, 0x7610, R41 ;  /* 0x00007610ff297816 */ /* 0x000fe40000000029 */
[----:B------:R-:W-:Y:S01]  /*4d760*/  PRMT R40, RZ, 0x7610, R40 ;  /* 0x00007610ff287816 */ /* 0x000fe20000000028 */
[----:B--2---:R-:W-:-:S02]  /*4d770*/  @P2 IMAD.MOV.U32 R23, RZ, RZ, R42 ;  /* 0x000000ffff172224 */ /* 0x004fc400078e002a */
[----:B------:R-:W-:-:S05]  /*4d780*/  @P2 IMAD.MOV.U32 R22, RZ, RZ, R5 ;  /* 0x000000ffff162224 */ /* 0x000fca00078e0005 */
[----:B------:R4:W2:Y:S04]  /*4d790*/  @P2 LDG.E.U8 R41, desc[UR14][R22.64] ;  /* 0x0000000e16292981 */ /* 0x0008a8000c1e1100 */
[----:B---3--:R-:W-:Y:S04]  /*4d7a0*/  STL [R1+0x1df8], R15 ;  /* 0x001df80f01007387 */ /* 0x008fe80000100800 */
[----:B0-----:R-:W3:Y:S04]  /*4d7b0*/  LDL R6, [R1+0x1630] ;  /* 0x0016300001067983 */ /* 0x001ee80000100800 */
[----:B------:R-:W2:Y:S01]  /*4d7c0*/  LDL R5, [R1+0x1634] ;  /* 0x0016340001057983 */ /* 0x000ea20000100800 */
[----:B----4-:R-:W-:-:S02]  /*4d7d0*/  @P2 IMAD.MOV.U32 R22, RZ, RZ, R12 ;  /* 0x000000ffff162224 */ /* 0x010fc400078e000c */
[----:B------:R-:W-:Y:S01]  /*4d7e0*/  @P2 IMAD.MOV.U32 R23, RZ, RZ, R13 ;  /* 0x000000ffff172224 */ /* 0x000fe200078e000d */
[----:B------:R-:W4:Y:S04]  /*4d7f0*/  LDL R12, [R1+0x163c] ;  /* 0x00163c00010c7983 */ /* 0x000f280000100800 */
[----:B------:R-:W4:Y:S04]  /*4d800*/  LDL R13, [R1+0x1638] ;  /* 0x00163800010d7983 */ /* 0x000f280000100800 */
[----:B------:R0:W4:Y:S02]  /*4d810*/  @P2 LDG.E.U8 R40, desc[UR14][R22.64] ;  /* 0x0000000e16282981 */ /* 0x000124000c1e1100 */
[----:B0-----:R-:W-:-:S02]  /*4d820*/  @P2 IMAD.MOV.U32 R22, RZ, RZ, R26 ;  /* 0x000000ffff162224 */ /* 0x001fc400078e001a */
[----:B------:R-:W-:Y:S01]  /*4d830*/  @P2 IMAD.MOV.U32 R23, RZ, RZ, R27 ;  /* 0x000000ffff172224 */ /* 0x000fe200078e001b */
[----:B------:R-:W4:Y:S04]  /*4d840*/  LDL R26, [R1+0x1644] ;  /* 0x00164400011a7983 */ /* 0x000f280000100800 */
[----:B------:R-:W4:Y:S01]  /*4d850*/  LDL R27, [R1+0x1640] ;  /* 0x00164000011b7983 */ /* 0x000f220000100800 */
[----:B------:R-:W-:Y:S02]  /*4d860*/  PRMT R39, RZ, 0x7610, R39 ;  /* 0x00007610ff277816 */ /* 0x000fe40000000027 */
[----:B------:R-:W-:Y:S02]  /*4d870*/  ISETP.GT.AND P1, PT, R20, 0x67, PT ;  /* 0x000000671400780c */ /* 0x000fe40003f24270 */
[----:B------:R-:W-:-:S02]  /*4d880*/  PRMT R38, RZ, 0x7610, R38 ;  /* 0x00007610ff267816 */ /* 0x000fc40000000026 */
[----:B------:R0:W4:Y:S02]  /*4d890*/  @P2 LDG.E.U8 R39, desc[UR14][R22.64] ;  /* 0x0000000e16272981 */ /* 0x000124000c1e1100 */
[----:B0-----:R-:W-:Y:S02]  /*4d8a0*/  @P2 IMAD.MOV.U32 R22, RZ, RZ, R3 ;  /* 0x000000ffff162224 */ /* 0x001fe400078e0003 */
[----:B------:R-:W-:Y:S01]  /*4d8b0*/  @P2 IMAD.MOV.U32 R23, RZ, RZ, R4 ;  /* 0x000000ffff172224 */ /* 0x000fe200078e0004 */
[----:B------:R-:W4:Y:S04]  /*4d8c0*/  LDL R3, [R1+0x164c] ;  /* 0x00164c0001037983 */ /* 0x000f280000100800 */
[----:B------:R-:W4:Y:S04]  /*4d8d0*/  LDL R4, [R1+0x1648] ;  /* 0x0016480001047983 */ /* 0x000f280000100800 */
[----:B------:R3:W4:Y:S01]  /*4d8e0*/  @P2 LDG.E.U8 R38, desc[UR14][R22.64] ;  /* 0x0000000e16262981 */ /* 0x000722000c1e1100 */
[----:B------:R-:W-:-:S02]  /*4d8f0*/  PRMT R37, RZ, 0x7610, R37 ;  /* 0x00007610ff257816 */ /* 0x000fc40000000025 */
[----:B------:R-:W-:Y:S01]  /*4d900*/  PRMT R36, RZ, 0x7610, R36 ;  /* 0x00007610ff247816 */ /* 0x000fe20000000024 */
[----:B---3--:R-:W-:Y:S02]  /*4d910*/  @P1 IMAD.MOV.U32 R23, RZ, RZ, R6 ;  /* 0x000000ffff171224 */ /* 0x008fe400078e0006 */
[----:B--2---:R-:W-:Y:S01]  /*4d920*/  @P1 IMAD.MOV.U32 R22, RZ, RZ, R5 ;  /* 0x000000ffff161224 */ /* 0x004fe200078e0005 */
[----:B------:R-:W2:Y:S04]  /*4d930*/  LDL R6, [R1+0x1650] ;  /* 0x0016500001067983 */ /* 0x000ea80000100800 */
[----:B------:R-:W3:Y:S04]  /*4d940*/  LDL R5, [R1+0x1654] ;  /* 0x0016540001057983 */ /* 0x000ee80000100800 */
[----:B------:R4:W3:Y:S02]  /*4d950*/  @P1 LDG.E.U8 R37, desc[UR14][R22.64] ;  /* 0x0000000e16251981 */ /* 0x0008e4000c1e1100 */
        /* <DEDUP_REMOVED lines=11> */
[----:B------:R-:W-:Y:S01]  /*4da10*/  PRMT R34, RZ, 0x7610, R34 ;  /* 0x00007610ff227816 */ /* 0x000fe20000000022 */
[----:B------:R-:W-:Y:S04]  /*4da20*/  STL [R1+0x264], R41 ;  /* 0x0002642901007387 */ /* 0x000fe80000100800 */
[----:B------:R0:W4:Y:S02]  /*4da30*/  @P1 LDG.E.U8 R35, desc[UR14][R22.64] ;  /* 0x0000000e16231981 */ /* 0x000124000c1e1100 */
[----:B0-----:R-:W-:-:S02]  /*4da40*/  @P1 IMAD.MOV.U32 R22, RZ, RZ, R3 ;  /* 0x000000ffff161224 */ /* 0x001fc400078e0003 */
[----:B------:R-:W-:Y:S01]  /*4da50*/  @P1 IMAD.MOV.U32 R23, RZ, RZ, R4 ;  /* 0x000000ffff171224 */ /* 0x000fe200078e0004 */
[----:B------:R-:W4:Y:S04]  /*4da60*/  LDL R3, [R1+0x166c] ;  /* 0x00166c0001037983 */ /* 0x000f280000100800 */
[----:B------:R-:W4:Y:S04]  /*4da70*/  LDL R4, [R1+0x1668] ;  /* 0x0016680001047983 */ /* 0x000f280000100800 */
[----:B------:R2:W4:Y:S04]  /*4da80*/  @P1 LDG.E.U8 R34, desc[UR14][R22.64] ;  /* 0x0000000e16221981 */ /* 0x000528000c1e1100 */
[----:B------:R-:W-:Y:S01]  /*4da90*/  STL [R1+0x25c], R40 ;  /* 0x00025c2801007387 */ /* 0x000fe20000100800 */
[----:B------:R-:W-:-:S02]  /*4daa0*/  PRMT R18, RZ, 0x7610, R18 ;  /* 0x00007610ff127816 */ /* 0x000fc40000000012 */
[----:B------:R-:W-:Y:S01]  /*4dab0*/  PRMT R93, RZ, 0x7610, R93 ;  /* 0x00007610ff5d7816 */ /* 0x000fe2000000005d */
[----:B--2---:R-:W-:Y:S02]  /*4dac0*/  @P2 IMAD.MOV.U32 R23, RZ, RZ, R6 ;  /* 0x000000ffff172224 */ /* 0x004fe400078e0006 */
[----:B---3--:R-:W-:Y:S01]  /*4dad0*/  @P2 IMAD.MOV.U32 R22, RZ, RZ, R5 ;  /* 0x000000ffff162224 */ /* 0x008fe200078e0005 */
[----:B------:R-:W2:Y:S04]  /*4dae0*/  LDL R6, [R1+0x1670] ;  /* 0x0016700001067983 */ /* 0x000ea80000100800 */
[----:B------:R-:W3:Y:S04]  /*4daf0*/  LDL R5, [R1+0x1674] ;  /* 0x0016740001057983 */ /* 0x000ee80000100800 */
[----:B------:R4:W3:Y:S04]  /*4db00*/  @P2 LDG.E.U8 R18, desc[UR14][R22.64] ;  /* 0x0000000e16122981 */ /* 0x0008e8000c1e1100 */
[----:B------:R-:W-:Y:S01]  /*4db10*/  STL [R1+0x254], R39 ;  /* 0x0002542701007387 */ /* 0x000fe20000100800 */
[----:B----4-:R-:W-:-:S02]  /*4db20*/  @P2 IMAD.MOV.U32 R22, RZ, RZ, R12 ;  /* 0x000000ffff162224 */ /* 0x010fc400078e000c */
[----:B------:R-:W-:Y:S01]  /*4db30*/  @P2 IMAD.MOV.U32 R23, RZ, RZ, R13 ;  /* 0x000000ffff172224 */ /* 0x000fe200078e000d */
[----:B------:R-:W4:Y:S04]  /*4db40*/  LDL R12, [R1+0x167c] ;  /* 0x00167c00010c7983 */ /* 0x000f280000100800 */
[----:B------:R-:W4:Y:S04]  /*4db50*/  LDL R13, [R1+0x1678] ;  /* 0x00167800010d7983 */ /* 0x000f280000100800 */
[----:B------:R0:W4:Y:S04]  /*4db60*/  @P2 LDG.E.U8 R93, desc[UR14][R22.64] ;  /* 0x0000000e165d2981 */ /* 0x000128000c1e1100 */
[----:B------:R-:W-:Y:S01]  /*4db70*/  STL [R1+0x24c], R38 ;  /* 0x00024c2601007387 */ /* 0x000fe20000100800 */
        /* <DEDUP_REMOVED lines=44> */
[----:B--2---:R-:W-:Y:S02]  /*4de40*/  @P2 IMAD.MOV.U32 R23, RZ, RZ, R6 ;  /* 0x000000ffff172224 */ /* 0x004fe400078e0006 */
[----:B---3--:R-:W-:Y:S01]  /*4de50*/  @P2 IMAD.MOV.U32 R22, RZ, RZ, R5 ;  /* 0x000000ffff162224 */ /* 0x008fe200078e0005 */
        /* <DEDUP_REMOVED lines=65> */
[----:B------:R0:W4:Y:S01]  /*4e270*/  @P2 LDG.E.U8 R74, desc[UR14][R22.64] ;  /* 0x0000000e164a2981 */ /* 0x000122000c1e1100 */
[----:B------:R-:W-:Y:S01]  /*4e280*/  PRMT R70, RZ, 0x7610, R70 ;  /* 0x00007610ff467816 */ /* 0x000fe20000000046 */
        /* <DEDUP_REMOVED lines=9> */
[----:B------:R-:W-:Y:S01]  /*4e320*/  PRMT R64, RZ, 0x7610, R64 ;  /* 0x00007610ff407816 */ /* 0x000fe20000000040 */
[----:B------:R-:W2:Y:S04]  /*4e330*/  LDL R6, [R1+0x1710] ;  /* 0x0017100001067983 */ /* 0x000ea80000100800 */
[----:B------:R4:W3:Y:S04]  /*4e340*/  @P1 LDG.E.U8 R70, desc[UR14][R22.64] ;  /* 0x0000000e16461981 */ /* 0x0008e8000c1e1100 */
[----:B------:R-:W2:Y:S01]  /*4e350*/  LDL R5, [R1+0x1714] ;  /* 0x0017140001057983 */ /* 0x000ea20000100800 */
[----:B----4-:R-:W-:-:S02]  /*4e360*/  @P1 IMAD.MOV.U32 R22, RZ, RZ, R12 ;  /* 0x000000ffff161224 */ /* 0x010fc400078e000c */
[----:B------:R-:W-:-:S05]  /*4e370*/  @P1 IMAD.MOV.U32 R23, RZ, RZ, R13 ;  /* 0x000000ffff171224 */ /* 0x000fca00078e000d */
[----:B------:R0:W4:Y:S02]  /*4e380*/  @P1 LDG.E.U8 R68, desc[UR14][R22.64] ;  /* 0x0000000e16441981 */ /* 0x000124000c1e1100 */
[----:B0-----:R-:W-:Y:S02]  /*4e390*/  @P1 IMAD.MOV.U32 R22, RZ, RZ, R26 ;  /* 0x000000ffff161224 */ /* 0x001fe400078e001a */
[----:B------:R-:W-:-:S05]  /*4e3a0*/  @P1 IMAD.MOV.U32 R23, RZ, RZ, R27 ;  /* 0x000000ffff171224 */ /* 0x000fca00078e001b */
[----:B------:R0:W2:Y:S02]  /*4e3b0*/  @P1 LDG.E.U8 R66, desc[UR14][R22.64] ;  /* 0x0000000e16421981 */ /* 0x0000a4000c1e1100 */
[----:B0-----:R-:W-:Y:S02]  /*4e3c0*/  @P1 IMAD.MOV.U32 R22, RZ, RZ, R3 ;  /* 0x000000ffff161224 */ /* 0x001fe400078e0003 */
[----:B------:R-:W-:-:S05]  /*4e3d0*/  @P1 IMAD.MOV.U32 R23, RZ, RZ, R4 ;  /* 0x000000ffff171224 */ /* 0x000fca00078e0004 */
[----:B------:R0:W2:Y:S04]  /*4e3e0*/  @P1 LDG.E.U8 R64, desc[UR14][R22.64] ;  /* 0x0000000e16401981 */ /* 0x0000a8000c1e1100 */
[----:B---3--:R-:W-:Y:S04]  /*4e3f0*/  STL [R1+0x1dfc], R70 ;  /* 0x001dfc4601007387 */ /* 0x008fe80000100800 */
[----:B------:R-:W3:Y:S04]  /*4e400*/  LDL R13, [R1+0x1718] ;  /* 0x00171800010d7983 */ /* 0x000ee80000100800 */
[----:B------:R-:W3:Y:S04]  /*4e410*/  LDL R12, [R1+0x171c] ;  /* 0x00171c00010c7983 */ /* 0x000ee80000100800 */
[----:B----4-:R-:W-:Y:S04]  /*4e420*/  STL [R1+0x1e00], R68 ;  /* 0x001e004401007387 */ /* 0x010fe80000100800 */
[----:B------:R-:W4:Y:S04]  /*4e430*/  LDL R27, [R1+0x1720] ;  /* 0x00172000011b7983 */ /* 0x000f280000100800 */
[----:B------:R-:W4:Y:S04]  /*4e440*/  LDL R26, [R1+0x1724] ;  /* 0x00172400011a7983 */ /* 0x000f280000100800 */
[----:B--2---:R-:W-:Y:S04]  /*4e450*/  STL [R1+0x1e04], R66 ;  /* 0x001e044201007387 */ /* 0x004fe80000100800 */
[----:B------:R-:W2:Y:S04]  /*4e460*/  LDL R4, [R1+0x1728] ;  /* 0x0017280001047983 */ /* 0x000ea80000100800 */
[----:B------:R-:W2:Y:S01]  /*4e470*/  LDL R3, [R1+0x172c] ;  /* 0x00172c0001037983 */ /* 0x000ea20000100800 */
[----:B------:R-:W-:-:S02]  /*4e480*/  ISETP.GT.AND P2, PT, R20, 0x6e, PT ;  /* 0x0000006e1400780c */ /* 0x000fc40003f44270 */
[----:B------:R-:W-:-:S11]  /*4e490*/  PRMT R33, RZ, 0x7610, R33 ;  /* 0x00007610ff217816 */ /* 0x000fd60000000021 */
[----:B0-----:R-:W-:Y:S02]  /*4e4a0*/  @P2 IMAD.MOV.U32 R22, RZ, RZ, R5 ;  /* 0x000000ffff162224 */ /* 0x001fe400078e0005 */
[----:B------:R-:W-:Y:S01]  /*4e4b0*/  @P2 IMAD.MOV.U32 R23, RZ, RZ, R6 ;  /* 0x000000ffff172224 */ /* 0x000fe200078e0006 */
[----:B------:R-:W-:Y:S04]  /*4e4c0*/  STL [R1+0x1e08], R64 ;  /* 0x001e084001007387 */ /* 0x000fe80000100800 */
[----:B------:R-:W2:Y:S04]  /*4e4d0*/  LDL R6, [R1+0x1730] ;  /* 0x0017300001067983 */ /* 0x000ea80000100800 */
[----:B------:R-:W2:Y:S04]  /*4e4e0*/  LDL R5, [R1+0x1734] ;  /* 0x0017340001057983 */ /* 0x000ea80000100800 */
[----:B------:R3:W2:Y:S01]  /*4e4f0*/  @P2 LDG.E.U8 R33, desc[UR14][R22.64] ;  /* 0x0000000e16212981 */ /* 0x0006a2000c1e1100 */
[----:B------:R-:W-:-:S02]  /*4e500*/  PRMT R32, RZ, 0x7610, R32 ;  /* 0x00007610ff207816 */ /* 0x000fc40000000020 */
[----:B------:R-:W-:Y:S02]  /*4e510*/  PRMT R25, RZ, 0x7610, R25 ;  /* 0x00007610ff197816 */ /* 0x000fe40000000019 */
[----:B------:R-:W-:Y:S01]  /*4e520*/  PRMT R24, RZ, 0x7610, R24 ;  /* 0x00007610ff187816 */ /* 0x000fe20000000018 */
[----:B---3--:R-:W-:Y:S02]  /*4e530*/  @P2 IMAD.MOV.U32 R23, RZ, RZ, R13 ;  /* 0x000000ffff172224 */ /* 0x008fe400078e000d */
[----:B------:R-:W-:Y:S01]  /*4e540*/  @P2 IMAD.MOV.U32 R22, RZ, RZ, R12 ;  /* 0x000000ffff162224 */ /* 0x000fe200078e000c */
[----:B------:R-:W3:Y:S04]  /*4e550*/  LDL R13, [R1+0x1738] ;  /* 0x00173800010d7983 */ /* 0x000ee80000100800 */
[----:B------:R-:W3:Y:S04]  /*4e560*/  LDL R12, [R1+0x173c] ;  /* 0x00173c00010c7983 */ /* 0x000ee80000100800 */
[----:B------:R4:W3:Y:S02]  /*4e570*/  @P2 LDG.E.U8 R32, desc[UR14][R22.64] ;  /* 0x0000000e16202981 */ /* 0x0008e4000c1e1100 */
[----:B----4-:R-:W-:-:S02]  /*4e580*/  @P2 IMAD.MOV.U32 R23, RZ, RZ, R27 ;  /* 0x000000ffff172224 */ /* 0x010fc400078e001b */
[----:B------:R-:W-:Y:S01]  /*4e590*/  @P2 IMAD.MOV.U32 R22, RZ, RZ, R26 ;  /* 0x000000ffff162224 */ /* 0x000fe200078e001a */
[----:B------:R-:W4:Y:S04]  /*4e5a0*/  LDL R27, [R1+0x1740] ;  /* 0x00174000011b7983 */ /* 0x000f280000100800 */
[----:B------:R-:W4:Y:S04]  /*4e5b0*/  LDL R26, [R1+0x1744] ;  /* 0x00174400011a7983 */ /* 0x000f280000100800 */
[----:B------:R2:W4:Y:S02]  /*4e5c0*/  @P2 LDG.E.U8 R25, desc[UR14][R22.64] ;  /* 0x0000000e16192981 */ /* 0x000524000c1e1100 */
[----:B--2---:R-:W-:-:S02]  /*4e5d0*/  @P2 IMAD.MOV.U32 R23, RZ, RZ, R4 ;  /* 0x000000ffff172224 */ /* 0x004fc400078e0004 */
[----:B------:R-:W-:Y:S01]  /*4e5e0*/  @P2 IMAD.MOV.U32 R22, RZ, RZ, R3 ;  /* 0x000000ffff162224 */ /* 0x000fe200078e0003 */
[----:B------:R-:W2:Y:S04]  /*4e5f0*/  LDL R4, [R1+0x1748] ;  /* 0x0017480001047983 */ /* 0x000ea80000100800 */
[----:B------:R-:W2:Y:S04]  /*4e600*/  LDL R3, [R1+0x174c] ;  /* 0x00174c0001037983 */ /* 0x000ea80000100800 */
[----:B------:R0:W2:Y:S01]  /*4e610*/  @P2 LDG.E.U8 R24, desc[UR14][R22.64] ;  /* 0x0000000e16182981 */ /* 0x0000a2000c1e1100 */
[----:B------:R-:W-:-:S02]  /*4e620*/  ISETP.GT.AND P1, PT, R20, 0x6f, PT ;  /* 0x0000006f1400780c */ /* 0x000fc40003f24270 */
[----:B------:R-:W-:Y:S02]  /*4e630*/  PRMT R31, RZ, 0x7610, R31 ;  /* 0x00007610ff1f7816 */ /* 0x000fe4000000001f */
[----:B------:R-:W-:-:S09]  /*4e640*/  PRMT R30, RZ, 0x7610, R30 ;  /* 0x00007610ff1e7816 */ /* 0x000fd2000000001e */
[----:B0-----:R-:W-:Y:S02]  /*4e650*/  @P1 IMAD.MOV.U32 R23, RZ, RZ, R6 ;  /* 0x000000ffff171224 */ /* 0x001fe400078e0006 */
[----:B------:R-:W-:-:S05]  /*4e660*/  @P1 IMAD.MOV.U32 R22, RZ, RZ, R5 ;  /* 0x000000ffff161224 */ /* 0x000fca00078e0005 */
[----:B------:R3:W2:Y:S01]  /*4e670*/  @P1 LDG.E.U8 R31, desc[UR14][R22.64] ;  /* 0x0000000e161f1981 */ /* 0x0006a2000c1e1100 */
[----:B------:R-:W-:Y:S02]  /*4e680*/  PRMT R29, RZ, 0x7610, R29 ;  /* 0x00007610ff1d7816 */ /* 0x000fe4000000001d */
[----:B------:R-:W-:Y:S01]  /*4e690*/  PRMT R28, RZ, 0x7610, R28 ;  /* 0x00007610ff1c7816 */ /* 0x000fe2000000001c */
[----:B---3--:R-:W-:Y:S02]  /*4e6a0*/  @P1 IMAD.MOV.U32 R23, RZ, RZ, R13 ;  /* 0x000000ffff171224 */ /* 0x008fe400078e000d */
[----:B------:R-:W-:-:S05]  /*4e6b0*/  @P1 IMAD.MOV.U32 R22, RZ, RZ, R12 ;  /* 0x000000ffff161224 */ /* 0x000fca00078e000c */
[----:B------:R4:W3:Y:S02]  /*4e6c0*/  @P1 LDG.E.U8 R30, desc[UR14][R22.64] ;  /* 0x0000000e161e1981 */ /* 0x0008e4000c1e1100 */
[----:B----4-:R-:W-:Y:S02]  /*4e6d0*/  @P1 IMAD.MOV.U32 R23, RZ, RZ, R27 ;  /* 0x000000ffff171224 */ /* 0x010fe400078e001b */
[----:B------:R-:W-:Y:S01]  /*4e6e0*/  @P1 IMAD.MOV.U32 R22, RZ, RZ, R26 ;  /* 0x000000ffff161224 */ /* 0x000fe200078e001a */
[----:B------:R0:W-:Y:S04]  /*4e6f0*/  STL [R1+0x1d4], R25 ;  /* 0x0001d41901007387 */ /* 0x0001e80000100800 */
[----:B------:R2:W4:Y:S04]  /*4e700*/  @P1 LDG.E.U8 R29, desc[UR14][R22.64] ;  /* 0x0000000e161d1981 */ /* 0x000528000c1e1100 */
[----:B0-----:R-:W4:Y:S01]  /*4e710*/  LDL R25, [R1+0x1750] ;  /* 0x0017500001197983 */ /* 0x001f220000100800 */
[----:B--2---:R-:W-:-:S02]  /*4e720*/  @P1 IMAD.MOV.U32 R23, RZ, RZ, R4 ;  /* 0x000000ffff171224 */ /* 0x004fc400078e0004 */
[----:B------:R-:W-:Y:S01]  /*4e730*/  @P1 IMAD.MOV.U32 R22, RZ, RZ, R3 ;  /* 0x000000ffff161224 */ /* 0x000fe200078e0003 */
[----:B------:R0:W-:Y:S04]  /*4e740*/  STL [R1+0x1cc], R24 ;  /* 0x0001cc1801007387 */ /* 0x0001e80000100800 */
[----:B------:R-:W2:Y:S04]  /*4e750*/  LDL R6, [R1+0x1758] ;  /* 0x0017580001067983 */ /* 0x000ea80000100800 */
[----:B------:R-:W2:Y:S04]  /*4e760*/  LDL R5, [R1+0x175c] ;  /* 0x00175c0001057983 */ /* 0x000ea80000100800 */
[----:B------:R-:W2:Y:S04]  /*4e770*/  LDL R13, [R1+0x1760] ;  /* 0x00176000010d7983 */ /* 0x000ea80000100800 */
[----:B------:R1:W2:Y:S04]  /*4e780*/  @P1 LDG.E.U8 R28, desc[UR14][R22.64] ;  /* 0x0000000e161c1981 */ /* 0x0002a8000c1e1100 */
[----:B------:R-:W2:Y:S04]  /*4e790*/  LDL R12, [R1+0x1764] ;  /* 0x00176400010c7983 */ /* 0x000ea80000100800 */
[----:B0-----:R-:W2:Y:S04]  /*4e7a0*/  LDL R24, [R1+0x1754] ;  /* 0x0017540001187983 */ /* 0x001ea80000100800 */
[----:B------:R-:W-:Y:S01]  /*4e7b0*/  STL [R1+0x1e4], R33 ;  /* 0x0001e42101007387 */ /* 0x000fe20000100800 */
[----:B------:R-:W-:-:S03]  /*4e7c0*/  ISETP.GT.AND P2, PT, R20, 0x70, PT ;  /* 0x000000701400780c */ /* 0x000fc60003f44270 */
[----:B------:R0:W-:Y:S04]  /*4e7d0*/  STL [R1+0x1c4], R31 ;  /* 0x0001c41f01007387 */ /* 0x0001e80000100800 */
[----:B0-----:R-:W2:Y:S01]  /*4e7e0*/  LDL R31, [R1+0x1768] ;  /* 0x00176800011f7983 */ /* 0x001ea20000100800 */
[----:B------:R-:W-:Y:S02]  /*4e7f0*/  PRMT R62, RZ, 0x7610, R62 ;  /* 0x00007610ff3e7816 */ /* 0x000fe4000000003e */
[----:B------:R-:W-:Y:S01]  /*4e800*/  PRMT R60, RZ, 0x7610, R60 ;  /* 0x00007610ff3c7816 */ /* 0x000fe2000000003c */
[----:B---3--:R0:W-:Y:S04]  /*4e810*/  STL [R1+0x1c0], R30 ;  /* 0x0001c01e01007387 */ /* 0x0081e80000100800 */
[----:B0-----:R-:W3:Y:S04]  /*4e820*/  LDL R30, [R1+0x176c] ;  /* 0x00176c00011e7983 */ /* 0x001ee80000100800 */
[----:B------:R-:W-:Y:S04]  /*4e830*/  STL [R1+0x1dc], R32 ;  /* 0x0001dc2001007387 */ /* 0x000fe80000100800 */
[----:B------:R-:W3:Y:S04]  /*4e840*/  LDL R27, [R1+0x1770] ;  /* 0x00177000011b7983 */ /* 0x000ee80000100800 */
[----:B------:R-:W3:Y:S04]  /*4e850*/  LDL R26, [R1+0x1774] ;  /* 0x00177400011a7983 */ /* 0x000ee80000100800 */
[----:B------:R-:W3:Y:S04]  /*4e860*/  LDL R4, [R1+0x1778] ;  /* 0x0017780001047983 */ /* 0x000ee80000100800 */
[----:B------:R-:W3:Y:S04]  /*4e870*/  LDL R3, [R1+0x177c] ;  /* 0x00177c0001037983 */ /* 0x000ee80000100800 */
[----:B----4-:R0:W-:Y:S01]  /*4e880*/  STL [R1+0x1bc], R29 ;  /* 0x0001bc1d01007387 */ /* 0x0101e20000100800 */
[----:B-1----:R-:W-:-:S03]  /*4e890*/  @P2 IMAD.MOV.U32 R23, RZ, RZ, R25 ;  /* 0x000000ffff172224 */ /* 0x002fc600078e0019 */
[----:B0-----:R-:W4:Y:S04]  /*4e8a0*/  LDL R29, [R1+0x1780] ;  /* 0x00178000011d7983 */ /* 0x001f280000100800 */
[----:B--2---:R0:W-:Y:S04]  /*4e8b0*/  STL [R1+0x1b8], R28 ;  /* 0x0001b81c01007387 */ /* 0x0041e80000100800 */
[----:B------:R-:W2:Y:S01]  /*4e8c0*/  LDL R25, [R1+0x1790] ;  /* 0x0017900001197983 */ /* 0x000ea20000100800 */
[----:B------:R-:W-:Y:S02]  /*4e8d0*/  PRMT R58, RZ, 0x7610, R58 ;  /* 0x00007610ff3a7816 */ /* 0x000fe4000000003a */
[----:B------:R-:W-:-:S02]  /*4e8e0*/  ISETP.GT.AND P1, PT, R20, 0x71, PT ;  /* 0x000000711400780c */ /* 0x000fc40003f24270 */
[----:B------:R-:W-:Y:S02]  /*4e8f0*/  PRMT R56, RZ, 0x7610, R56 ;  /* 0x00007610ff387816 */ /* 0x000fe40000000038 */
[----:B------:R-:W-:Y:S01]  /*4e900*/  PRMT R54, RZ, 0x7610, R54 ;  /* 0x00007610ff367816 */ /* 0x000fe20000000036 */
[----:B------:R-:W-:Y:S01]  /*4e910*/  @P2 IMAD.MOV.U32 R22, RZ, RZ, R24 ;  /* 0x000000ffff162224 */ /* 0x000fe200078e0018 */
[----:B------:R-:W-:Y:S01]  /*4e920*/  PRMT R52, RZ, 0x7610, R52 ;  /* 0x00007610ff347816 */ /* 0x000fe20000000034 */
[----:B------:R-:W2:Y:S04]  /*4e930*/  LDL R24, [R1+0x1794] ;  /* 0x0017940001187983 */ /* 0x000ea80000100800 */
[----:B0-----:R-:W2:Y:S04]  /*4e940*/  LDL R28, [R1+0x1784] ;  /* 0x00178400011c7983 */ /* 0x001ea80000100800 */
[----:B------:R0:W4:Y:S01]  /*4e950*/  @P2 LDG.E.U8 R62, desc[UR14][R22.64] ;  /* 0x0000000e163e2981 */ /* 0x000122000c1e1100 */
[----:B------:R-:W-:-:S02]  /*4e960*/  PRMT R50, RZ, 0x7610, R50 ;  /* 0x00007610ff327816 */ /* 0x000fc40000000032 */
[----:B------:R-:W-:Y:S02]  /*4e970*/  PRMT R48, RZ, 0x7610, R48 ;  /* 0x00007610ff307816 */ /* 0x000fe40000000030 */
[----:B------:R-:W-:Y:S01]  /*4e980*/  PRMT R21, RZ, 0x7610, R21 ;  /* 0x00007610ff157816 */ /* 0x000fe20000000015 */
[----:B------:R-:W4:Y:S04]  /*4e990*/  LDL R33, [R1+0x17d8] ;  /* 0x0017d80001217983 */ /* 0x000f280000100800 */
[----:B------:R-:W4:Y:S04]  /*4e9a0*/  LDL R32, [R1+0x17dc] ;  /* 0x0017dc0001207983 */ /* 0x000f280000100800 */
[----:B------:R-:W4:Y:S04]  /*4e9b0*/  LDL R37, [R1+0x17f0] ;  /* 0x0017f00001257983 */ /* 0x000f280000100800 */
[----:B------:R-:W4:Y:S01]  /*4e9c0*/  LDL R36, [R1+0x17f4] ;  /* 0x0017f40001247983 */ /* 0x000f220000100800 */
[----:B0-----:R-:W-:-:S02]  /*4e9d0*/  @P2 IMAD.MOV.U32 R22, RZ, RZ, R5 ;  /* 0x000000ffff162224 */ /* 0x001fc400078e0005 */
[----:B------:R-:W-:Y:S01]  /*4e9e0*/  @P2 IMAD.MOV.U32 R23, RZ, RZ, R6 ;  /* 0x000000ffff172224 */ /* 0x000fe200078e0006 */
[----:B------:R-:W4:Y:S04]  /*4e9f0*/  LDL R5, [R1+0x178c] ;  /* 0x00178c0001057983 */ /* 0x000f280000100800 */
[----:B------:R-:W4:Y:S04]  /*4ea00*/  LDL R6, [R1+0x1788] ;  /* 0x0017880001067983 */ /* 0x000f280000100800 */
[----:B------:R0:W4:Y:S02]  /*4ea10*/  @P2 LDG.E.U8 R60, desc[UR14][R22.64] ;  /* 0x0000000e163c2981 */ /* 0x000124000c1e1100 */
[----:B0-----:R-:W-:-:S02]  /*4ea20*/  @P2 IMAD.MOV.U32 R22, RZ, RZ, R12 ;  /* 0x000000ffff162224 */ /* 0x001fc400078e000c */
[----:B------:R-:W-:Y:S01]  /*4ea30*/  @P2 IMAD.MOV.U32 R23, RZ, RZ, R13 ;  /* 0x000000ffff172224 */ /* 0x000fe200078e000d */
[----:B------:R-:W4:Y:S04]  /*4ea40*/  LDL R12, [R1+0x179c] ;  /* 0x00179c00010c7983 */ /* 0x000f280000100800 */
[----:B------:R-:W4:Y:S04]  /*4ea50*/  LDL R13, [R1+0x1798] ;  /* 0x00179800010d7983 */ /* 0x000f280000100800 */
[----:B------:R0:W4:Y:S02]  /*4ea60*/  @P2 LDG.E.U8 R58, desc[UR14][R22.64] ;  /* 0x0000000e163a2981 */ /* 0x000124000c1e1100 */
[----:B0-----:R-:W-:-:S02]  /*4ea70*/  @P2 IMAD.MOV.U32 R23, RZ, RZ, R31 ;  /* 0x000000ffff172224 */ /* 0x001fc400078e001f */
[----:B------:R-:W4:Y:S01]  /*4ea80*/  LDL R31, [R1+0x17c8] ;  /* 0x0017c800011f7983 */ /* 0x000f220000100800 */
[----:B---3--:R-:W-:-:S03]  /*4ea90*/  @P2 IMAD.MOV.U32 R22, RZ, RZ, R30 ;  /* 0x000000ffff162224 */ /* 0x008fc600078e001e */
[----:B------:R-:W3:Y:S04]  /*4eaa0*/  LDL R30, [R1+0x17cc] ;  /* 0x0017cc00011e7983 */ /* 0x000ee80000100800 */
[----:B------:R0:W3:Y:S02]  /*4eab0*/  @P2 LDG.E.U8 R56, desc[UR14][R22.64] ;  /* 0x0000000e16382981 */ /* 0x0000e4000c1e1100 */
[----:B0-----:R-:W-:Y:S02]  /*4eac0*/  @P1 IMAD.MOV.U32 R22, RZ, RZ, R26 ;  /* 0x000000ffff161224 */ /* 0x001fe400078e001a */
[----:B------:R-:W-:Y:S01]  /*4ead0*/  @P1 IMAD.MOV.U32 R23, RZ, RZ, R27 ;  /* 0x000000ffff171224 */ /* 0x000fe200078e001b */
[----:B------:R-:W3:Y:S04]  /*4eae0*/  LDL R26, [R1+0x17a4] ;  /* 0x0017a400011a7983 */ /* 0x000ee80000100800 */
[----:B------:R-:W3:Y:S04]  /*4eaf0*/  LDL R27, [R1+0x17a0] ;  /* 0x0017a000011b7983 */ /* 0x000ee80000100800 */
[----:B------:R0:W3:Y:S01]  /*4eb00*/  @P1 LDG.E.U8 R54, desc[UR14][R22.64] ;  /* 0x0000000e16361981 */ /* 0x0000e2000c1e1100 */
[----:B------:R-:W-:Y:S01]  /*4eb10*/  ISETP.GT.AND P2, PT, R20, 0x72, PT ;  /* 0x000000721400780c */ /* 0x000fe20003f44270 */
[----:B0-----:R-:W-:-:S02]  /*4eb20*/  @P1 IMAD.MOV.U32 R22, RZ, RZ, R3 ;  /* 0x000000ffff161224 */ /* 0x001fc400078e0003 */
[----:B------:R-:W-:Y:S01]  /*4eb30*/  @P1 IMAD.MOV.U32 R23, RZ, RZ, R4 ;  /* 0x000000ffff171224 */ /* 0x000fe200078e0004 */
[----:B------:R-:W3:Y:S04]  /*4eb40*/  LDL R3, [R1+0x17ac] ;  /* 0x0017ac0001037983 */ /* 0x000ee80000100800 */
[----:B------:R-:W3:Y:S04]  /*4eb50*/  LDL R4, [R1+0x17a8] ;  /* 0x0017a80001047983 */ /* 0x000ee80000100800 */
[----:B------:R2:W3:Y:S02]  /*4eb60*/  @P1 LDG.E.U8 R52, desc[UR14][R22.64] ;  /* 0x0000000e16341981 */ /* 0x0004e4000c1e1100 */
[----:B--2---:R-:W-:-:S02]  /*4eb70*/  @P1 IMAD.MOV.U32 R22, RZ, RZ, R28 ;  /* 0x000000ffff161224 */ /* 0x004fc400078e001c */
[----:B----4-:R-:W-:Y:S01]  /*4eb80*/  @P1 IMAD.MOV.U32 R23, RZ, RZ, R29 ;  /* 0x000000ffff171224 */ /* 0x010fe200078e001d */
[----:B------:R-:W2:Y:S04]  /*4eb90*/  LDL R28, [R1+0x17b4] ;  /* 0x0017b400011c7983 */ /* 0x000ea80000100800 */
        /* <DEDUP_REMOVED lines=8> */
[----:B------:R-:W-:Y:S02]  /*4ec20*/  @P2 IMAD.MOV.U32 R23, RZ, RZ, R25 ;  /* 0x000000ffff172224 */ /* 0x000fe400078e0019 */
[----:B------:R-:W-:Y:S02]  /*4ec30*/  @P2 IMAD.MOV.U32 R24, RZ, RZ, R12 ;  /* 0x000000ffff182224 */ /* 0x000fe400078e000c */
[----:B------:R-:W-:Y:S01]  /*4ec40*/  @P2 IMAD.MOV.U32 R25, RZ, RZ, R13 ;  /* 0x000000ffff192224 */ /* 0x000fe200078e000d */
[----:B------:R-:W4:Y:S04]  /*4ec50*/  LDL R12, [R1+0x17c4] ;  /* 0x0017c400010c7983 */ /* 0x000f280000100800 */
[----:B------:R-:W4:Y:S04]  /*4ec60*/  LDL R13, [R1+0x17c0] ;  /* 0x0017c000010d7983 */ /* 0x000f280000100800 */
[----:B------:R0:W4:Y:S01]  /*4ec70*/  @P2 LDG.E.U8 R21, desc[UR14][R22.64] ;  /* 0x0000000e16152981 */ /* 0x000122000c1e1100 */
[----:B------:R-:W-:-:S02]  /*4ec80*/  ISETP.GT.AND P1, PT, R20, 0x73, PT ;  /* 0x000000731400780c */ /* 0x000fc40003f24270 */
[----:B0-----:R-:W-:Y:S02]  /*4ec90*/  PRMT R22, RZ, 0x7610, R22 ;  /* 0x00007610ff167816 */ /* 0x001fe40000000016 */
[----:B------:R-:W-:-:S04]  /*4eca0*/  PRMT R23, RZ, 0x7610, R23 ;  /* 0x00007610ff177816 */ /* 0x000fc80000000017 */
[----:B------:R3:W4:Y:S02]  /*4ecb0*/  @P2 LDG.E.U8 R22, desc[UR14][R24.64] ;  /* 0x0000000e18162981 */ /* 0x000724000c1e1100 */
[----:B---3--:R-:W-:Y:S02]  /*4ecc0*/  @P2 IMAD.MOV.U32 R24, RZ, RZ, R26 ;  /* 0x000000ffff182224 */ /* 0x008fe400078e001a */
[----:B------:R-:W-:-:S05]  /*4ecd0*/  @P2 IMAD.MOV.U32 R25, RZ, RZ, R27 ;  /* 0x000000ffff192224 */ /* 0x000fca00078e001b */
[----:B------:R0:W3:Y:S01]  /*4ece0*/  @P2 LDG.E.U8 R23, desc[UR14][R24.64] ;  /* 0x0000000e18172981 */ /* 0x0000e2000c1e1100 */
[----:B------:R-:W-:Y:S02]  /*4ecf0*/  @P2 IMAD.MOV.U32 R26, RZ, RZ, R3 ;  /* 0x000000ffff1a2224 */ /* 0x000fe400078e0003 */
[----:B------:R-:W-:Y:S01]  /*4ed00*/  @P2 IMAD.MOV.U32 R27, RZ, RZ, R4 ;  /* 0x000000ffff1b2224 */ /* 0x000fe200078e0004 */
[----:B0-----:R-:W-:Y:S01]  /*4ed10*/  PRMT R24, RZ, 0x7610, R24 ;  /* 0x00007610ff187816 */ /* 0x001fe20000000018 */
[----:B------:R-:W3:Y:S04]  /*4ed20*/  LDL R4, [R1+0x17d0] ;  /* 0x0017d00001047983 */ /* 0x000ee80000100800 */
[----:B------:R-:W3:Y:S01]  /*4ed30*/  LDL R3, [R1+0x17d4] ;  /* 0x0017d40001037983 */ /* 0x000ee20000100800 */
[----:B------:R-:W-:-:S03]  /*4ed40*/  PRMT R25, RZ, 0x7610, R25 ;  /* 0x00007610ff197816 */ /* 0x000fc60000000019 */
[----:B------:R2:W3:Y:S02]  /*4ed50*/  @P2 LDG.E.U8 R24, desc[UR14][R26.64] ;  /* 0x0000000e1a182981 */ /* 0x0004e4000c1e1100 */
[----:B--2---:R-:W-:Y:S02]  /*4ed60*/  @P1 IMAD.MOV.U32 R26, RZ, RZ, R28 ;  /* 0x000000ffff1a1224 */ /* 0x004fe400078e001c */
[----:B----4-:R-:W-:-:S05]  /*4ed70*/  @P1 IMAD.MOV.U32 R27, RZ, RZ, R29 ;  /* 0x000000ffff1b1224 */ /* 0x010fca00078e001d */
[----:B------:R0:W2:Y:S01]  /*4ed80*/  @P1 LDG.E.U8 R25, desc[UR14][R26.64] ;  /* 0x0000000e1a191981 */ /* 0x0000a2000c1e1100 */
[----:B------:R-:W-:Y:S02]  /*4ed90*/  @P1 IMAD.MOV.U32 R28, RZ, RZ, R5 ;  /* 0x000000ffff1c1224 */ /* 0x000fe400078e0005 */
[----:B------:R-:W-:Y:S01]  /*4eda0*/  @P1 IMAD.MOV.U32 R29, RZ, RZ, R6 ;  /* 0x000000ffff1d1224 */ /* 0x000fe200078e0006 */
[----:B------:R-:W4:Y:S04]  /*4edb0*/  LDL R5, [R1+0x17e4] ;  /* 0x0017e40001057983 */ /* 0x000f280000100800 */
[----:B------:R-:W2:Y:S01]  /*4edc0*/  LDL R6, [R1+0x17e0] ;  /* 0x0017e00001067983 */ /* 0x000ea20000100800 */
[----:B0-----:R-:W-:-:S06]  /*4edd0*/  PRMT R26, RZ, 0x7610, R26 ;  /* 0x00007610ff1a7816 */ /* 0x001fcc000000001a */
[----:B------:R0:W2:Y:S02]  /*4ede0*/  @P1 LDG.E.U8 R26, desc[UR14][R28.64] ;  /* 0x0000000e1c1a1981 */ /* 0x0000a4000c1e1100 */
[----:B0-----:R-:W-:Y:S02]  /*4edf0*/  @P1 IMAD.MOV.U32 R28, RZ, RZ, R12 ;  /* 0x000000ffff1c1224 */ /* 0x001fe400078e000c */
[----:B------:R-:W-:Y:S01]  /*4ee00*/  @P1 IMAD.MOV.U32 R29, RZ, RZ, R13 ;  /* 0x000000ffff1d1224 */ /* 0x000fe200078e000d */
[----:B------:R-:W2:Y:S04]  /*4ee10*/  LDL R12, [R1+0x17ec] ;  /* 0x0017ec00010c7983 */ /* 0x000ea80000100800 */
[----:B------:R-:W2:Y:S01]  /*4ee20*/  LDL R13, [R1+0x17e8] ;  /* 0x0017e800010d7983 */ /* 0x000ea20000100800 */
[----:B------:R-:W-:-:S02]  /*4ee30*/  PRMT R27, RZ, 0x7610, R27 ;  /* 0x00007610ff1b7816 */ /* 0x000fc4000000001b */
[----:B------:R-:W-:-:S04]  /*4ee40*/  ISETP.GT.AND P2, PT, R20, 0x74, PT ;  /* 0x000000741400780c */ /* 0x000fc80003f44270 */
[----:B------:R0:W2:Y:S02]  /*4ee50*/  @P1 LDG.E.U8 R27, desc[UR14][R28.64] ;  /* 0x0000000e1c1b1981 */ /* 0x0000a4000c1e1100 */
[----:B0-----:R-:W-:Y:S02]  /*4ee60*/  PRMT R28, RZ, 0x7610, R28 ;  /* 0x00007610ff1c7816 */ /* 0x001fe4000000001c */
[----:B------:R-:W-:-:S04]  /*4ee70*/  PRMT R29, RZ, 0x7610, R29 ;  /* 0x00007610ff1d7816 */ /* 0x000fc8000000001d */
[----:B------:R3:W2:Y:S01]  /*4ee80*/  @P1 LDG.E.U8 R28, desc[UR14][R30.64] ;  /* 0x0000000e1e1c1981 */ /* 0x0006a2000c1e1100 */
[----:B------:R-:W-:Y:S01]  /*4ee90*/  ISETP.GT.AND P1, PT, R20, 0x75, PT ;  /* 0x000000751400780c */ /* 0x000fe20003f24270 */
[----:B---3--:R-:W-:Y:S02]  /*4eea0*/  @P2 IMAD.MOV.U32 R31, RZ, RZ, R4 ;  /* 0x000000ffff1f2224 */ /* 0x008fe400078e0004 */
[----:B------:R-:W-:Y:S01]  /*4eeb0*/  @P2 IMAD.MOV.U32 R30, RZ, RZ, R3 ;  /* 0x000000ffff1e2224 */ /* 0x000fe200078e0003 */
[----:B------:R-:W3:Y:S04]  /*4eec0*/  LDL R4, [R1+0x17f8] ;  /* 0x0017f80001047983 */ /* 0x000ee80000100800 */
[----:B------:R-:W3:Y:S04]  /*4eed0*/  LDL R3, [R1+0x17fc] ;  /* 0x0017fc0001037983 */ /* 0x000ee80000100800 */
[----:B------:R0:W3:Y:S02]  /*4eee0*/  @P2 LDG.E.U8 R29, desc[UR14][R30.64] ;  /* 0x0000000e1e1d2981 */ /* 0x0000e4000c1e1100 */
[----:B0-----:R-:W-:-:S02]  /*4eef0*/  PRMT R30, RZ, 0x7610, R30 ;  /* 0x00007610ff1e7816 */ /* 0x001fc4000000001e */
[----:B------:R-:W-:-:S04]  /*4ef00*/  PRMT R31, RZ, 0x7610, R31 ;  /* 0x00007610ff1f7816 */ /* 0x000fc8000000001f */
[----:B------:R4:W3:Y:S02]  /*4ef10*/  @P2 LDG.E.U8 R30, desc[UR14][R32.64] ;  /* 0x0000000e201e2981 */ /* 0x0008e4000c1e1100 */
[----:B----4-:R-:W-:Y:S02]  /*4ef20*/  @P2 IMAD.MOV.U32 R32, RZ, RZ, R5 ;  /* 0x000000ffff202224 */ /* 0x010fe400078e0005 */
[----:B--2---:R-:W-:Y:S01]  /*4ef30*/  @P2 IMAD.MOV.U32 R33, RZ, RZ, R6 ;  /* 0x000000ffff212224 */ /* 0x004fe200078e0006 */
[----:B------:R-:W2:Y:S04]  /*4ef40*/  LDL R5, [R1+0x1804] ;  /* 0x0018040001057983 */ /* 0x000ea80000100800 */
[----:B------:R-:W4:Y:S04]  /*4ef50*/  LDL R6, [R1+0x1800] ;  /* 0x0018000001067983 */ /* 0x000f280000100800 */
[----:B------:R0:W2:Y:S02]  /*4ef60*/  @P2 LDG.E.U8 R31, desc[UR14][R32.64] ;  /* 0x0000000e201f2981 */ /* 0x0000a4000c1e1100 */
[----:B0-----:R-:W-:Y:S01]  /*4ef70*/  PRMT R32, RZ, 0x7610, R32 ;  /* 0x00007610ff207816 */ /* 0x001fe20000000020 */
[----:B------:R-:W-:-:S02]  /*4ef80*/  @P2 IMAD.MOV.U32 R34, RZ, RZ, R12 ;  /* 0x000000ffff222224 */ /* 0x000fc400078e000c */
[----:B------:R-:W-:Y:S01]  /*4ef90*/  @P2 IMAD.MOV.U32 R35, RZ, RZ, R13 ;  /* 0x000000ffff232224 */ /* 0x000fe200078e000d */
[----:B------:R-:W-:Y:S01]  /*4efa0*/  PRMT R33, RZ, 0x7610, R33 ;  /* 0x00007610ff217816 */ /* 0x000fe20000000021 */
[----:B------:R-:W2:Y:S04]  /*4efb0*/  LDL R13, [R1+0x1808] ;  /* 0x00180800010d7983 */ /* 0x000ea80000100800 */
[----:B------:R0:W2:Y:S04]  /*4efc0*/  @P2 LDG.E.U8 R32, desc[UR14][R34.64] ;  /* 0x0000000e22202981 */ /* 0x0000a8000c1e1100 */
[----:B------:R-:W2:Y:S01]  /*4efd0*/  LDL R12, [R1+0x180c] ;  /* 0x00180c00010c7983 */ /* 0x000ea20000100800 */
[----:B0-----:R-:W-:-:S02]  /*4efe0*/  @P1 IMAD.MOV.U32 R34, RZ, RZ, R36 ;  /* 0x000000ffff221224 */ /* 0x001fc400078e0024 */
[----:B------:R-:W-:-:S05]  /*4eff0*/  @P1 IMAD.MOV.U32 R35, RZ, RZ, R37 ;  /* 0x000000ffff231224 */ /* 0x000fca00078e0025 */
[----:B------:R-:W2:Y:S01]  /*4f000*/  @P1 LDG.E.U8 R33, desc[UR14][R34.64] ;  /* 0x0000000e22211981 */ /* 0x000ea2000c1e1100 */
[----:B---3--:R-:W-:Y:S02]  /*4f010*/  @P1 IMAD.MOV.U32 R37, RZ, RZ, R4 ;  /* 0x000000ffff251224 */ /* 0x008fe400078e0004 */
[----:B------:R-:W-:Y:S01]  /*4f020*/  @P1 IMAD.MOV.U32 R36, RZ, RZ, R3 ;  /* 0x000000ffff241224 */ /* 0x000fe200078e0003 */
[----:B--2---:R-:W-:Y:S04]  /*4f030*/  STL [R1+0x1e0c], R33 ;  /* 0x001e0c2101007387 */ /* 0x004fe80000100800 */
[----:B------:R-:W2:Y:S04]  /*4f040*/  LDL R4, [R1+0x1810] ;  /* 0x0018100001047983 */ /* 0x000ea80000100800 */
[----:B------:R-:W3:Y:S01]  /*4f050*/  LDL R3, [R1+0x1814] ;  /* 0x0018140001037983 */ /* 0x000ee20000100800 */
[----:B------:R-:W-:-:S06]  /*4f060*/  PRMT R34, RZ, 0x7610, R34 ;  /* 0x00007610ff227816 */ /* 0x000fcc0000000022 */
[----:B------:R0:W3:Y:S01]  /*4f070*/  @P1 LDG.E.U8 R34, desc[UR14][R36.64] ;  /* 0x0000000e24221981 */ /* 0x0000e2000c1e1100 */
[----:B------:R-:W-:Y:S02]  /*4f080*/  PRMT R35, RZ, 0x7610, R35 ;  /* 0x00007610ff237816 */ /* 0x000fe40000000023 */
[----:B------:R-:W-:Y:S01]  /*4f090*/  ISETP.GT.AND P2, PT, R20, 0x76, PT ;  /* 0x000000761400780c */ /* 0x000fe20003f44270 */
[----:B0-----:R-:W-:Y:S02]  /*4f0a0*/  @P1 IMAD.MOV.U32 R36, RZ, RZ, R5 ;  /* 0x000000ffff241224 */ /* 0x001fe400078e0005 */
[----:B----4-:R-:W-:Y:S02]  /*4f0b0*/  @P1 IMAD.MOV.U32 R37, RZ, RZ, R6 ;  /* 0x000000ffff251224 */ /* 0x010fe400078e0006 */
[----:B------:R-:W-:Y:S02]  /*4f0c0*/  @P1 IMAD.MOV.U32 R38, RZ, RZ, R12 ;  /* 0x000000ffff261224 */ /* 0x000fe400078e000c */
[----:B------:R-:W-:Y:S01]  /*4f0d0*/  @P1 IMAD.MOV.U32 R39, RZ, RZ, R13 ;  /* 0x000000ffff271224 */ /* 0x000fe200078e000d */
[----:B------:R0:W4:Y:S01]  /*4f0e0*/  @P1 LDG.E.U8 R35, desc[UR14][R36.64] ;  /* 0x0000000e24231981 */ /* 0x000122000c1e1100 */
[----:B------:R-:W-:-:S02]  /*4f0f0*/  PRMT R10, RZ, 0x7610, R10 ;  /* 0x00007610ff0a7816 */ /* 0x000fc4000000000a */
[----:B0-----:R-:W-:-:S06]  /*4f100*/  PRMT R36, RZ, 0x7610, R36 ;  /* 0x00007610ff247816 */ /* 0x001fcc0000000024 */
[----:B------:R2:W4:Y:S02]  /*4f110*/  @P1 LDG.E.U8 R36, desc[UR14][R38.64] ;  /* 0x0000000e26241981 */ /* 0x000524000c1e1100 */
[----:B--2---:R-:W-:Y:S02]  /*4f120*/  @P2 IMAD.MOV.U32 R39, RZ, RZ, R4 ;  /* 0x000000ffff272224 */ /* 0x004fe400078e0004 */
[----:B---3--:R-:W-:-:S05]  /*4f130*/  @P2 IMAD.MOV.U32 R38, RZ, RZ, R3 ;  /* 0x000000ffff262224 */ /* 0x008fca00078e0003 */
[----:B------:R-:W2:Y:S04]  /*4f140*/  @P2 LDG.E.U8 R10, desc[UR14][R38.64] ;  /* 0x0000000e260a2981 */ /* 0x000ea8000c1e1100 */
[----:B------:R-:W-:Y:S04]  /*4f150*/  STL [R1+0x1e10], R34 ;  /* 0x001e102201007387 */ /* 0x000fe80000100800 */
[----:B------:R-:W3:Y:S04]  /*4f160*/  LDL R6, [R1+0x1850] ;  /* 0x0018500001067983 */ /* 0x000ee80000100800 */
[----:B------:R-:W3:Y:S04]  /*4f170*/  LDL R5, [R1+0x1854] ;  /* 0x0018540001057983 */ /* 0x000ee80000100800 */
[----:B----4-:R-:W-:Y:S04]  /*4f180*/  STL [R1+0x1e14], R35 ;  /* 0x001e142301007387 */ /* 0x010fe80000100800 */
[----:B------:R-:W4:Y:S04]  /*4f190*/  LDL R41, [R1+0x1858] ;  /* 0x0018580001297983 */ /* 0x000f280000100800 */
[----:B------:R-:W4:Y:S04]  /*4f1a0*/  LDL R40, [R1+0x185c] ;  /* 0x00185c0001287983 */ /* 0x000f280000100800 */
[----:B------:R-:W4:Y:S04]  /*4f1b0*/  LDL R13, [R1+0x1860] ;  /* 0x00186000010d7983 */ /* 0x000f280000100800 */
[----:B------:R-:W4:Y:S04]  /*4f1c0*/  LDL R12, [R1+0x1864] ;  /* 0x00186400010c7983 */ /* 0x000f280000100800 */
[----:B------:R0:W-:Y:S04]  /*4f1d0*/  STL [R1+0x1e18], R36 ;  /* 0x001e182401007387 */ /* 0x0001e80000100800 */
[----:B------:R-:W4:Y:S04]  /*4f1e0*/  LDL R4, [R1+0x1868] ;  /* 0x0018680001047983 */ /* 0x000f280000100800 */
[----:B------:R-:W4:Y:S04]  /*4f1f0*/  LDL R3, [R1+0x186c] ;  /* 0x00186c0001037983 */ /* 0x000f280000100800 */
[----:B0-----:R-:W4:Y:S04]  /*4f200*/  LDL R36, [R1+0x1818] ;  /* 0x0018180001247983 */ /* 0x001f280000100800 */
[----:B--2---:R0:W-:Y:S04]  /*4f210*/  STL [R1+0x154], R10 ;  /* 0x0001540a01007387 */ /* 0x0041e80000100800 */
[----:B0-----:R-:W2:Y:S01]  /*4f220*/  LDL R10, [R1+0x181c] ;  /* 0x00181c00010a7983 */ /* 0x001ea20000100800 */
[----:B------:R-:W-:-:S02]  /*4f230*/  ISETP.GT.AND P1, PT, R20, 0x78, PT ;  /* 0x000000781400780c */ /* 0x000fc40003f24270 */
[----:B------:R-:W-:-:S11]  /*4f240*/  PRMT R37, RZ, 0x7610, R37 ;  /* 0x00007610ff257816 */ /* 0x000fd60000000025 */
[----:B---3--:R-:W-:Y:S02]  /*4f250*/  @P1 IMAD.MOV.U32 R38, RZ, RZ, R5 ;  /* 0x000000ffff261224 */ /* 0x008fe400078e0005 */
[----:B------:R-:W-:Y:S01]  /*4f260*/  @P1 IMAD.MOV.U32 R39, RZ, RZ, R6 ;  /* 0x000000ffff271224 */ /* 0x000fe200078e0006 */
[----:B------:R-:W-:Y:S01]  /*4f270*/  PRMT R9, RZ, 0x7610, R9 ;  /* 0x00007610ff097816 */ /* 0x000fe20000000009 */
[----:B------:R-:W3:Y:S04]  /*4f280*/  LDL R6, [R1+0x1820] ;  /* 0x0018200001067983 */ /* 0x000ee80000100800 */
[----:B------:R0:W3:Y:S04]  /*4f290*/  @P1 LDG.E.U8 R37, desc[UR14][R38.64] ;  /* 0x0000000e26251981 */ /* 0x0000e8000c1e1100 */
[----:B------:R-:W3:Y:S01]  /*4f2a0*/  LDL R5, [R1+0x1824] ;  /* 0x0018240001057983 */ /* 0x000ee20000100800 */
[----:B0-----:R-:W-:-:S02]  /*4f2b0*/  PRMT R38, RZ, 0x7610, R38 ;  /* 0x00007610ff267816 */ /* 0x001fc40000000026 */
[----:B------:R-:W-:-:S04]  /*4f2c0*/  PRMT R39, RZ, 0x7610, R39 ;  /* 0x00007610ff277816 */ /* 0x000fc80000000027 */
[----:B----4-:R0:W4:Y:S01]  /*4f2d0*/  @P1 LDG.E.U8 R38, desc[UR14][R40.64] ;  /* 0x0000000e28261981 */ /* 0x010122000c1e1100 */
[----:B------:R-:W-:Y:S02]  /*4f2e0*/  @P1 IMAD.MOV.U32 R42, RZ, RZ, R3 ;  /* 0x000000ffff2a1224 */ /* 0x000fe400078e0003 */
[----:B------:R-:W-:Y:S01]  /*4f2f0*/  @P1 IMAD.MOV.U32 R43, RZ, RZ, R4 ;  /* 0x000000ffff2b1224 */ /* 0x000fe200078e0004 */
[----:B------:R-:W4:Y:S04]  /*4f300*/  LDL R3, [R1+0x1834] ;  /* 0x0018340001037983 */ /* 0x000f280000100800 */
[----:B------:R-:W4:Y:S01]  /*4f310*/  LDL R4, [R1+0x1830] ;  /* 0x0018300001047983 */ /* 0x000f220000100800 */
[----:B0-----:R-:W-:Y:S02]  /*4f320*/  @P1 IMAD.MOV.U32 R40, RZ, RZ, R12 ;  /* 0x000000ffff281224 */ /* 0x001fe400078e000c */
[----:B------:R-:W-:Y:S01]  /*4f330*/  @P1 IMAD.MOV.U32 R41, RZ, RZ, R13 ;  /* 0x000000ffff291224 */ /* 0x000fe200078e000d */
[----:B------:R-:W4:Y:S04]  /*4f340*/  LDL R12, [R1+0x182c] ;  /* 0x00182c00010c7983 */ /* 0x000f280000100800 */
[----:B------:R-:W4:Y:S04]  /*4f350*/  LDL R13, [R1+0x1828] ;  /* 0x00182800010d7983 */ /* 0x000f280000100800 */
[----:B------:R0:W4:Y:S02]  /*4f360*/  @P1 LDG.E.U8 R39, desc[UR14][R40.64] ;  /* 0x0000000e28271981 */ /* 0x000124000c1e1100 */
[----:B0-----:R-:W-:-:S06]  /*4f370*/  PRMT R40, RZ, 0x7610, R40 ;  /* 0x00007610ff287816 */ /* 0x001fcc0000000028 */
[----:B------:R0:W4:Y:S02]  /*4f380*/  @P1 LDG.E.U8 R40, desc[UR14][R42.64] ;  /* 0x0000000e2a281981 */ /* 0x000124000c1e1100 */
[----:B0-----:R-:W-:Y:S02]  /*4f390*/  @P2 IMAD.MOV.U32 R43, RZ, RZ, R36 ;  /* 0x000000ffff2b2224 */ /* 0x001fe400078e0024 */
[----:B--2---:R-:W-:Y:S02]  /*4f3a0*/  @P2 IMAD.MOV.U32 R42, RZ, RZ, R10 ;  /* 0x000000ffff2a2224 */ /* 0x004fe400078e000a */
[----:B------:R-:W2:Y:S04]  /*4f3b0*/  LDL R10, [R1+0x1838] ;  /* 0x00183800010a7983 */ /* 0x000ea80000100800 */
[----:B------:R3:W2:Y:S01]  /*4f3c0*/  @P2 LDG.E.U8 R9, desc[UR14][R42.64] ;  /* 0x0000000e2a092981 */ /* 0x0006a2000c1e1100 */
[----:B------:R-:W-:-:S02]  /*4f3d0*/  PRMT R35, RZ, 0x7610, R35 ;  /* 0x00007610ff237816 */ /* 0x000fc40000000023 */
[----:B------:R-:W-:Y:S02]  /*4f3e0*/  ISETP.GT.AND P1, PT, R20, 0x77, PT ;  /* 0x000000771400780c */ /* 0x000fe40003f24270 */
[----:B------:R-:W-:Y:S01]  /*4f3f0*/  PRMT R34, RZ, 0x7610, R34 ;  /* 0x00007610ff227816 */ /* 0x000fe20000000022 */
[----:B---3--:R-:W-:Y:S02]  /*4f400*/  @P2 IMAD.MOV.U32 R43, RZ, RZ, R6 ;  /* 0x000000ffff2b2224 */ /* 0x008fe400078e0006 */
[----:B------:R-:W-:-:S05]  /*4f410*/  @P2 IMAD.MOV.U32 R42, RZ, RZ, R5 ;  /* 0x000000ffff2a2224 */ /* 0x000fca00078e0005 */
[----:B------:R4:W3:Y:S04]  /*4f420*/  @P2 LDG.E.U8 R35, desc[UR14][R42.64] ;  /* 0x0000000e2a232981 */ /* 0x0008e8000c1e1100 */
[----:B--2---:R0:W-:Y:S04]  /*4f430*/  STL [R1+0x150], R9 ;  /* 0x0001500901007387 */ /* 0x0041e80000100800 */
[----:B------:R-:W2:Y:S04]  /*4f440*/  LDL R6, [R1+0x1870] ;  /* 0x0018700001067983 */ /* 0x000ea80000100800 */
[----:B------:R-:W2:Y:S04]  /*4f450*/  LDL R5, [R1+0x1874] ;  /* 0x0018740001057983 */ /* 0x000ea80000100800 */
[----:B0-----:R-:W2:Y:S01]  /*4f460*/  LDL R9, [R1+0x183c] ;  /* 0x00183c0001097983 */ /* 0x001ea20000100800 */
[----:B----4-:R-:W-:-:S02]  /*4f470*/  @P2 IMAD.MOV.U32 R42, RZ, RZ, R12 ;  /* 0x000000ffff2a2224 */ /* 0x010fc400078e000c */
[----:B------:R-:W-:Y:S01]  /*4f480*/  @P2 IMAD.MOV.U32 R43, RZ, RZ, R13 ;  /* 0x000000ffff2b2224 */ /* 0x000fe200078e000d */
[----:B------:R-:W4:Y:S04]  /*4f490*/  LDL R12, [R1+0x187c] ;  /* 0x00187c00010c7983 */ /* 0x000f280000100800 */
[----:B------:R-:W3:Y:S04]  /*4f4a0*/  LDL R13, [R1+0x1878] ;  /* 0x00187800010d7983 */ /* 0x000ee80000100800 */
[----:B------:R0:W3:Y:S01]  /*4f4b0*/  @P2 LDG.E.U8 R34, desc[UR14][R42.64] ;  /* 0x0000000e2a222981 */ /* 0x0000e2000c1e1100 */
[----:B------:R-:W-:Y:S01]  /*4f4c0*/  PRMT R33, RZ, 0x7610, R33 ;  /* 0x00007610ff217816 */ /* 0x000fe20000000021 */
[----:B0-----:R-:W-:-:S02]  /*4f4d0*/  @P1 IMAD.MOV.U32 R42, RZ, RZ, R3 ;  /* 0x000000ffff2a1224 */ /* 0x001fc400078e0003 */
[----:B------:R-:W-:Y:S01]  /*4f4e0*/  @P1 IMAD.MOV.U32 R43, RZ, RZ, R4 ;  /* 0x000000ffff2b1224 */ /* 0x000fe200078e0004 */
[----:B------:R-:W3:Y:S04]  /*4f4f0*/  LDL R3, [R1+0x1884] ;  /* 0x0018840001037983 */ /* 0x000ee80000100800 */
[----:B------:R-:W3:Y:S04]  /*4f500*/  LDL R4, [R1+0x1880] ;  /* 0x0018800001047983 */ /* 0x000ee80000100800 */
[----:B------:R0:W3:Y:S02]  /*4f510*/  @P1 LDG.E.U8 R33, desc[UR14][R42.64] ;  /* 0x0000000e2a211981 */ /* 0x0000e4000c1e1100 */
[----:B0-----:R-:W-:-:S02]  /*4f520*/  @P1 IMAD.MOV.U32 R43, RZ, RZ, R10 ;  /* 0x000000ffff2b1224 */ /* 0x001fc400078e000a */
[----:B------:R-:W3:Y:S01]  /*4f530*/  LDL R10, [R1+0x1888] ;  /* 0x00188800010a7983 */ /* 0x000ee20000100800 */
[----:B--2---:R-:W-:-:S03]  /*4f540*/  @P1 IMAD.MOV.U32 R42, RZ, RZ, R9 ;  /* 0x000000ffff2a1224 */ /* 0x004fc600078e0009 */
[----:B------:R-:W2:Y:S01]  /*4f550*/  LDL R9, [R1+0x188c] ;  /* 0x00188c0001097983 */ /* 0x000ea20000100800 */
[----:B------:R-:W-:Y:S02]  /*4f560*/  ISETP.GT.AND P2, PT, R20, 0x79, PT ;  /* 0x000000791400780c */ /* 0x000fe40003f44270 */
[----:B------:R-:W-:Y:S02]  /*4f570*/  PRMT R19, RZ, 0x7610, R19 ;  /* 0x00007610ff137816 */ /* 0x000fe40000000013 */
[----:B------:R-:W-:-:S04]  /*4f580*/  PRMT R41, RZ, 0x7610, R41 ;  /* 0x00007610ff297816 */ /* 0x000fc80000000029 */
[----:B------:R0:W2:Y:S05]  /*4f590*/  @P1 LDG.E.U8 R19, desc[UR14][R42.64] ;  /* 0x0000000e2a131981 */ /* 0x0000aa000c1e1100 */
[----:B0-----:R-:W-:Y:S02]  /*4f5a0*/  @P2 IMAD.MOV.U32 R42, RZ, RZ, R5 ;  /* 0x000000ffff2a2224 */ /* 0x001fe400078e0005 */
[----:B------:R-:W-:Y:S01]  /*4f5b0*/  @P2 IMAD.MOV.U32 R43, RZ, RZ, R6 ;  /* 0x000000ffff2b2224 */ /* 0x000fe200078e0006 */
[----:B------:R-:W2:Y:S04]  /*4f5c0*/  LDL R5, [R1+0x1844] ;  /* 0x0018440001057983 */ /* 0x000ea80000100800 */
[----:B------:R-:W2:Y:S04]  /*4f5d0*/  LDL R6, [R1+0x1840] ;  /* 0x0018400001067983 */ /* 0x000ea80000100800 */
[----:B------:R0:W2:Y:S01]  /*4f5e0*/  @P2 LDG.E.U8 R41, desc[UR14][R42.64] ;  /* 0x0000000e2a292981 */ /* 0x0000a2000c1e1100 */
[----:B----4-:R-:W-:-:S02]  /*4f5f0*/  @P2 IMAD.MOV.U32 R44, RZ, RZ, R12 ;  /* 0x000000ffff2c2224 */ /* 0x010fc400078e000c */
[----:B---3--:R-:W-:Y:S01]  /*4f600*/  @P2 IMAD.MOV.U32 R45, RZ, RZ, R13 ;  /* 0x000000ffff2d2224 */ /* 0x008fe200078e000d */
[----:B------:R-:W3:Y:S04]  /*4f610*/  LDL R12, [R1+0x184c] ;  /* 0x00184c00010c7983 */ /* 0x000ee80000100800 */
[----:B------:R-:W4:Y:S01]  /*4f620*/  LDL R13, [R1+0x1848] ;  /* 0x00184800010d7983 */ /* 0x000f220000100800 */
[----:B0-----:R-:W-:-:S06]  /*4f630*/  PRMT R42, RZ, 0x7610, R42 ;  /* 0x00007610ff2a7816 */ /* 0x001fcc000000002a */
[----:B------:R0:W3:Y:S01]  /*4f640*/  @P2 LDG.E.U8 R42, desc[UR14][R44.64] ;  /* 0x0000000e2c2a2981 */ /* 0x0000e2000c1e1100 */
[----:B------:R-:W-:Y:S02]  /*4f650*/  @P2 IMAD.MOV.U32 R47, RZ, RZ, R10 ;  /* 0x000000ffff2f2224 */ /* 0x000fe400078e000a */
[----:B0-----:R-:W-:Y:S02]  /*4f660*/  @P2 IMAD.MOV.U32 R44, RZ, RZ, R3 ;  /* 0x000000ffff2c2224 */ /* 0x001fe400078e0003 */
[----:B------:R-:W-:Y:S01]  /*4f670*/  @P2 IMAD.MOV.U32 R45, RZ, RZ, R4 ;  /* 0x000000ffff2d2224 */ /* 0x000fe200078e0004 */
[----:B------:R-:W4:Y:S04]  /*4f680*/  LDL R3, [R1+0x1894] ;  /* 0x0018940001037983 */ /* 0x000f280000100800 */
[----:B------:R-:W4:Y:S04]  /*4f690*/  LDL R4, [R1+0x1890] ;  /* 0x0018900001047983 */ /* 0x000f280000100800 */
[----:B------:R-:W-:Y:S04]  /*4f6a0*/  STL [R1+0x14c], R35 ;  /* 0x00014c2301007387 */ /* 0x000fe80000100800 */
[----:B------:R-:W4:Y:S01]  /*4f6b0*/  LDL R10, [R1+0x1898] ;  /* 0x00189800010a7983 */ /* 0x000f220000100800 */
[----:B--2---:R-:W-:-:S03]  /*4f6c0*/  @P2 IMAD.MOV.U32 R46, RZ, RZ, R9 ;  /* 0x000000ffff2e2224 */ /* 0x004fc600078e0009 */
[----:B------:R-:W2:Y:S01]  /*4f6d0*/  LDL R9, [R1+0x189c] ;  /* 0x00189c0001097983 */ /* 0x000ea20000100800 */
[----:B------:R-:W-:-:S06]  /*4f6e0*/  PRMT R43, RZ, 0x7610, R43 ;  /* 0x00007610ff2b7816 */ /* 0x000fcc000000002b */
[----:B------:R0:W2:Y:S01]  /*4f6f0*/  @P2 LDG.E.U8 R43, desc[UR14][R44.64] ;  /* 0x0000000e2c2b2981 */ /* 0x0000a2000c1e1100 */
[----:B------:R-:W-:-:S03]  /*4f700*/  PRMT R17, RZ, 0x7610, R17 ;  /* 0x00007610ff117816 */ /* 0x000fc60000000011 */
[----:B------:R-:W-:Y:S01]  /*4f710*/  STL [R1+0x140], R34 ;  /* 0x0001402201007387 */ /* 0x000fe20000100800 */
[----:B0-----:R-:W-:-:S06]  /*4f720*/  PRMT R44, RZ, 0x7610, R44 ;  /* 0x00007610ff2c7816 */ /* 0x001fcc000000002c */
[----:B------:R0:W2:Y:S01]  /*4f730*/  @P2 LDG.E.U8 R44, desc[UR14][R46.64] ;  /* 0x0000000e2e2c2981 */ /* 0x0000a2000c1e1100 */
[----:B------:R-:W-:Y:S02]  /*4f740*/  ISETP.GT.AND P2, PT, R20, 0x7a, PT ;  /* 0x0000007a1400780c */ /* 0x000fe40003f44270 */
[----:B------:R-:W-:Y:S01]  /*4f750*/  PRMT R15, RZ, 0x7610, R15 ;  /* 0x00007610ff0f7816 */ /* 0x000fe2000000000f */
[----:B0-----:R-:W-:Y:S02]  /*4f760*/  @P1 IMAD.MOV.U32 R46, RZ, RZ, R5 ;  /* 0x000000ffff2e1224 */ /* 0x001fe400078e0005 */
[----:B------:R-:W-:Y:S01]  /*4f770*/  @P1 IMAD.MOV.U32 R47, RZ, RZ, R6 ;  /* 0x000000ffff2f1224 */ /* 0x000fe200078e0006 */
[----:B------:R-:W2:Y:S04]  /*4f780*/  LDL R5, [R1+0x18a4] ;  /* 0x0018a40001057983 */ /* 0x000ea80000100800 */
[----:B------:R-:W2:Y:S04]  /*4f790*/  LDL R6, [R1+0x18a0] ;  /* 0x0018a00001067983 */ /* 0x000ea80000100800 */
[----:B------:R3:W2:Y:S04]  /*4f7a0*/  @P1 LDG.E.U8 R17, desc[UR14][R46.64] ;  /* 0x0000000e2e111981 */ /* 0x0006a8000c1e1100 */
[----:B------:R-:W-:Y:S01]  /*4f7b0*/  STL [R1+0x134], R33 ;  /* 0x0001342101007387 */ /* 0x000fe20000100800 */
[----:B------:R-:W-:Y:S01]  /*4f7c0*/  PRMT R45, RZ, 0x7610, R45 ;  /* 0x00007610ff2d7816 */ /* 0x000fe2000000002d */
[----:B---3--:R-:W-:-:S02]  /*4f7d0*/  @P1 IMAD.MOV.U32 R46, RZ, RZ, R12 ;  /* 0x000000ffff2e1224 */ /* 0x008fc400078e000c */
[----:B----4-:R-:W-:Y:S01]  /*4f7e0*/  @P1 IMAD.MOV.U32 R47, RZ, RZ, R13 ;  /* 0x000000ffff2f1224 */ /* 0x010fe200078e000d */
[----:B------:R-:W3:Y:S04]  /*4f7f0*/  LDL R12, [R1+0x18ac] ;  /* 0x0018ac00010c7983 */ /* 0x000ee80000100800 */
[----:B------:R-:W4:Y:S04]  /*4f800*/  LDL R13, [R1+0x18a8] ;  /* 0x0018a800010d7983 */ /* 0x000f280000100800 */
[----:B------:R0:W4:Y:S04]  /*4f810*/  @P1 LDG.E.U8 R15, desc[UR14][R46.64] ;  /* 0x0000000e2e0f1981 */ /* 0x000128000c1e1100 */
[----:B------:R-:W-:Y:S01]  /*4f820*/  STL [R1+0x128], R19 ;  /* 0x0001281301007387 */ /* 0x000fe20000100800 */
[----:B0-----:R-:W-:-:S02]  /*4f830*/  @P2 IMAD.MOV.U32 R46, RZ, RZ, R3 ;  /* 0x000000ffff2e2224 */ /* 0x001fc400078e0003 */
[----:B------:R-:W-:Y:S01]  /*4f840*/  @P2 IMAD.MOV.U32 R47, RZ, RZ, R4 ;  /* 0x000000ffff2f2224 */ /* 0x000fe200078e0004 */
[----:B------:R-:W4:Y:S04]  /*4f850*/  LDL R3, [R1+0x18b4] ;  /* 0x0018b40001037983 */ /* 0x000f280000100800 */
[----:B------:R-:W4:Y:S04]  /*4f860*/  LDL R4, [R1+0x18b0] ;  /* 0x0018b00001047983 */ /* 0x000f280000100800 */
[----:B------:R0:W4:Y:S02]  /*4f870*/  @P2 LDG.E.U8 R45, desc[UR14][R46.64] ;  /* 0x0000000e2e2d2981 */ /* 0x000124000c1e1100 */
[----:B0-----:R-:W-:-:S02]  /*4f880*/  @P2 IMAD.MOV.U32 R47, RZ, RZ, R10 ;  /* 0x000000ffff2f2224 */ /* 0x001fc400078e000a */
[----:B------:R-:W4:Y:S01]  /*4f890*/  LDL R10, [R1+0x18b8] ;  /* 0x0018b800010a7983 */ /* 0x000f220000100800 */
[----:B--2---:R-:W-:-:S03]  /*4f8a0*/  @P2 IMAD.MOV.U32 R46, RZ, RZ, R9 ;  /* 0x000000ffff2e2224 */ /* 0x004fc600078e0009 */
[----:B------:R-:W2:Y:S01]  /*4f8b0*/  LDL R9, [R1+0x18bc] ;  /* 0x0018bc0001097983 */ /* 0x000ea20000100800 */
[----:B------:R-:W-:Y:S02]  /*4f8c0*/  PRMT R49, RZ, 0x7610, R49 ;  /* 0x00007610ff317816 */ /* 0x000fe40000000031 */
[----:B------:R-:W-:Y:S02]  /*4f8d0*/  PRMT R51, RZ, 0x7610, R51 ;  /* 0x00007610ff337816 */ /* 0x000fe40000000033 */
[----:B------:R-:W-:Y:S02]  /*4f8e0*/  ISETP.GT.AND P1, PT, R20, 0x7b, PT ;  /* 0x0000007b1400780c */ /* 0x000fe40003f24270 */
[----:B------:R0:W2:Y:S01]  /*4f8f0*/  @P2 LDG.E.U8 R49, desc[UR14][R46.64] ;  /* 0x0000000e2e312981 */ /* 0x0000a2000c1e1100 */
[----:B------:R-:W-:Y:S02]  /*4f900*/  PRMT R53, RZ, 0x7610, R53 ;  /* 0x00007610ff357816 */ /* 0x000fe40000000035 */
[----:B------:R-:W-:Y:S01]  /*4f910*/  PRMT R55, RZ, 0x7610, R55 ;  /* 0x00007610ff377816 */ /* 0x000fe20000000037 */
[----:B0-----:R-:W-:-:S02]  /*4f920*/  @P2 IMAD.MOV.U32 R46, RZ, RZ, R5 ;  /* 0x000000ffff2e2224 */ /* 0x001fc400078e0005 */
[----:B------:R-:W-:Y:S01]  /*4f930*/  @P2 IMAD.MOV.U32 R47, RZ, RZ, R6 ;  /* 0x000000ffff2f2224 */ /* 0x000fe200078e0006 */
[----:B------:R-:W2:Y:S04]  /*4f940*/  LDL R5, [R1+0x18c4] ;  /* 0x0018c40001057983 */ /* 0x000ea80000100800 */
[----:B------:R-:W2:Y:S04]  /*4f950*/  LDL R6, [R1+0x18c0] ;  /* 0x0018c00001067983 */ /* 0x000ea80000100800 */
[----:B------:R3:W2:Y:S02]  /*4f960*/  @P2 LDG.E.U8 R51, desc[UR14][R46.64] ;  /* 0x0000000e2e332981 */ /* 0x0006a4000c1e1100 */
[----:B---3--:R-:W-:-:S02]  /*4f970*/  @P2 IMAD.MOV.U32 R46, RZ, RZ, R12 ;  /* 0x000000ffff2e2224 */ /* 0x008fc400078e000c */
[----:B----4-:R-:W-:Y:S01]  /*4f980*/  @P2 IMAD.MOV.U32 R47, RZ, RZ, R13 ;  /* 0x000000ffff2f2224 */ /* 0x010fe200078e000d */
[----:B------:R-:W3:Y:S04]  /*4f990*/  LDL R12, [R1+0x18cc] ;  /* 0x0018cc00010c7983 */ /* 0x000ee80000100800 */
[----:B------:R-:W4:Y:S04]  /*4f9a0*/  LDL R13, [R1+0x18c8] ;  /* 0x0018c800010d7983 */ /* 0x000f280000100800 */
[----:B------:R0:W4:Y:S02]  /*4f9b0*/  @P2 LDG.E.U8 R53, desc[UR14][R46.64] ;  /* 0x0000000e2e352981 */ /* 0x000124000c1e1100 */
[----:B0-----:R-:W-:-:S02]  /*4f9c0*/  @P1 IMAD.MOV.U32 R46, RZ, RZ, R3 ;  /* 0x000000ffff2e1224 */ /* 0x001fc400078e0003 */
[----:B------:R-:W-:Y:S01]  /*4f9d0*/  @P1 IMAD.MOV.U32 R47, RZ, RZ, R4 ;  /* 0x000000ffff2f1224 */ /* 0x000fe200078e0004 */
[----:B------:R-:W4:Y:S04]  /*4f9e0*/  LDL R3, [R1+0x18d4] ;  /* 0x0018d40001037983 */ /* 0x000f280000100800 */
[----:B------:R-:W4:Y:S04]  /*4f9f0*/  LDL R4, [R1+0x18d0] ;  /* 0x0018d00001047983 */ /* 0x000f280000100800 */
[----:B------:R0:W4:Y:S04]  /*4fa00*/  @P1 LDG.E.U8 R55, desc[UR14][R46.64] ;  /* 0x0000000e2e371981 */ /* 0x000128000c1e1100 */
[----:B------:R1:W-:Y:S01]  /*4fa10*/  STL [R1+0x10c], R17 ;  /* 0x00010c1101007387 */ /* 0x0003e20000100800 */
[----:B0-----:R-:W-:-:S03]  /*4fa20*/  @P1 IMAD.MOV.U32 R47, RZ, RZ, R10 ;  /* 0x000000ffff2f1224 */ /* 0x001fc600078e000a */
[----:B------:R-:W4:Y:S01]  /*4fa30*/  LDL R10, [R1+0x18d8] ;  /* 0x0018d800010a7983 */ /* 0x000f220000100800 */
[----:B--2---:R-:W-:-:S03]  /*4fa40*/  @P1 IMAD.MOV.U32 R46, RZ, RZ, R9 ;  /* 0x000000ffff2e1224 */ /* 0x004fc600078e0009 */
[----:B------:R-:W2:Y:S01]  /*4fa50*/  LDL R9, [R1+0x18dc] ;  /* 0x0018dc0001097983 */ /* 0x000ea20000100800 */
[----:B------:R-:W-:Y:S02]  /*4fa60*/  PRMT R57, RZ, 0x7610, R57 ;  /* 0x00007610ff397816 */ /* 0x000fe40000000039 */
[----:B------:R-:W-:Y:S02]  /*4fa70*/  PRMT R59, RZ, 0x7610, R59 ;  /* 0x00007610ff3b7816 */ /* 0x000fe4000000003b */
[----:B------:R-:W-:Y:S01]  /*4fa80*/  ISETP.GT.AND P2, PT, R20, 0x7c, PT ;  /* 0x0000007c1400780c */ /* 0x000fe20003f44270 */
[----:B------:R0:W-:Y:S04]  /*4fa90*/  STL [R1+0x100], R15 ;  /* 0x0001000f01007387 */ /* 0x0001e80000100800 */
[----:B------:R0:W2:Y:S01]  /*4faa0*/  @P1 LDG.E.U8 R57, desc[UR14][R46.64] ;  /* 0x0000000e2e391981 */ /* 0x0000a2000c1e1100 */
[----:B------:R-:W-:-:S02]  /*4fab0*/  PRMT R61, RZ, 0x7610, R61 ;  /* 0x00007610ff3d7816 */ /* 0x000fc4000000003d */
[----:B------:R-:W-:Y:S01]  /*4fac0*/  PRMT R63, RZ, 0x7610, R63 ;  /* 0x00007610ff3f7816 */ /* 0x000fe2000000003f */
[----:B0-----:R-:W-:Y:S02]  /*4fad0*/  @P1 IMAD.MOV.U32 R46, RZ, RZ, R5 ;  /* 0x000000ffff2e1224 */ /* 0x001fe400078e0005 */
        /* <DEDUP_REMOVED lines=31> */
[----:B----4-:R-:W-:-:S05]  /*4fcd0*/  @P2 IMAD.MOV.U32 R47, RZ, RZ, R13 ;  /* 0x000000ffff2f2224 */ /* 0x010fca00078e000d */
[----:B------:R0:W3:Y:S02]  /*4fce0*/  @P2 LDG.E.U8 R69, desc[UR14][R46.64] ;  /* 0x0000000e2e452981 */ /* 0x0000e4000c1e1100 */
[----:B0-----:R-:W-:Y:S02]  /*4fcf0*/  @P1 IMAD.MOV.U32 R46, RZ, RZ, R3 ;  /* 0x000000ffff2e1224 */ /* 0x001fe400078e0003 */
[----:B------:R-:W-:Y:S01]  /*4fd00*/  @P1 IMAD.MOV.U32 R47, RZ, RZ, R4 ;  /* 0x000000ffff2f1224 */ /* 0x000fe200078e0004 */
[----:B------:R-:W4:Y:S04]  /*4fd10*/  LDL R3, [R1+0x190c] ;  /* 0x00190c0001037983 */ /* 0x000f280000100800 */
[----:B------:R-:W3:Y:S04]  /*4fd20*/  LDL R4, [R1+0x1908] ;  /* 0x0019080001047983 */ /* 0x000ee80000100800 */
[----:B------:R0:W3:Y:S02]  /*4fd30*/  @P1 LDG.E.U8 R71, desc[UR14][R46.64] ;  /* 0x0000000e2e471981 */ /* 0x0000e4000c1e1100 */
[----:B0-----:R-:W-:-:S02]  /*4fd40*/  @P1 IMAD.MOV.U32 R47, RZ, RZ, R10 ;  /* 0x000000ffff2f1224 */ /* 0x001fc400078e000a */
[----:B--2---:R-:W-:-:S05]  /*4fd50*/  @P1 IMAD.MOV.U32 R46, RZ, RZ, R9 ;  /* 0x000000ffff2e1224 */ /* 0x004fca00078e0009 */
[----:B------:R0:W2:Y:S01]  /*4fd60*/  @P1 LDG.E.U8 R73, desc[UR14][R46.64] ;  /* 0x0000000e2e491981 */ /* 0x0000a2000c1e1100 */
[----:B------:R-:W-:Y:S01]  /*4fd70*/  PRMT R75, RZ, 0x7610, R75 ;  /* 0x00007610ff4b7816 */ /* 0x000fe2000000004b */
[----:B0-----:R-:W-:Y:S02]  /*4fd80*/  @P1 IMAD.MOV.U32 R46, RZ, RZ, R5 ;  /* 0x000000ffff2e1224 */ /* 0x001fe400078e0005 */
[----:B------:R-:W-:-:S05]  /*4fd90*/  @P1 IMAD.MOV.U32 R47, RZ, RZ, R6 ;  /* 0x000000ffff2f1224 */ /* 0x000fca00078e0006 */
[----:B------:R4:W4:Y:S04]  /*4fda0*/  @P1 LDG.E.U8 R75, desc[UR14][R46.64] ;  /* 0x0000000e2e4b1981 */ /* 0x000928000c1e1100 */
[----:B---3--:R-:W-:Y:S04]  /*4fdb0*/  STL [R1+0x1e1c], R71 ;  /* 0x001e1c4701007387 */ /* 0x008fe80000100800 */
[----:B-1----:R-:W3:Y:S04]  /*4fdc0*/  LDL R17, [R1+0x1910] ;  /* 0x0019100001117983 */ /* 0x002ee80000100800 */
[----:B------:R-:W3:Y:S04]  /*4fdd0*/  LDL R15, [R1+0x1914] ;  /* 0x00191400010f7983 */ /* 0x000ee80000100800 */
[----:B------:R-:W3:Y:S04]  /*4fde0*/  LDL R12, [R1+0x191c] ;  /* 0x00191c00010c7983 */ /* 0x000ee80000100800 */
[----:B--2---:R-:W-:Y:S04]  /*4fdf0*/  STL [R1+0x1e20], R73 ;  /* 0x001e204901007387 */ /* 0x004fe80000100800 */
[----:B------:R-:W2:Y:S04]  /*4fe00*/  LDL R13, [R1+0x1918] ;  /* 0x00191800010d7983 */ /* 0x000ea80000100800 */
[----:B------:R-:W2:Y:S04]  /*4fe10*/  LDL R10, [R1+0x1920] ;  /* 0x00192000010a7983 */ /* 0x000ea80000100800 */
[----:B------:R-:W2:Y:S04]  /*4fe20*/  LDL R9, [R1+0x1924] ;  /* 0x0019240001097983 */ /* 0x000ea80000100800 */
[----:B------:R-:W2:Y:S04]  /*4fe30*/  LDL R6, [R1+0x1928] ;  /* 0x0019280001067983 */ /* 0x000ea80000100800 */
[----:B------:R-:W2:Y:S01]  /*4fe40*/  LDL R5, [R1+0x192c] ;  /* 0x00192c0001057983 */ /* 0x000ea20000100800 */
[----:B------:R-:W-:-:S02]  /*4fe50*/  ISETP.GT.AND P2, PT, R20, 0x7e, PT ;  /* 0x0000007e1400780c */ /* 0x000fc40003f44270 */
[----:B------:R-:W-:Y:S01]  /*4fe60*/  PRMT R77, RZ, 0x7610, R77 ;  /* 0x00007610ff4d7816 */ /* 0x000fe2000000004d */
[----:B----4-:R-:W-:Y:S02]  /*4fe70*/  @P1 IMAD.MOV.U32 R46, RZ, RZ, R3 ;  /* 0x000000ffff2e1224 */ /* 0x010fe400078e0003 */
[----:B------:R-:W-:Y:S01]  /*4fe80*/  @P1 IMAD.MOV.U32 R47, RZ, RZ, R4 ;  /* 0x000000ffff2f1224 */ /* 0x000fe200078e0004 */
[----:B------:R-:W-:-:S04]  /*4fe90*/  PRMT R14, RZ, 0x7610, R14 ;  /* 0x00007610ff0e7816 */ /* 0x000fc8000000000e */
[----:B------:R3:W4:Y:S01]  /*4fea0*/  @P1 LDG.E.U8 R77, desc[UR14][R46.64] ;  /* 0x0000000e2e4d1981 */ /* 0x000722000c1e1100 */
[----:B------:R-:W-:Y:S02]  /*4feb0*/  PRMT R11, RZ, 0x7610, R11 ;  /* 0x00007610ff0b7816 */ /* 0x000fe4000000000b */
[----:B------:R-:W-:Y:S02]  /*4fec0*/  PRMT R7, RZ, 0x7610, R7 ;  /* 0x00007610ff077816 */ /* 0x000fe40000000007 */
[----:B------:R-:W-:Y:S01]  /*4fed0*/  PRMT R16, RZ, 0x7610, R16 ;  /* 0x00007610ff107816 */ /* 0x000fe20000000010 */
[----:B------:R0:W-:Y:S04]  /*4fee0*/  STL [R1+0x1e24], R75 ;  /* 0x001e244b01007387 */ /* 0x0001e80000100800 */
[----:B------:R-:W4:Y:S04]  /*4fef0*/  LDL R4, [R1+0x1930] ;  /* 0x0019300001047983 */ /* 0x000f280000100800 */
[----:B------:R-:W4:Y:S01]  /*4ff00*/  LDL R3, [R1+0x1934] ;  /* 0x0019340001037983 */ /* 0x000f220000100800 */
[----:B---3--:R-:W-:-:S02]  /*4ff10*/  @P2 IMAD.MOV.U32 R47, RZ, RZ, R17 ;  /* 0x000000ffff2f2224 */ /* 0x008fc400078e0011 */
[----:B------:R-:W-:-:S05]  /*4ff20*/  @P2 IMAD.MOV.U32 R46, RZ, RZ, R15 ;  /* 0x000000ffff2e2224 */ /* 0x000fca00078e000f */
[----:B------:R1:W3:Y:S02]  /*4ff30*/  @P2 LDG.E.U8 R14, desc[UR14][R46.64] ;  /* 0x0000000e2e0e2981 */ /* 0x0002e4000c1e1100 */
[----:B-1----:R-:W-:Y:S02]  /*4ff40*/  @P2 IMAD.MOV.U32 R46, RZ, RZ, R12 ;  /* 0x000000ffff2e2224 */ /* 0x002fe400078e000c */
[----:B--2---:R-:W-:-:S05]  /*4ff50*/  @P2 IMAD.MOV.U32 R47, RZ, RZ, R13 ;  /* 0x000000ffff2f2224 */ /* 0x004fca00078e000d */
[----:B------:R1:W2:Y:S02]  /*4ff60*/  @P2 LDG.E.U8 R11, desc[UR14][R46.64] ;  /* 0x0000000e2e0b2981 */ /* 0x0002a4000c1e1100 */
[----:B-1----:R-:W-:Y:S02]  /*4ff70*/  @P2 IMAD.MOV.U32 R46, RZ, RZ, R9 ;  /* 0x000000ffff2e2224 */ /* 0x002fe400078e0009 */
[----:B------:R-:W-:-:S05]  /*4ff80*/  @P2 IMAD.MOV.U32 R47, RZ, RZ, R10 ;  /* 0x000000ffff2f2224 */ /* 0x000fca00078e000a */
[----:B------:R1:W2:Y:S02]  /*4ff90*/  @P2 LDG.E.U8 R7, desc[UR14][R46.64] ;  /* 0x0000000e2e072981 */ /* 0x0002a4000c1e1100 */
[----:B-1----:R-:W-:Y:S02]  /*4ffa0*/  @P2 IMAD.MOV.U32 R46, RZ, RZ, R5 ;  /* 0x000000ffff2e2224 */ /* 0x002fe400078e0005 */
[----:B------:R-:W-:-:S05]  /*4ffb0*/  @P2 IMAD.MOV.U32 R47, RZ, RZ, R6 ;  /* 0x000000ffff2f2224 */ /* 0x000fca00078e0006 */
[----:B------:R1:W2:Y:S01]  /*4ffc0*/  @P2 LDG.E.U8 R16, desc[UR14][R46.64] ;  /* 0x0000000e2e102981 */ /* 0x0002a2000c1e1100 */
[----:B------:R-:W-:-:S03]  /*4ffd0*/  ISETP.GT.AND P1, PT, R20, 0x7f, PT ;  /* 0x0000007f1400780c */ /* 0x000fc60003f24270 */
[----:B----4-:R4:W-:Y:S01]  /*4ffe0*/  STL [R1+0x1e28], R77 ;  /* 0x001e284d01007387 */ /* 0x0109e20000100800 */
[----:B------:R-:W-:-:S09]  /*4fff0*/  PRMT R2, RZ, 0x7610, R2 ;  /* 0x00007610ff027816 */ /* 0x000fd20000000002 */
[----:B-1----:R-:W-:Y:S02]  /*50000*/  @P1 IMAD.MOV.U32 R46, RZ, RZ, R3 ;  /* 0x000000ffff2e1224 */ /* 0x002fe400078e0003 */
[----:B------:R-:W-:-:S05]  /*50010*/  @P1 IMAD.MOV.U32 R47, RZ, RZ, R4 ;  /* 0x000000ffff2f1224 */ /* 0x000fca00078e0004 */
[----:B------:R-:W3:Y:S04]  /*50020*/  @P1 LDG.E.U8 R2, desc[UR14][R46.64] ;  /* 0x0000000e2e021981 */ /* 0x000ee8000c1e1100 */
[----:B--2---:R-:W-:Y:S04]  /*50030*/  STL [R1+0x1d7c], R16 ;  /* 0x001d7c1001007387 */ /* 0x004fe80000100800 */
[----:B0-----:R-:W2:Y:S04]  /*50040*/  LDL R75, [R1+0x193c] ;  /* 0x00193c00014b7983 */ /* 0x001ea80000100800 */
[----:B----4-:R-:W4:Y:S04]  /*50050*/  LDL R77, [R1+0x1938] ;  /* 0x00193800014d7983 */ /* 0x010f280000100800 */
[----:B------:R-:W4:Y:S04]  /*50060*/  LDL R36, [R1+0x1944] ;  /* 0x0019440001247983 */ /* 0x000f280000100800 */
[----:B------:R-:W4:Y:S04]  /*50070*/  LDL R71, [R1+0x1940] ;  /* 0x0019400001477983 */ /* 0x000f280000100800 */
[----:B------:R-:W4:Y:S04]  /*50080*/  LDL R34, [R1+0x194c] ;  /* 0x00194c0001227983 */ /* 0x000f280000100800 */
[----:B------:R-:W4:Y:S04]  /*50090*/  LDL R35, [R1+0x1948] ;  /* 0x0019480001237983 */ /* 0x000f280000100800 */
[----:B------:R-:W4:Y:S04]  /*500a0*/  LDL.LU R33, [R1+0x6a8] ;  /* 0x0006a80001217983 */ /* 0x000f280000300800 */
[----:B------:R-:W4:Y:S04]  /*500b0*/  LDL.LU R64, [R1+0x6a0] ;  /* 0x0006a00001407983 */ /* 0x000f280000300800 */
[----:B------:R-:W4:Y:S04]  /*500c0*/  LDL.LU R66, [R1+0x698] ;  /* 0x0006980001427983 */ /* 0x000f280000300800 */
[----:B------:R-:W4:Y:S04]  /*500d0*/  LDL.LU R68, [R1+0x690] ;  /* 0x0006900001447983 */ /* 0x000f280000300800 */
[----:B------:R-:W4:Y:S04]  /*500e0*/  LDL.LU R70, [R1+0x618] ;  /* 0x0006180001467983 */ /* 0x000f280000300800 */
[----:B------:R-:W4:Y:S04]  /*500f0*/  LDL.LU R15, [R1+0x610] ;  /* 0x00061000010f7983 */ /* 0x000f280000300800 */
[----:B------:R0:W-:Y:S01]  /*50100*/  STL [R1+0xbc], R7 ;  /* 0x0000bc0701007387 */ /* 0x0001e20000100800 */
[----:B------:R-:W-:-:S02]  /*50110*/  PRMT R73, RZ, 0x7610, R73 ;  /* 0x00007610ff497816 */ /* 0x000fc40000000049 */
[----:B------:R-:W-:Y:S01]  /*50120*/  PRMT R8, RZ, 0x7610, R8 ;  /* 0x00007610ff087816 */ /* 0x000fe20000000008 */
[----:B0-----:R-:W4:Y:S04]  /*50130*/  LDL.LU R7, [R1+0x608] ;  /* 0x0006080001077983 */ /* 0x001f280000300800 */
[----:B------:R-:W4:Y:S04]  /*50140*/  LDL.LU R6, [R1+0x600] ;  /* 0x0006000001067983 */ /* 0x000f280000300800 */
[----:B------:R-:W4:Y:S04]  /*50150*/  LDL.LU R5, [R1+0x588] ;  /* 0x0005880001057983 */ /* 0x000f280000300800 */
[----:B---3--:R0:W-:Y:S04]  /*50160*/  STL [R1+0xd4], R14 ;  /* 0x0000d40e01007387 */ /* 0x0081e80000100800 */
[----:B0-----:R-:W3:Y:S04]  /*50170*/  LDL.LU R14, [R1+0x580] ;  /* 0x00058000010e7983 */ /* 0x001ee80000300800 */
[----:B------:R-:W3:Y:S04]  /*50180*/  LDL.LU R9, [R1+0x578] ;  /* 0x0005780001097983 */ /* 0x000ee80000300800 */
[----:B------:R-:W3:Y:S04]  /*50190*/  LDL.LU R17, [R1+0x570] ;  /* 0x0005700001117983 */ /* 0x000ee80000300800 */
[----:B------:R0:W-:Y:S04]  /*501a0*/  STL [R1+0xa4], R2 ;  /* 0x0000a40201007387 */ /* 0x0001e80000100800 */
[----:B------:R1:W-:Y:S01]  /*501b0*/  STL [R1+0xc8], R11 ;  /* 0x0000c80b01007387 */ /* 0x0003e20000100800 */
[----:B------:R-:W-:-:S03]  /*501c0*/  PRMT R16, RZ, 0x7610, R16 ;  /* 0x00007610ff107816 */ /* 0x000fc60000000010 */
[----:B0-----:R-:W3:Y:S04]  /*501d0*/  LDL.LU R2, [R1+0x4f8] ;  /* 0x0004f80001027983 */ /* 0x001ee80000300800 */
[----:B------:R-:W3:Y:S04]  /*501e0*/  LDL.LU R3, [R1+0x4f0] ;  /* 0x0004f00001037983 */ /* 0x000ee80000300800 */
[----:B------:R-:W3:Y:S04]  /*501f0*/  LDL.LU R4, [R1+0x4e8] ;  /* 0x0004e80001047983 */ /* 0x000ee80000300800 */
[----:B------:R-:W3:Y:S04]  /*50200*/  LDL.LU R12, [R1+0x4e0] ;  /* 0x0004e000010c7983 */ /* 0x000ee80000300800 */
[----:B-1----:R-:W3:Y:S04]  /*50210*/  LDL.LU R11, [R1+0x468] ;  /* 0x00046800010b7983 */ /* 0x002ee80000300800 */
[----:B------:R-:W3:Y:S04]  /*50220*/  LDL.LU R13, [R1+0x460] ;  /* 0x00046000010d7983 */ /* 0x000ee80000300800 */
[----:B------:R-:W3:Y:S04]  /*50230*/  LDL.LU R19, [R1+0x458] ;  /* 0x0004580001137983 */ /* 0x000ee80000300800 */
[----:B------:R-:W3:Y:S01]  /*50240*/  LDL.LU R10, [R1+0x450] ;  /* 0x00045000010a7983 */ /* 0x000ee20000300800 */
[----:B--2---:R-:W-:-:S02]  /*50250*/  @P1 IMAD.MOV.U32 R46, RZ, RZ, R75 ;  /* 0x000000ffff2e1224 */ /* 0x004fc400078e004b */
[----:B----4-:R-:W-:-:S05]  /*50260*/  @P1 IMAD.MOV.U32 R47, RZ, RZ, R77 ;  /* 0x000000ffff2f1224 */ /* 0x010fca00078e004d */
[----:B------:R0:W2:Y:S02]  /*50270*/  @P1 LDG.E.U8 R73, desc[UR14][R46.64] ;  /* 0x0000000e2e491981 */ /* 0x0000a4000c1e1100 */
[----:B0-----:R-:W-:Y:S02]  /*50280*/  @P1 IMAD.MOV.U32 R46, RZ, RZ, R36 ;  /* 0x000000ffff2e1224 */ /* 0x001fe400078e0024 */
[----:B------:R-:W-:-:S05]  /*50290*/  @P1 IMAD.MOV.U32 R47, RZ, RZ, R71 ;  /* 0x000000ffff2f1224 */ /* 0x000fca00078e0047 */
[----:B------:R0:W4:Y:S02]  /*502a0*/  @P1 LDG.E.U8 R8, desc[UR14][R46.64] ;  /* 0x0000000e2e081981 */ /* 0x000124000c1e1100 */
[----:B0-----:R-:W-:Y:S02]  /*502b0*/  @P1 IMAD.MOV.U32 R46, RZ, RZ, R34 ;  /* 0x000000ffff2e1224 */ /* 0x001fe400078e0022 */
[----:B------:R-:W-:-:S05]  /*502c0*/  @P1 IMAD.MOV.U32 R47, RZ, RZ, R35 ;  /* 0x000000ffff2f1224 */ /* 0x000fca00078e0023 */
[----:B------:R-:W2:Y:S01]  /*502d0*/  @P1 LDG.E.U8 R16, desc[UR14][R46.64] ;  /* 0x0000000e2e101981 */ /* 0x000ea2000c1e1100 */
[----:B------:R-:W0:Y:S01]  /*502e0*/  S2R R0, SR_TID.X ;  /* 0x0000000000007919 */ /* 0x000e220000002100 */
[----:B------:R-:W-:Y:S01]  /*502f0*/  BAR.SYNC.DEFER_BLOCKING 0x0 ;  /* 0x0000000000007b1d */ /* 0x000fe20000010000 */
[----:B0-----:R-:W-:-:S05]  /*50300*/  LOP3.LUT R0, R0, 0x7f, RZ, 0xc0, !PT ;  /* 0x0000007f00007812 */ /* 0x001fca00078ec0ff */
[----:B---3--:R0:W-:Y:S04]  /*50310*/  STS.U8 [R0+UR4+0x1cc00], R12 ;  /* 0x01cc000c00007988 */ /* 0x0081e80008000004 */
[----:B------:R1:W-:Y:S04]  /*50320*/  STS.U8 [R0+UR4+0x11000], R11 ;  /* 0x0110000b00007988 */ /* 0x0003e80008000004 */
[----:B------:R3:W-:Y:S01]  /*50330*/  STS.U8 [R0+UR4+0x1d000], R10 ;  /* 0x01d0000a00007988 */ /* 0x0007e20008000004 */
[----:B------:R-:W-:-:S03]  /*50340*/  ISETP.GE.AND P1, PT, R0, R20, PT ;  /* 0x000000140000720c */ /* 0x000fc60003f26270 */
        /* <DEDUP_REMOVED lines=17> */
[----:B----4-:R-:W-:Y:S04]  /*50460*/  STL [R1+0x1d10], R8 ;  /* 0x001d100801007387 */ /* 0x010fe80000100800 */
[----:B0-----:R-:W4:Y:S04]  /*50470*/  LDL.LU R12, [R1+0x3e4] ;  /* 0x0003e400010c7983 */ /* 0x001f280000300800 */
[----:B-1----:R-:W4:Y:S04]  /*50480*/  LDL.LU R11, [R1+0x3dc] ;  /* 0x0003dc00010b7983 */ /* 0x002f280000300800 */
[----:B--2---:R-:W-:Y:S04]  /*50490*/  STL [R1+0x98], R73 ;  /* 0x0000984901007387 */ /* 0x004fe80000100800 */
[----:B---3--:R-:W2:Y:S04]  /*504a0*/  LDL.LU R10, [R1+0x3d4] ;  /* 0x0003d400010a7983 */ /* 0x008ea80000300800 */
[----:B------:R-:W3:Y:S04]  /*504b0*/  LDL.LU R20, [R1+0x3cc] ;  /* 0x0003cc0001147983 */ /* 0x000ee80000300800 */
[----:B------:R-:W3:Y:S04]  /*504c0*/  LDL.LU R46, [R1+0x364] ;  /* 0x00036400012e7983 */ /* 0x000ee80000300800 */
[----:B------:R-:W3:Y:S04]  /*504d0*/  LDL.LU R47, [R1+0x35c] ;  /* 0x00035c00012f7983 */ /* 0x000ee80000300800 */
[----:B------:R0:W-:Y:S04]  /*504e0*/  STL [R1+0x84], R16 ;  /* 0x0000841001007387 */ /* 0x0001e80000100800 */
[----:B0-----:R-:W3:Y:S04]  /*504f0*/  LDL.LU R16, [R1+0x354] ;  /* 0x0003540001107983 */ /* 0x001ee80000300800 */
        /* <DEDUP_REMOVED lines=24> */
[----:B----4-:R0:W-:Y:S04]  /*50680*/  STS.U8 [R0+UR4+0x11400], R12 ;  /* 0x0114000c00007988 */ /* 0x0101e80008000004 */
[----:B------:R1:W-:Y:S04]  /*50690*/  STS.U8 [R0+UR4+0x15400], R11 ;  /* 0x0154000b00007988 */ /* 0x0003e80008000004 */
[----:B--2---:R2:W-:Y:S04]  /*506a0*/  STS.U8 [R0+UR4+0x19400], R10 ;  /* 0x0194000a00007988 */ /* 0x0045e80008000004 */
[----:B0-----:R-:W4:Y:S04]  /*506b0*/  LDL.LU R12, [R1+0x1e60] ;  /* 0x001e6000010c7983 */ /* 0x001f280000300800 */
[----:B-1----:R-:W4:Y:S04]  /*506c0*/  LDL.LU R11, [R1+0x1e5c] ;  /* 0x001e5c00010b7983 */ /* 0x002f280000300800 */
[----:B--2---:R-:W2:Y:S04]  /*506d0*/  LDL.LU R10, [R1+0x1e58] ;  /* 0x001e5800010a7983 */ /* 0x004ea80000300800 */
        /* <DEDUP_REMOVED lines=8> */
[----:B---3--:R-:W3:Y:S04]  /*50760*/  LDL.LU R66, [R1+0x678] ;  /* 0x0006780001427983 */ /* 0x008ee80000300800 */
[----:B------:R-:W3:Y:S04]  /*50770*/  LDL.LU R68, [R1+0x670] ;  /* 0x0006700001447983 */ /* 0x000ee80000300800 */
[----:B------:R-:W3:Y:S04]  /*50780*/  LDL.LU R70, [R1+0x5f8] ;  /* 0x0005f80001467983 */ /* 0x000ee80000300800 */
[----:B------:R0:W-:Y:S04]  /*50790*/  STS.U8 [R0+UR4+0x12800], R7 ;  /* 0x0128000700007988 */ /* 0x0001e80008000004 */
[----:B------:R-:W3:Y:S04]  /*507a0*/  LDL.LU R15, [R1+0x5f0] ;  /* 0x0005f000010f7983 */ /* 0x000ee80000300800 */
        /* <DEDUP_REMOVED lines=44> */
[----:B0-----:R-:W4:Y:S04]  /*50a70*/  LDL.LU R18, [R1+0x434] ;  /* 0x0004340001127983 */ /* 0x001f280000300800 */
[----:B--2---:R0:W-:Y:S02]  /*50a80*/  STS.U8 [R0+UR4+0x1f000], R10 ;  /* 0x01f0000a00007988 */ /* 0x0041e40008000004 */
[----:B0-----:R-:W-:-:S05]  /*50a90*/  LOP3.LUT R10, R0, 0x10, RZ, 0x3c, !PT ;  /* 0x00000010000a7812 */ /* 0x001fca00078e3cff */
[----:B---3--:R0:W-:Y:S04]  /*50aa0*/  STS.U8 [R10+UR4+0x1cc80], R13 ;  /* 0x01cc800d0a007988 */ /* 0x0081e80008000004 */
[----:B----4-:R1:W-:Y:S04]  /*50ab0*/  STS.U8 [R10+UR4+0x11080], R19 ;  /* 0x011080130a007988 */ /* 0x0103e80008000004 */
[----:B0-----:R-:W2:Y:S04]  /*50ac0*/  LDL.LU R13, [R1+0x430] ;  /* 0x00043000010d7983 */ /* 0x001ea80000300800 */
[----:B-1----:R-:W3:Y:S04]  /*50ad0*/  LDL.LU R19, [R1+0x42c] ;  /* 0x00042c0001137983 */ /* 0x002ee80000300800 */
[----:B------:R-:W4:Y:S04]  /*50ae0*/  LDL.LU R0, [R1+0x3c4] ;  /* 0x0003c40001007983 */ /* 0x000f280000300800 */
[----:B------:R-:W4:Y:S04]  /*50af0*/  LDL.LU R20, [R1+0x3b4] ;  /* 0x0003b40001147983 */ /* 0x000f280000300800 */
[----:B------:R0:W-:Y:S04]  /*50b00*/  STS.U8 [R10+UR4+0x18c80], R4 ;  /* 0x018c80040a007988 */ /* 0x0001e80008000004 */
        /* <DEDUP_REMOVED lines=38> */
[----:B0-----:R-:W4:Y:S04]  /*50d70*/  LDL.LU R2, [R1+0xcc] ;  /* 0x0000cc0001027983 */ /* 0x001f280000300800 */
[----:B-1----:R-:W4:Y:S04]  /*50d80*/  LDL.LU R3, [R1+0xc4] ;  /* 0x0000c40001037983 */ /* 0x002f280000300800 */
[----:B------:R-:W4:Y:S04]  /*50d90*/  LDL.LU R18, [R1+0xc0] ;  /* 0x0000c00001127983 */ /* 0x000f280000300800 */
[----:B--2---:R0:W-:Y:S04]  /*50da0*/  STS.U8 [R10+UR4+0x19080], R13 ;  /* 0x0190800d0a007988 */ /* 0x0041e80008000004 */
[----:B---3--:R1:W-:Y:S04]  /*50db0*/  STS.U8 [R10+UR4+0x1d080], R19 ;  /* 0x01d080130a007988 */ /* 0x0083e80008000004 */
[----:B0-----:R-:W2:Y:S04]  /*50dc0*/  LDL.LU R13, [R1+0x1e54] ;  /* 0x001e5400010d7983 */ /* 0x001ea80000300800 */
[----:B-1----:R-:W3:Y:S04]  /*50dd0*/  LDL.LU R19, [R1+0x1e50] ;  /* 0x001e500001137983 */ /* 0x002ee80000300800 */
[----:B----4-:R0:W-:Y:S04]  /*50de0*/  STS.U8 [R10+UR4+0x1d480], R4 ;  /* 0x01d480040a007988 */ /* 0x0101e80008000004 */
[----:B0-----:R-:W4:Y:S04]  /*50df0*/  LDL.LU R4, [R1+0x48] ;  /* 0x0000480001047983 */ /* 0x001f280000300800 */
[----:B------:R0:W-:Y:S04]  /*50e00*/  STS.U8 [R10+UR4+0x1a080], R64 ;  /* 0x01a080400a007988 */ /* 0x0001e80008000004 */
[----:B0-----:R-:W4:Y:S04]  /*50e10*/  LDL.LU R64, [R1+0x66c] ;  /* 0x00066c0001407983 */ /* 0x001f280000300800 */
[----:B------:R0:W-:Y:S04]  /*50e20*/  STS.U8 [R10+UR4+0x1ec80], R18 ;  /* 0x01ec80120a007988 */ /* 0x0001e80008000004 */
[----:B0-----:R-:W4:Y:S04]  /*50e30*/  LDL.LU R18, [R1+0x668] ;  /* 0x0006680001127983 */ /* 0x001f280000300800 */
[----:B---3--:R0:W-:Y:S04]  /*50e40*/  STS.U8 [R10+UR4+0x13080], R19 ;  /* 0x013080130a007988 */ /* 0x0081e80008000004 */
[----:B0-----:R-:W3:Y:S04]  /*50e50*/  LDL.LU R19, [R1+0x664] ;  /* 0x0006640001137983 */ /* 0x001ee80000300800 */
[----:B--2---:R0:W-:Y:S04]  /*50e60*/  STS.U8 [R10+UR4+0x17080], R13 ;  /* 0x0170800d0a007988 */ /* 0x0041e80008000004 */
[----:B0-----:R-:W2:Y:S04]  /*50e70*/  LDL.LU R13, [R1+0x660] ;  /* 0x00066000010d7983 */ /* 0x001ea80000300800 */
        /* <DEDUP_REMOVED lines=8> */
[----:B-1----:R-:W2:Y:S04]  /*50f00*/  LDL.LU R66, [R1+0x5dc] ;  /* 0x0005dc0001427983 */ /* 0x002ea80000300800 */
[----:B------:R-:W2:Y:S04]  /*50f10*/  LDL.LU R68, [R1+0x5d8] ;  /* 0x0005d80001447983 */ /* 0x000ea80000300800 */
[----:B0-----:R-:W2:Y:S04]  /*50f20*/  LDL.LU R70, [R1+0x5d4] ;  /* 0x0005d40001467983 */ /* 0x001ea80000300800 */
[----:B------:R-:W2:Y:S04]  /*50f30*/  LDL.LU R15, [R1+0x5d0] ;  /* 0x0005d000010f7983 */ /* 0x000ea80000300800 */
[----:B------:R-:W2:Y:S04]  /*50f40*/  LDL.LU R7, [R1+0x54c] ;  /* 0x00054c0001077983 */ /* 0x000ea80000300800 */
[----:B------:R0:W-:Y:S04]  /*50f50*/  STS.U8 [R10+UR4+0x16880], R5 ;  /* 0x016880050a007988 */ /* 0x0001e80008000004 */
[----:B------:R-:W2:Y:S04]  /*50f60*/  LDL.LU R6, [R1+0x548] ;  /* 0x0005480001067983 */ /* 0x000ea80000300800 */
        /* <DEDUP_REMOVED lines=9> */
[----:B------:R-:W2:Y:S01]  /*51000*/  LDL.LU R2, [R1+0x4b0] ;  /* 0x0004b00001027983 */ /* 0x000ea20000300800 */
[----:B------:R-:W-:-:S03]  /*51010*/  LOP3.LUT R11, R11, 0x7f, RZ, 0xc0, !PT ;  /* 0x0000007f0b0b7812 */ /* 0x000fc600078ec0ff */
[----:B----4-:R0:W-:Y:S04]  /*51020*/  STS.U8 [R10+UR4+0x1b080], R4 ;  /* 0x01b080040a007988 */ /* 0x0101e80008000004 */
[----:B------:R-:W4:Y:S01]  /*51030*/  LDL.LU R3, [R1+0x4ac] ;  /* 0x0004ac0001037983 */ /* 0x000f220000300800 */
[----:B------:R-:W-:-:S03]  /*51040*/  LOP3.LUT R11, R11, 0x20, RZ, 0x3c, !PT ;  /* 0x000000200b0b7812 */ /* 0x000fc600078e3cff */
[----:B------:R-:W-:Y:S04]  /*51050*/  STS.U8 [R10+UR4+0x11480], R0 ;  /* 0x011480000a007988 */ /* 0x000fe80008000004 */
        /* <DEDUP_REMOVED lines=26> */
[----:B0-----:R-:W4:Y:S04]  /*51200*/  LDL.LU R18, [R1+0x424] ;  /* 0x0004240001127983 */ /* 0x001f280000300800 */
[----:B---3--:R0:W-:Y:S04]  /*51210*/  STS.U8 [R11+UR4+0x18100], R19 ;  /* 0x018100130b007988 */ /* 0x0081e80008000004 */
[----:B0-----:R-:W3:Y:S04]  /*51220*/  LDL.LU R19, [R1+0x420] ;  /* 0x0004200001137983 */ /* 0x001ee80000300800 */
[----:B--2---:R0:W-:Y:S04]  /*51230*/  STS.U8 [R11+UR4+0x1c100], R13 ;  /* 0x01c1000d0b007988 */ /* 0x0041e80008000004 */
[----:B0-----:R-:W2:Y:S04]  /*51240*/  LDL.LU R13, [R1+0x41c] ;  /* 0x00041c00010d7983 */ /* 0x001ea80000300800 */
        /* <DEDUP_REMOVED lines=34> */
[----:B----4-:R0:W-:Y:S04]  /*51470*/  STS.U8 [R11+UR4+0x1cd00], R3 ;  /* 0x01cd00030b007988 */ /* 0x0101e80008000004 */
[----:B------:R-:W4:Y:S04]  /*51480*/  LDL.LU R2, [R1+0x124] ;  /* 0x0001240001027983 */ /* 0x000f280000300800 */
[----:B------:R1:W-:Y:S04]  /*51490*/  STS.U8 [R11+UR4+0x11100], R4 ;  /* 0x011100040b007988 */ /* 0x0003e80008000004 */
[----:B0-----:R-:W4:Y:S04]  /*514a0*/  LDL.LU R3, [R1+0x120] ;  /* 0x0001200001037983 */ /* 0x001f280000300800 */
[----:B-1----:R-:W4:Y:S04]  /*514b0*/  LDL.LU R4, [R1+0xb8] ;  /* 0x0000b80001047983 */ /* 0x002f280000300800 */
[----:B------:R0:W-:Y:S04]  /*514c0*/  STS.U8 [R11+UR4+0x15100], R18 ;  /* 0x015100120b007988 */ /* 0x0001e80008000004 */
[----:B0-----:R-:W4:Y:S04]  /*514d0*/  LDL.LU R18, [R1+0xb4] ;  /* 0x0000b40001127983 */ /* 0x001f280000300800 */
[----:B---3--:R0:W-:Y:S04]  /*514e0*/  STS.U8 [R11+UR4+0x19100], R19 ;  /* 0x019100130b007988 */ /* 0x0081e80008000004 */
[----:B0-----:R-:W3:Y:S04]  /*514f0*/  LDL.LU R19, [R1+0xac] ;  /* 0x0000ac0001137983 */ /* 0x001ee80000300800 */
[----:B--2---:R0:W-:Y:S04]  /*51500*/  STS.U8 [R11+UR4+0x1d100], R13 ;  /* 0x01d1000d0b007988 */ /* 0x0041e80008000004 */
[----:B0-----:R-:W2:Y:S04]  /*51510*/  LDL.LU R13, [R1+0xa8] ;  /* 0x0000a800010d7983 */ /* 0x001ea80000300800 */
[----:B------:R0:W-:Y:S04]  /*51520*/  STS.U8 [R11+UR4+0x19d00], R33 ;  /* 0x019d00210b007988 */ /* 0x0001e80008000004 */
[----:B------:R1:W-:Y:S04]  /*51530*/  STS.U8 [R11+UR4+0x1dd00], R64 ;  /* 0x01dd00400b007988 */ /* 0x0003e80008000004 */
[----:B0-----:R-:W2:Y:S04]  /*51540*/  LDL.LU R33, [R1+0x40] ;  /* 0x0000400001217983 */ /* 0x001ea80000300800 */
[----:B------:R0:W-:Y:S04]  /*51550*/  STS.U8 [R11+UR4+0x12100], R66 ;  /* 0x012100420b007988 */ /* 0x0001e80008000004 */
[----:B------:R0:W-:Y:S04]  /*51560*/  STS.U8 [R11+UR4+0x16100], R68 ;  /* 0x016100440b007988 */ /* 0x0001e80008000004 */
[----:B------:R0:W-:Y:S04]  /*51570*/  STS.U8 [R11+UR4+0x1a100], R70 ;  /* 0x01a100460b007988 */ /* 0x0001e80008000004 */
[----:B------:R0:W-:Y:S04]  /*51580*/  STS.U8 [R11+UR4+0x1e100], R15 ;  /* 0x01e1000f0b007988 */ /* 0x0001e80008000004 */
[----:B------:R0:W-:Y:S04]  /*51590*/  STS.U8 [R11+UR4+0x12500], R7 ;  /* 0x012500070b007988 */ /* 0x0001e80008000004 */
[----:B-1----:R-:W2:Y:S04]  /*515a0*/  LDL.LU R64, [R1+0x3c] ;  /* 0x00003c0001407983 */ /* 0x002ea80000300800 */
[----:B0-----:R-:W2:Y:S04]  /*515b0*/  LDL.LU R66, [R1+0x38] ;  /* 0x0000380001427983 */ /* 0x001ea80000300800 */
        /* <DEDUP_REMOVED lines=9> */
[----:B----4-:R4:W-:Y:S04]  /*51650*/  STS.U8 [R11+UR4+0x1a900], R2 ;  /* 0x01a900020b007988 */ /* 0x0109e80008000004 */
[----:B0-----:R-:W2:Y:S04]  /*51660*/  LDL.LU R6, [R1+0x5cc] ;  /* 0x0005cc0001067983 */ /* 0x001ea80000300800 */
[----:B-1----:R-:W2:Y:S04]  /*51670*/  LDL.LU R5, [R1+0x5c8] ;  /* 0x0005c80001057983 */ /* 0x002ea80000300800 */
[----:B------:R-:W2:Y:S04]  /*51680*/  LDL.LU R14, [R1+0x5c4] ;  /* 0x0005c400010e7983 */ /* 0x000ea80000300800 */
[----:B------:R-:W2:Y:S04]  /*51690*/  LDL.LU R9, [R1+0x5c0] ;  /* 0x0005c00001097983 */ /* 0x000ea80000300800 */
[----:B------:R-:W2:Y:S04]  /*516a0*/  LDL.LU R17, [R1+0x53c] ;  /* 0x00053c0001117983 */ /* 0x000ea80000300800 */
[----:B------:R0:W-:Y:S04]  /*516b0*/  STS.U8 [R11+UR4+0x1e900], R3 ;  /* 0x01e900030b007988 */ /* 0x0001e80008000004 */
[----:B----4-:R-:W4:Y:S04]  /*516c0*/  LDL.LU R2, [R1+0x538] ;  /* 0x0005380001027983 */ /* 0x010f280000300800 */
        /* <DEDUP_REMOVED lines=45> */
[----:B------:R1:W-:Y:S04]  /*519a0*/  STS.U8 [R12+UR4+0x1c580], R9 ;  /* 0x01c580090c007988 */ /* 0x0003e80008000004 */
[----:B------:R0:W-:Y:S04]  /*519b0*/  STS.U8 [R12+UR4+0x10980], R17 ;  /* 0x010980110c007988 */ /* 0x0001e80008000004 */
[----:B----4-:R4:W-:Y:S04]  /*519c0*/  STS.U8 [R12+UR4+0x14980], R2 ;  /* 0x014980020c007988 */ /* 0x0109e80008000004 */
[----:B------:R1:W-:Y:S04]  /*519d0*/  STS.U8 [R12+UR4+0x18980], R3 ;  /* 0x018980030c007988 */ /* 0x0003e80008000004 */
[----:B------:R4:W-:Y:S04]  /*519e0*/  STS.U8 [R12+UR4+0x1c980], R4 ;  /* 0x01c980040c007988 */ /* 0x0009e80008000004 */
[----:B0-----:R-:W2:Y:S04]  /*519f0*/  LDL.LU R14, [R1+0x49c] ;  /* 0x00049c00010e7983 */ /* 0x001ea80000300800 */
[----:B-1----:R-:W2:Y:S04]  /*51a00*/  LDL.LU R9, [R1+0x418] ;  /* 0x0004180001097983 */ /* 0x002ea80000300800 */
[----:B------:R-:W2:Y:S04]  /*51a10*/  LDL.LU R17, [R1+0x414] ;  /* 0x0004140001117983 */ /* 0x000ea80000300800 */
[----:B----4-:R-:W4:Y:S04]  /*51a20*/  LDL.LU R2, [R1+0x410] ;  /* 0x0004100001027983 */ /* 0x010f280000300800 */
[----:B------:R-:W4:Y:S04]  /*51a30*/  LDL.LU R3, [R1+0x40c] ;  /* 0x00040c0001037983 */ /* 0x000f280000300800 */
[----:B------:R-:W4:Y:S04]  /*51a40*/  LDL.LU R4, [R1+0x398] ;  /* 0x0003980001047983 */ /* 0x000f280000300800 */
        /* <DEDUP_REMOVED lines=62> */
[----:B0-----:R-:W2:Y:S04]  /*51e30*/  LDL.LU R66, [R1+0x5b4] ;  /* 0x0005b40001427983 */ /* 0x001ea80000300800 */
[----:B-1----:R-:W2:Y:S04]  /*51e40*/  LDL.LU R68, [R1+0x5b0] ;  /* 0x0005b00001447983 */ /* 0x002ea80000300800 */
[----:B------:R-:W2:Y:S04]  /*51e50*/  LDL.LU R70, [R1+0x52c] ;  /* 0x00052c0001467983 */ /* 0x000ea80000300800 */
[----:B------:R-:W2:Y:S04]  /*51e60*/  LDL.LU R15, [R1+0x528] ;  /* 0x00052800010f7983 */ /* 0x000ea80000300800 */
[----:B------:R0:W-:Y:S04]  /*51e70*/  STS.U8 [R12+UR4+0x1e980], R7 ;  /* 0x01e980070c007988 */ /* 0x0001e80008000004 */
[----:B------:R1:W-:Y:S04]  /*51e80*/  STS.U8 [R12+UR4+0x12d80], R6 ;  /* 0x012d80060c007988 */ /* 0x0003e80008000004 */
[----:B------:R1:W-:Y:S04]  /*51e90*/  STS.U8 [R12+UR4+0x16d80], R5 ;  /* 0x016d80050c007988 */ /* 0x0003e80008000004 */
[----:B0-----:R-:W2:Y:S04]  /*51ea0*/  LDL.LU R7, [R1+0x524] ;  /* 0x0005240001077983 */ /* 0x001ea80000300800 */
[----:B-1----:R-:W2:Y:S04]  /*51eb0*/  LDL.LU R6, [R1+0x520] ;  /* 0x0005200001067983 */ /* 0x002ea80000300800 */
[----:B------:R-:W2:Y:S04]  /*51ec0*/  LDL.LU R5, [R1+0x498] ;  /* 0x0004980001057983 */ /* 0x000ea80000300800 */
[----:B----4-:R-:W-:Y:S04]  /*51ed0*/  STS.U8 [R12+UR4+0x1f180], R2 ;  /* 0x01f180020c007988 */ /* 0x010fe80008000004 */
[----:B------:R0:W-:Y:S04]  /*51ee0*/  STS.U8 [R12+UR4+0x17180], R4 ;  /* 0x017180040c007988 */ /* 0x0001e80008000004 */
[----:B------:R1:W-:Y:S04]  /*51ef0*/  STS.U8 [R12+UR4+0x1b180], R3 ;  /* 0x01b180030c007988 */ /* 0x0003e80008000004 */
[----:B0-----:R-:W4:Y:S04]  /*51f00*/  LDL.LU R4, [R1+0x494] ;  /* 0x0004940001047983 */ /* 0x001f280000300800 */
[----:B-1----:R-:W4:Y:S04]  /*51f10*/  LDL.LU R3, [R1+0x490] ;  /* 0x0004900001037983 */ /* 0x002f280000300800 */
[----:B------:R0:W-:Y:S04]  /*51f20*/  STS.U8 [R12+UR4+0x13180], R18 ;  /* 0x013180120c007988 */ /* 0x0001e80008000004 */
[----:B------:R-:W4:Y:S04]  /*51f30*/  LDL.LU R2, [R1+0x48c] ;  /* 0x00048c0001027983 */ /* 0x000f280000300800 */
[----:B0-----:R-:W4:Y:S04]  /*51f40*/  LDL.LU R18, [R1+0x408] ;  /* 0x0004080001127983 */ /* 0x001f280000300800 */
[----:B---3--:R0:W-:Y:S04]  /*51f50*/  STS.U8 [R12+UR4+0x1ed80], R19 ;  /* 0x01ed80130c007988 */ /* 0x0081e80008000004 */
[----:B0-----:R-:W3:Y:S04]  /*51f60*/  LDL.LU R19, [R1+0x404] ;  /* 0x0004040001137983 */ /* 0x001ee80000300800 */
[----:B--2---:R0:W-:Y:S02]  /*51f70*/  STS.U8 [R12+UR4+0x1ad80], R13 ;  /* 0x01ad800d0c007988 */ /* 0x0041e40008000004 */
[----:B0-----:R-:W0:Y:S02]  /*51f80*/  S2R R13, SR_TID.X ;  /* 0x00000000000d7919 */ /* 0x001e240000002100 */
[----:B------:R1:W-:Y:S04]  /*51f90*/  STS.U8 [R12+UR4+0x19980], R20 ;  /* 0x019980140c007988 */ /* 0x0003e80008000004 */
        /* <DEDUP_REMOVED lines=20> */
[----:B-1----:R-:W3:Y:S04]  /*520e0*/  LDL.LU R20, [R1+0x400] ;  /* 0x0004000001147983 */ /* 0x002ee80000300800 */
[----:B--2---:R-:W2:Y:S01]  /*520f0*/  LDL.LU R46, [R1+0x3fc] ;  /* 0x0003fc00012e7983 */ /* 0x004ea20000300800 */
[----:B0-----:R-:W-:-:S04]  /*52100*/  LOP3.LUT R13, R13, 0x7f, RZ, 0xc0, !PT ;  /* 0x0000007f0d0d7812 */ /* 0x001fc800078ec0ff */
[----:B------:R-:W-:-:S05]  /*52110*/  LOP3.LUT R13, R13, 0x40, RZ, 0x3c, !PT ;  /* 0x000000400d0d7812 */ /* 0x000fca00078e3cff */
        /* <DEDUP_REMOVED lines=30> */
[----:B----4-:R1:W-:Y:S04]  /*52300*/  STS.U8 [R13+UR4+0x14e00], R4 ;  /* 0x014e00040d007988 */ /* 0x0103e80008000004 */
[----:B------:R4:W-:Y:S04]  /*52310*/  STS.U8 [R13+UR4+0x18e00], R3 ;  /* 0x018e00030d007988 */ /* 0x0009e80008000004 */
[----:B------:R1:W-:Y:S04]  /*52320*/  STS.U8 [R13+UR4+0x1ce00], R2 ;  /* 0x01ce00020d007988 */ /* 0x0003e80008000004 */
[----:B------:R4:W-:Y:S04]  /*52330*/  STS.U8 [R13+UR4+0x11200], R18 ;  /* 0x011200120d007988 */ /* 0x0009e80008000004 */
[----:B0-----:R-:W2:Y:S04]  /*52340*/  LDL.LU R5, [R1+0x180] ;  /* 0x0001800001057983 */ /* 0x001ea80000300800 */
[----:B-1----:R-:W2:Y:S04]  /*52350*/  LDL.LU R4, [R1+0x17c] ;  /* 0x00017c0001047983 */ /* 0x002ea80000300800 */
[----:B----4-:R-:W4:Y:S04]  /*52360*/  LDL.LU R3, [R1+0x178] ;  /* 0x0001780001037983 */ /* 0x010f280000300800 */
[----:B------:R-:W4:Y:S04]  /*52370*/  LDL.LU R2, [R1+0x108] ;  /* 0x0001080001027983 */ /* 0x000f280000300800 */
[----:B------:R-:W4:Y:S04]  /*52380*/  LDL.LU R18, [R1+0x104] ;  /* 0x0001040001127983 */ /* 0x000f280000300800 */
[----:B---3--:R0:W-:Y:S04]  /*52390*/  STS.U8 [R13+UR4+0x15200], R19 ;  /* 0x015200130d007988 */ /* 0x0081e80008000004 */
[----:B0-----:R-:W3:Y:S04]  /*523a0*/  LDL.LU R19, [R1+0xfc] ;  /* 0x0000fc0001137983 */ /* 0x001ee80000300800 */
[----:B------:R-:W-:Y:S04]  /*523b0*/  STS.U8 [R13+UR4+0x17200], R17 ;  /* 0x017200110d007988 */ /* 0x000fe80008000004 */
[----:B------:R-:W-:Y:S04]  /*523c0*/  STS.U8 [R13+UR4+0x1b200], R9 ;  /* 0x01b200090d007988 */ /* 0x000fe80008000004 */
[----:B--2---:R0:W-:Y:S04]  /*523d0*/  STS.U8 [R13+UR4+0x11600], R33 ;  /* 0x011600210d007988 */ /* 0x0041e80008000004 */
[----:B------:R1:W-:Y:S04]  /*523e0*/  STS.U8 [R13+UR4+0x15600], R64 ;  /* 0x015600400d007988 */ /* 0x0003e80008000004 */
[----:B------:R2:W-:Y:S04]  /*523f0*/  STS.U8 [R13+UR4+0x19600], R66 ;  /* 0x019600420d007988 */ /* 0x0005e80008000004 */
[----:B------:R0:W-:Y:S04]  /*52400*/  STS.U8 [R13+UR4+0x1d600], R68 ;  /* 0x01d600440d007988 */ /* 0x0001e80008000004 */
[----:B------:R1:W-:Y:S04]  /*52410*/  STS.U8 [R13+UR4+0x11a00], R70 ;  /* 0x011a00460d007988 */ /* 0x0003e80008000004 */
[----:B------:R2:W-:Y:S04]  /*52420*/  STS.U8 [R13+UR4+0x15a00], R15 ;  /* 0x015a000f0d007988 */ /* 0x0005e80008000004 */
[----:B0-----:R-:W3:Y:S04]  /*52430*/  LDL.LU R33, [R1+0xf8] ;  /* 0x0000f80001217983 */ /* 0x001ee80000300800 */
[----:B-1----:R-:W3:Y:S04]  /*52440*/  LDL.LU R64, [R1+0x88] ;  /* 0x0000880001407983 */ /* 0x002ee80000300800 */
[----:B--2---:R-:W2:Y:S04]  /*52450*/  LDL.LU R66, [R1+0x80] ;  /* 0x0000800001427983 */ /* 0x004ea80000300800 */
[----:B------:R-:W2:Y:S04]  /*52460*/  LDL.LU R68, [R1+0x7c] ;  /* 0x00007c0001447983 */ /* 0x000ea80000300800 */
[----:B------:R-:W2:Y:S04]  /*52470*/  LDL.LU R70, [R1+0x78] ;  /* 0x0000780001467983 */ /* 0x000ea80000300800 */
[----:B------:R-:W2:Y:S04]  /*52480*/  LDL.LU R15, [R1+0x20] ;  /* 0x00002000010f7983 */ /* 0x000ea80000300800 */
[----:B------:R0:W-:Y:S04]  /*52490*/  STS.U8 [R13+UR4+0x1e200], R7 ;  /* 0x01e200070d007988 */ /* 0x0001e80008000004 */
[----:B------:R1:W-:Y:S04]  /*524a0*/  STS.U8 [R13+UR4+0x12600], R6 ;  /* 0x012600060d007988 */ /* 0x0003e80008000004 */
[----:B0-----:R-:W2:Y:S04]  /*524b0*/  LDL.LU R7, [R1+0x63c] ;  /* 0x00063c0001077983 */ /* 0x001ea80000300800 */
[----:B------:R0:W-:Y:S04]  /*524c0*/  STS.U8 [R13+UR4+0x16600], R5 ;  /* 0x016600050d007988 */ /* 0x0001e80008000004 */
[----:B-1----:R-:W2:Y:S04]  /*524d0*/  LDL.LU R6, [R1+0x638] ;  /* 0x0006380001067983 */ /* 0x002ea80000300800 */
[----:B------:R1:W-:Y:S04]  /*524e0*/  STS.U8 [R13+UR4+0x1a600], R4 ;  /* 0x01a600040d007988 */ /* 0x0003e80008000004 */
[----:B----4-:R4:W-:Y:S04]  /*524f0*/  STS.U8 [R13+UR4+0x1e600], R3 ;  /* 0x01e600030d007988 */ /* 0x0109e80008000004 */
        /* <DEDUP_REMOVED lines=9> */
[----:B------:R-:W3:Y:S04]  /*52590*/  LDL.LU R17, [R1+0x51c] ;  /* 0x00051c0001117983 */ /* 0x000ee80000300800 */
[----:B------:R-:W3:Y:S04]  /*525a0*/  LDL.LU R9, [R1+0x518] ;  /* 0x0005180001097983 */ /* 0x000ee80000300800 */
[----:B------:R0:W-:Y:S02]  /*525b0*/  STS.U8 [R13+UR4+0x1f200], R14 ;  /* 0x01f2000e0d007988 */ /* 0x0001e40008000004 */
[----:B0-----:R-:W0:Y:S02]  /*525c0*/  S2R R14, SR_TID.X ;  /* 0x00000000000e7919 */ /* 0x001e240000002100 */
[----:B------:R1:W-:Y:S04]  /*525d0*/  STS.U8 [R13+UR4+0x11e00], R77 ;  /* 0x011e004d0d007988 */ /* 0x0003e80008000004 */
[----:B------:R0:W-:Y:S04]  /*525e0*/  STS.U8 [R13+UR4+0x15e00], R75 ;  /* 0x015e004b0d007988 */ /* 0x0001e80008000004 */
[----:B------:R0:W-:Y:S04]  /*525f0*/  STS.U8 [R13+UR4+0x19e00], R73 ;  /* 0x019e00490d007988 */ /* 0x0001e80008000004 */
[----:B------:R0:W-:Y:S04]  /*52600*/  STS.U8 [R13+UR4+0x1de00], R71 ;  /* 0x01de00470d007988 */ /* 0x0001e80008000004 */
[----:B------:R0:W-:Y:S04]  /*52610*/  STS.U8 [R13+UR4+0x12200], R36 ;  /* 0x012200240d007988 */ /* 0x0001e80008000004 */
[----:B------:R-:W-:Y:S04]  /*52620*/  STS.U8 [R13+UR4+0x19200], R20 ;  /* 0x019200140d007988 */ /* 0x000fe80008000004 */
[----:B------:R-:W-:Y:S04]  /*52630*/  STS.U8 [R13+UR4+0x1d200], R46 ;  /* 0x01d2002e0d007988 */ /* 0x000fe80008000004 */
[----:B-1----:R-:W3:Y:S04]  /*52640*/  LDL.LU R77, [R1+0x514] ;  /* 0x00051400014d7983 */ /* 0x002ee80000300800 */
[----:B0-----:R-:W3:Y:S04]  /*52650*/  LDL.LU R75, [R1+0x510] ;  /* 0x00051000014b7983 */ /* 0x001ee80000300800 */
[----:B------:R-:W3:Y:S04]  /*52660*/  LDL.LU R73, [R1+0x488] ;  /* 0x0004880001497983 */ /* 0x000ee80000300800 */
[----:B------:R-:W3:Y:S04]  /*52670*/  LDL.LU R71, [R1+0x484] ;  /* 0x0004840001477983 */ /* 0x000ee80000300800 */
        /* <DEDUP_REMOVED lines=16> */
[----:B------:R-:W3:Y:S01]  /*52780*/  LDL.LU R36, [R1+0x480] ;  /* 0x0004800001247983 */ /* 0x000ee20000300800 */
[----:B------:R-:W-:-:S03]  /*52790*/  LOP3.LUT R14, R14, 0x7f, RZ, 0xc0, !PT ;  /* 0x0000007f0e0e7812 */ /* 0x000fc600078ec0ff */
[----:B0-----:R-:W3:Y:S01]  /*527a0*/  LDL.LU R35, [R1+0x47c] ;  /* 0x00047c0001237983 */ /* 0x001ee20000300800 */
[----:B------:R-:W-:-:S03]  /*527b0*/  LOP3.LUT R14, R14, 0x50, RZ, 0x3c, !PT ;  /* 0x000000500e0e7812 */ /* 0x000fc600078e3cff */
[----:B------:R-:W-:Y:S04]  /*527c0*/  STS.U8 [R13+UR4+0x1ea00], R33 ;  /* 0x01ea00210d007988 */ /* 0x000fe80008000004 */
[----:B------:R-:W-:Y:S04]  /*527d0*/  STS.U8 [R13+UR4+0x12e00], R64 ;  /* 0x012e00400d007988 */ /* 0x000fe80008000004 */
[----:B--2---:R-:W-:Y:S04]  /*527e0*/  STS.U8 [R13+UR4+0x16e00], R66 ;  /* 0x016e00420d007988 */ /* 0x004fe80008000004 */
[----:B------:R-:W-:Y:S04]  /*527f0*/  STS.U8 [R13+UR4+0x1ae00], R68 ;  /* 0x01ae00440d007988 */ /* 0x000fe80008000004 */
[----:B------:R-:W-:Y:S04]  /*52800*/  STS.U8 [R13+UR4+0x1ee00], R70 ;  /* 0x01ee00460d007988 */ /* 0x000fe80008000004 */
[----:B------:R-:W-:Y:S04]  /*52810*/  STS.U8 [R13+UR4+0x13200], R15 ;  /* 0x0132000f0d007988 */ /* 0x000fe80008000004 */
[----:B------:R-:W-:Y:S04]  /*52820*/  STS.U8 [R14+UR4+0x10280], R7 ;  /* 0x010280070e007988 */ /* 0x000fe80008000004 */
[----:B------:R-:W-:Y:S04]  /*52830*/  STS.U8 [R14+UR4+0x14280], R6 ;  /* 0x014280060e007988 */ /* 0x000fe80008000004 */
[----:B----4-:R0:W-:Y:S04]  /*52840*/  STS.U8 [R14+UR4+0x18680], R18 ;  /* 0x018680120e007988 */ /* 0x0101e80008000004 */
[----:B0-----:R-:W2:Y:S04]  /*52850*/  LDL.LU R18, [R1+0x3f8] ;  /* 0x0003f80001127983 */ /* 0x001ea80000300800 */
[----:B------:R-:W-:Y:S04]  /*52860*/  STS.U8 [R14+UR4+0x18280], R5 ;  /* 0x018280050e007988 */ /* 0x000fe80008000004 */
[----:B------:R-:W-:Y:S04]  /*52870*/  STS.U8 [R14+UR4+0x1c280], R4 ;  /* 0x01c280040e007988 */ /* 0x000fe80008000004 */
[----:B------:R-:W-:Y:S04]  /*52880*/  STS.U8 [R14+UR4+0x10680], R3 ;  /* 0x010680030e007988 */ /* 0x000fe80008000004 */
[----:B------:R-:W-:Y:S04]  /*52890*/  STS.U8 [R14+UR4+0x14680], R2 ;  /* 0x014680020e007988 */ /* 0x000fe80008000004 */
[----:B---3--:R0:W-:Y:S04]  /*528a0*/  STS.U8 [R14+UR4+0x1c680], R19 ;  /* 0x01c680130e007988 */ /* 0x0081e80008000004 */
[----:B0-----:R-:W3:Y:S04]  /*528b0*/  LDL.LU R19, [R1+0x3f4] ;  /* 0x0003f40001137983 */ /* 0x001ee80000300800 */
        /* <DEDUP_REMOVED lines=35> */
[----:B--2---:R0:W-:Y:S04]  /*52af0*/  STS.U8 [R14+UR4+0x11280], R18 ;  /* 0x011280120e007988 */ /* 0x0041e80008000004 */
[----:B0-----:R-:W2:Y:S04]  /*52b00*/  LDL.LU R18, [R1+0xf4] ;  /* 0x0000f40001127983 */ /* 0x001ea80000300800 */
[----:B---3--:R0:W-:Y:S04]  /*52b10*/  STS.U8 [R14+UR4+0x15280], R19 ;  /* 0x015280130e007988 */ /* 0x0081e80008000004 */
[----:B----4-:R1:W-:Y:S04]  /*52b20*/  STS.U8 [R14+UR4+0x19280], R34 ;  /* 0x019280220e007988 */ /* 0x0103e80008000004 */
[----:B------:R3:W-:Y:S04]  /*52b30*/  STS.U8 [R14+UR4+0x1d280], R33 ;  /* 0x01d280210e007988 */ /* 0x0007e80008000004 */
[----:B------:R4:W-:Y:S04]  /*52b40*/  STS.U8 [R14+UR4+0x11680], R64 ;  /* 0x011680400e007988 */ /* 0x0009e80008000004 */
[----:B------:R1:W-:Y:S04]  /*52b50*/  STS.U8 [R14+UR4+0x15680], R66 ;  /* 0x015680420e007988 */ /* 0x0003e80008000004 */
[----:B------:R3:W-:Y:S04]  /*52b60*/  STS.U8 [R14+UR4+0x19680], R68 ;  /* 0x019680440e007988 */ /* 0x0007e80008000004 */
[----:B0-----:R-:W2:Y:S04]  /*52b70*/  LDL.LU R19, [R1+0xf0] ;  /* 0x0000f00001137983 */ /* 0x001ea80000300800 */
[----:B-1----:R-:W2:Y:S04]  /*52b80*/  LDL.LU R34, [R1+0x1e10] ;  /* 0x001e100001227983 */ /* 0x002ea80000300800 */
[----:B---3--:R-:W3:Y:S04]  /*52b90*/  LDL.LU R33, [R1+0x1e0c] ;  /* 0x001e0c0001217983 */ /* 0x008ee80000300800 */
[----:B----4-:R-:W4:Y:S04]  /*52ba0*/  LDL.LU R64, [R1+0x1e08] ;  /* 0x001e080001407983 */ /* 0x010f280000300800 */
        /* <DEDUP_REMOVED lines=30> */
[----:B---3--:R0:W-:Y:S04]  /*52d90*/  STS.U8 [R14+UR4+0x1e680], R9 ;  /* 0x01e680090e007988 */ /* 0x0081e80008000004 */
[----:B0-----:R-:W2:Y:S04]  /*52da0*/  LDL.LU R9, [R1+0x62c] ;  /* 0x00062c0001097983 */ /* 0x001ea80000300800 */
[----:B------:R-:W3:Y:S04]  /*52db0*/  LDL.LU R21, [R1+0x628] ;  /* 0x0006280001157983 */ /* 0x000ee80000300800 */
[----:B------:R-:W2:Y:S04]  /*52dc0*/  LDL.LU R0, [R1+0x624] ;  /* 0x0006240001007983 */ /* 0x000ea80000300800 */
[----:B------:R-:W2:Y:S04]  /*52dd0*/  LDL.LU R20, [R1+0x620] ;  /* 0x0006200001147983 */ /* 0x000ea80000300800 */
[----:B------:R-:W2:Y:S04]  /*52de0*/  LDL.LU R46, [R1+0x59c] ;  /* 0x00059c00012e7983 */ /* 0x000ea80000300800 */
[----:B------:R-:W2:Y:S04]  /*52df0*/  LDL.LU R47, [R1+0x598] ;  /* 0x00059800012f7983 */ /* 0x000ea80000300800 */
[----:B------:R-:W2:Y:S04]  /*52e00*/  LDL.LU R16, [R1+0x594] ;  /* 0x0005940001107983 */ /* 0x000ea80000300800 */
[----:B------:R-:W2:Y:S04]  /*52e10*/  LDL.LU R18, [R1+0x1dd4] ;  /* 0x001dd40001127983 */ /* 0x000ea80000300800 */
[----:B------:R-:W3:Y:S04]  /*52e20*/  LDL.LU R19, [R1+0x1dd0] ;  /* 0x001dd00001137983 */ /* 0x000ee80000300800 */
        /* <DEDUP_REMOVED lines=23> */
[----:B--2---:R-:W-:Y:S04]  /*52fa0*/  STS.U8 [R14+UR4+0x1ea80], R18 ;  /* 0x01ea80120e007988 */ /* 0x004fe80008000004 */
[----:B---3--:R0:W-:Y:S04]  /*52fb0*/  STS.U8 [R14+UR4+0x1aa80], R19 ;  /* 0x01aa80130e007988 */ /* 0x0081e80008000004 */
        /* <DEDUP_REMOVED lines=10> */
[----:B-1----:R-:W2:Y:S04]  /*53060*/  LDL.LU R9, [R1+0x1da8] ;  /* 0x001da80001097983 */ /* 0x002ea80000300800 */
[----:B------:R0:W-:Y:S04]  /*53070*/  STS.U8 [R15+UR4+0x14300], R21 ;  /* 0x014300150f007988 */ /* 0x0001e80008000004 */
[----:B------:R1:W-:Y:S04]  /*53080*/  STS.U8 [R15+UR4+0x1c300], R20 ;  /* 0x01c300140f007988 */ /* 0x0003e80008000004 */
[----:B------:R-:W-:Y:S04]  /*53090*/  STS.U8 [R15+UR4+0x18300], R0 ;  /* 0x018300000f007988 */ /* 0x000fe80008000004 */
[----:B------:R-:W-:Y:S04]  /*530a0*/  STS.U8 [R15+UR4+0x18700], R16 ;  /* 0x018700100f007988 */ /* 0x000fe80008000004 */
[----:B0-----:R-:W3:Y:S04]  /*530b0*/  LDL R21, [R1+0x73c] ;  /* 0x00073c0001157983 */ /* 0x001ee80000100800 */
[----:B-1----:R-:W3:Y:S04]  /*530c0*/  LDL R20, [R1+0x740] ;  /* 0x0007400001147983 */ /* 0x002ee80000100800 */
[----:B--2---:R0:W-:Y:S04]  /*530d0*/  STS.U8 [R15+UR4+0x1c700], R9 ;  /* 0x01c700090f007988 */ /* 0x0041e80008000004 */
[----:B------:R1:W-:Y:S04]  /*530e0*/  STS.U8 [R15+UR4+0x10b00], R7 ;  /* 0x010b00070f007988 */ /* 0x0003e80008000004 */
[----:B------:R2:W-:Y:S04]  /*530f0*/  STS.U8 [R15+UR4+0x14b00], R6 ;  /* 0x014b00060f007988 */ /* 0x0005e80008000004 */
[----:B0-----:R-:W3:Y:S04]  /*53100*/  LDL.LU R9, [R1+0x1da4] ;  /* 0x001da40001097983 */ /* 0x001ee80000300800 */
[----:B-1----:R-:W3:Y:S04]  /*53110*/  LDL.LU R7, [R1+0x1da0] ;  /* 0x001da00001077983 */ /* 0x002ee80000300800 */
[----:B------:R-:W3:Y:S04]  /*53120*/  LDL R16, [R1+0x77c] ;  /* 0x00077c0001107983 */ /* 0x000ee80000100800 */
[----:B------:R-:W3:Y:S04]  /*53130*/  LDL R0, [R1+0x780] ;  /* 0x0007800001007983 */ /* 0x000ee80000100800 */
[----:B--2---:R-:W2:Y:S04]  /*53140*/  LDL.LU R6, [R1+0x1d9c] ;  /* 0x001d9c0001067983 */ /* 0x004ea80000300800 */
[----:B------:R0:W-:Y:S04]  /*53150*/  STS.U8 [R15+UR4+0x18b00], R5 ;  /* 0x018b00050f007988 */ /* 0x0001e80008000004 */
[----:B------:R1:W-:Y:S04]  /*53160*/  STS.U8 [R15+UR4+0x1cb00], R4 ;  /* 0x01cb00040f007988 */ /* 0x0003e80008000004 */
[----:B------:R-:W-:Y:S04]  /*53170*/  STS.U8 [R15+UR4+0x10700], R46 ;  /* 0x0107002e0f007988 */ /* 0x000fe80008000004 */
[----:B------:R-:W-:Y:S04]  /*53180*/  STS.U8 [R15+UR4+0x14700], R47 ;  /* 0x0147002f0f007988 */ /* 0x000fe80008000004 */
[----:B------:R0:W-:Y:S04]  /*53190*/  STS.U8 [R15+UR4+0x10f00], R3 ;  /* 0x010f00030f007988 */ /* 0x0001e80008000004 */
[----:B------:R0:W-:Y:S04]  /*531a0*/  STS.U8 [R15+UR4+0x14f00], R2 ;  /* 0x014f00020f007988 */ /* 0x0001e80008000004 */
[----:B----4-:R4:W-:Y:S04]  /*531b0*/  STS.U8 [R15+UR4+0x18f00], R17 ;  /* 0x018f00110f007988 */ /* 0x0109e80008000004 */
[----:B---3--:R3:W-:Y:S04]  /*531c0*/  STS.U8 [R15+UR4+0x1cf00], R18 ;  /* 0x01cf00120f007988 */ /* 0x0087e80008000004 */
[----:B0-----:R-:W2:Y:S04]  /*531d0*/  LDL.LU R5, [R1+0x1d98] ;  /* 0x001d980001057983 */ /* 0x001ea80000300800 */
[----:B-1----:R-:W2:Y:S04]  /*531e0*/  LDL.LU R4, [R1+0x1d94] ;  /* 0x001d940001047983 */ /* 0x002ea80000300800 */
[----:B------:R0:W-:Y:S04]  /*531f0*/  STS.U8 [R15+UR4+0x11300], R19 ;  /* 0x011300130f007988 */ /* 0x0001e80008000004 */
[----:B------:R-:W2:Y:S04]  /*53200*/  LDL.LU R3, [R1+0x1d90] ;  /* 0x001d900001037983 */ /* 0x000ea80000300800 */
[----:B------:R-:W2:Y:S04]  /*53210*/  LDL.LU R2, [R1+0x1d8c] ;  /* 0x001d8c0001027983 */ /* 0x000ea80000300800 */
[----:B------:R-:W2:Y:S04]  /*53220*/  LDL R47, [R1+0x7bc] ;  /* 0x0007bc00012f7983 */ /* 0x000ea80000100800 */
[----:B------:R-:W2:Y:S04]  /*53230*/  LDL R46, [R1+0x7c0] ;  /* 0x0007c000012e7983 */ /* 0x000ea80000100800 */
[----:B----4-:R-:W4:Y:S04]  /*53240*/  LDL.LU R17, [R1+0x1d88] ;  /* 0x001d880001117983 */ /* 0x010f280000300800 */
[----:B---3--:R-:W3:Y:S04]  /*53250*/  LDL.LU R18, [R1+0x1d84] ;  /* 0x001d840001127983 */ /* 0x008ee80000300800 */
[----:B0-----:R-:W3:Y:S01]  /*53260*/  LDL.LU R19, [R1+0x1d80] ;  /* 0x001d800001137983 */ /* 0x001ee20000300800 */
[----:B------:R-:W-:-:S02]  /*53270*/  PRMT R9, RZ, 0x7610, R9 ;  /* 0x00007610ff097816 */ /* 0x000fc40000000009 */
[----:B--2---:R-:W-:-:S04]  /*53280*/  PRMT R6, RZ, 0x7610, R6 ;  /* 0x00007610ff067816 */ /* 0x004fc80000000006 */
[----:B------:R0:W2:Y:S02]  /*53290*/  @!P1 LDG.E.U8 R9, desc[UR14][R20.64] ;  /* 0x0000000e14099981 */ /* 0x0000a4000c1e1100 */
[----:B0-----:R-:W-:Y:S02]  /*532a0*/  @!P1 IMAD.MOV.U32 R20, RZ, RZ, R0 ;  /* 0x000000ffff149224 */ /* 0x001fe400078e0000 */
[----:B------:R-:W-:-:S05]  /*532b0*/  @!P1 IMAD.MOV.U32 R21, RZ, RZ, R16 ;  /* 0x000000ffff159224 */ /* 0x000fca00078e0010 */
[----:B------:R0:W3:Y:S01]  /*532c0*/  @!P1 LDG.E.U8 R6, desc[UR14][R20.64] ;  /* 0x0000000e14069981 */ /* 0x0000e2000c1e1100 */
[----:B------:R-:W-:Y:S01]  /*532d0*/  PRMT R7, RZ, 0x7610, R7 ;  /* 0x00007610ff077816 */ /* 0x000fe20000000007 */
[----:B0-----:R-:W-:Y:S02]  /*532e0*/  @!P1 IMAD.MOV.U32 R20, RZ, RZ, R46 ;  /* 0x000000ffff149224 */ /* 0x001fe400078e002e */
[----:B------:R-:W-:-:S05]  /*532f0*/  @!P1 IMAD.MOV.U32 R21, RZ, RZ, R47 ;  /* 0x000000ffff159224 */ /* 0x000fca00078e002f */
[----:B------:R-:W4:Y:S04]  /*53300*/  @!P1 LDG.E.U8 R7, desc[UR14][R20.64] ;  /* 0x0000000e14079981 */ /* 0x000f28000c1e1100 */
[----:B--2---:R0:W-:Y:S04]  /*53310*/  STL [R1+0x1d14], R9 ;  /* 0x001d140901007387 */ /* 0x0041e80000100800 */
[----:B------:R-:W2:Y:S04]  /*53320*/  LDL R16, [R1+0x95c] ;  /* 0x00095c0001107983 */ /* 0x000ea80000100800 */
[----:B------:R-:W2:Y:S04]  /*53330*/  LDL R0, [R1+0x960] ;  /* 0x0009600001007983 */ /* 0x000ea80000100800 */
[----:B0-----:R-:W2:Y:S04]  /*53340*/  LDL R9, [R1+0x930] ;  /* 0x0009300001097983 */ /* 0x001ea80000100800 */
[----:B---3--:R0:W-:Y:S04]  /*53350*/  STL [R1+0x1d18], R6 ;  /* 0x001d180601007387 */ /* 0x0081e80000100800 */
[----:B------:R-:W3:Y:S04]  /*53360*/  LDL R20, [R1+0x814] ;  /* 0x0008140001147983 */ /* 0x000ee80000100800 */
[----:B------:R-:W3:Y:S04]  /*53370*/  LDL R21, [R1+0x818] ;  /* 0x0008180001157983 */ /* 0x000ee80000100800 */
[----:B------:R-:W2:Y:S04]  /*53380*/  LDL R47, [R1+0x98c] ;  /* 0x00098c00012f7983 */ /* 0x000ea80000100800 */
[----:B------:R-:W2:Y:S01]  /*53390*/  LDL R46, [R1+0x990] ;  /* 0x00099000012e7983 */ /* 0x000ea20000100800 */
[----:B0-----:R-:W-:-:S03]  /*533a0*/  PRMT R6, RZ, 0x7610, R6 ;  /* 0x00007610ff067816 */ /* 0x001fc60000000006 */
[----:B----4-:R0:W-:Y:S01]  /*533b0*/  STL [R1+0x1d1c], R7 ;  /* 0x001d1c0701007387 */ /* 0x0101e20000100800 */
[----:B------:R-:W-:-:S03]  /*533c0*/  PRMT R8, RZ, 0x7610, R8 ;  /* 0x00007610ff087816 */ /* 0x000fc60000000008 */
[----:B0-----:R-:W4:Y:S01]  /*533d0*/  LDL R7, [R1+0x9bc] ;  /* 0x0009bc0001077983 */ /* 0x001f220000100800 */
[----:B---3--:R-:W-:-:S04]  /*533e0*/  @!P1 LOP3.LUT R21, R21, R20, RZ, 0x3c, !PT ;  /* 0x0000001415159212 */ /* 0x008fc800078e3cff */
[----:B------:R-:W-:-:S04]  /*533f0*/  @!P1 LOP3.LUT R20, R21, R20, RZ, 0x3c, !PT ;  /* 0x0000001415149212 */ /* 0x000fc800078e3cff */
[----:B------:R-:W-:-:S05]  /*53400*/  @!P1 LOP3.LUT R21, R21, R20, RZ, 0x3c, !PT ;  /* 0x0000001415159212 */ /* 0x000fca00078e3cff */
[----:B------:R2:W3:Y:S04]  /*53410*/  @!P1 LDG.E.U8 R6, desc[UR14][R20.64] ;  /* 0x0000000e14069981 */ /* 0x0004e8000c1e1100 */
[----:B------:R-:W3:Y:S01]  /*53420*/  LDL R21, [R1+0x92c] ;  /* 0x00092c0001157983 */ /* 0x000ee20000100800 */
[----:B--2---:R-:W-:-:S05]  /*53430*/  @!P1 IMAD.MOV.U32 R20, RZ, RZ, R9 ;  /* 0x000000ffff149224 */ /* 0x004fca00078e0009 */
[----:B---3--:R0:W2:Y:S04]  /*53440*/  @!P1 LDG.E.U8 R8, desc[UR14][R20.64] ;  /* 0x0000000e14089981 */ /* 0x0080a8000c1e1100 */
[----:B------:R1:W-:Y:S04]  /*53450*/  STL [R1+0x1c], R6 ;  /* 0x00001c0601007387 */ /* 0x0003e80000100800 */
[----:B------:R-:W3:Y:S04]  /*53460*/  LDL R9, [R1+0x9ec] ;  /* 0x0009ec0001097983 */ /* 0x000ee80000100800 */
[----:B-1----:R-:W3:Y:S01]  /*53470*/  LDL R6, [R1+0x9c0] ;  /* 0x0009c00001067983 */ /* 0x002ee20000100800 */
[----:B------:R-:W-:Y:S01]  /*53480*/  PRMT R10, RZ, 0x7610, R10 ;  /* 0x00007610ff0a7816 */ /* 0x000fe2000000000a */
[----:B0-----:R-:W-:-:S02]  /*53490*/  @!P1 IMAD.MOV.U32 R20, RZ, RZ, R0 ;  /* 0x000000ffff149224 */ /* 0x001fc400078e0000 */
[----:B------:R-:W-:Y:S01]  /*534a0*/  @!P1 IMAD.MOV.U32 R21, RZ, RZ, R16 ;  /* 0x000000ffff159224 */ /* 0x000fe200078e0010 */
[----:B------:R-:W-:-:S04]  /*534b0*/  PRMT R92, RZ, 0x7610, R92 ;  /* 0x00007610ff5c7816 */ /* 0x000fc8000000005c */
[----:B------:R0:W4:Y:S04]  /*534c0*/  @!P1 LDG.E.U8 R10, desc[UR14][R20.64] ;  /* 0x0000000e140a9981 */ /* 0x000128000c1e1100 */
[----:B--2---:R1:W-:Y:S01]  /*534d0*/  STL [R1+0x10], R8 ;  /* 0x0000100801007387 */ /* 0x0043e20000100800 */
[----:B0-----:R-:W-:Y:S02]  /*534e0*/  @!P1 IMAD.MOV.U32 R20, RZ, RZ, R46 ;  /* 0x000000ffff149224 */ /* 0x001fe400078e002e */
[----:B------:R-:W-:Y:S01]  /*534f0*/  @!P1 IMAD.MOV.U32 R21, RZ, RZ, R47 ;  /* 0x000000ffff159224 */ /* 0x000fe200078e002f */
[----:B------:R-:W-:Y:S02]  /*53500*/  PRMT R86, RZ, 0x7610, R86 ;  /* 0x00007610ff567816 */ /* 0x000fe40000000056 */
[----:B------:R-:W-:Y:S01]  /*53510*/  PRMT R64, RZ, 0x7610, R64 ;  /* 0x00007610ff407816 */ /* 0x000fe20000000040 */
[----:B------:R-:W2:Y:S04]  /*53520*/  LDL R16, [R1+0xa1c] ;  /* 0x000a1c0001107983 */ /* 0x000ea80000100800 */
[----:B------:R3:W2:Y:S04]  /*53530*/  @!P1 LDG.E.U8 R92, desc[UR14][R20.64] ;  /* 0x0000000e145c9981 */ /* 0x0006a8000c1e1100 */
[----:B------:R-:W2:Y:S04]  /*53540*/  LDL R0, [R1+0xa20] ;  /* 0x000a200001007983 */ /* 0x000ea80000100800 */
[----:B-1----:R-:W2:Y:S01]  /*53550*/  LDL R8, [R1+0x9f0] ;  /* 0x0009f00001087983 */ /* 0x002ea20000100800 */
[----:B---3--:R-:W-:-:S02]  /*53560*/  @!P1 IMAD.MOV.U32 R20, RZ, RZ, R6 ;  /* 0x000000ffff149224 */ /* 0x008fc400078e0006 */
[----:B----4-:R-:W-:-:S05]  /*53570*/  @!P1 IMAD.MOV.U32 R21, RZ, RZ, R7 ;  /* 0x000000ffff159224 */ /* 0x010fca00078e0007 */
[----:B------:R0:W3:Y:S02]  /*53580*/  @!P1 LDG.E.U8 R86, desc[UR14][R20.64] ;  /* 0x0000000e14569981 */ /* 0x0000e4000c1e1100 */
[----:B0-----:R-:W-:Y:S02]  /*53590*/  @!P1 IMAD.MOV.U32 R21, RZ, RZ, R9 ;  /* 0x000000ffff159224 */ /* 0x001fe400078e0009 */
[----:B--2---:R-:W-:-:S05]  /*535a0*/  @!P1 IMAD.MOV.U32 R20, RZ, RZ, R8 ;  /* 0x000000ffff149224 */ /* 0x004fca00078e0008 */
[----:B------:R0:W2:Y:S04]  /*535b0*/  @!P1 LDG.E.U8 R64, desc[UR14][R20.64] ;  /* 0x0000000e14409981 */ /* 0x0000a8000c1e1100 */
[----:B------:R1:W-:Y:S04]  /*535c0*/  STL [R1+0x1d20], R10 ;  /* 0x001d200a01007387 */ /* 0x0003e80000100800 */
[----:B------:R-:W-:Y:S04]  /*535d0*/  STL [R1+0x1d24], R92 ;  /* 0x001d245c01007387 */ /* 0x000fe80000100800 */
[----:B------:R-:W4:Y:S04]  /*535e0*/  LDL R7, [R1+0xa4c] ;  /* 0x000a4c0001077983 */ /* 0x000f280000100800 */
[----:B------:R-:W4:Y:S04]  /*535f0*/  LDL R6, [R1+0xa50] ;  /* 0x000a500001067983 */ /* 0x000f280000100800 */
[----:B---3--:R-:W-:Y:S04]  /*53600*/  STL [R1+0x1d28], R86 ;  /* 0x001d285601007387 */ /* 0x008fe80000100800 */
[----:B------:R-:W3:Y:S04]  /*53610*/  LDL R9, [R1+0xa74] ;  /* 0x000a740001097983 */ /* 0x000ee80000100800 */
[----:B------:R-:W3:Y:S01]  /*53620*/  LDL R8, [R1+0xa78] ;  /* 0x000a780001087983 */ /* 0x000ee20000100800 */
[----:B0-----:R-:W-:Y:S01]  /*53630*/  @!P1 IMAD.MOV.U32 R21, RZ, RZ, R16 ;  /* 0x000000ffff159224 */ /* 0x001fe200078e0010 */
[----:B------:R-:W-:Y:S01]  /*53640*/  PRMT R56, RZ, 0x7610, R56 ;  /* 0x00007610ff387816 */ /* 0x000fe20000000038 */
[----:B------:R-:W-:-:S05]  /*53650*/  @!P1 IMAD.MOV.U32 R20, RZ, RZ, R0 ;  /* 0x000000ffff149224 */ /* 0x000fca00078e0000 */
[----:B------:R4:W3:Y:S04]  /*53660*/  @!P1 LDG.E.U8 R56, desc[UR14][R20.64] ;  /* 0x0000000e14389981 */ /* 0x0008e8000c1e1100 */
[----:B--2---:R-:W-:Y:S04]  /*53670*/  STL [R1+0x1d2c], R64 ;  /* 0x001d2c4001007387 */ /* 0x004fe80000100800 */
[----:B------:R-:W2:Y:S04]  /*53680*/  LDL R46, [R1+0xa9c] ;  /* 0x000a9c00012e7983 */ /* 0x000ea80000100800 */
[----:B------:R-:W2:Y:S01]  /*53690*/  LDL R16, [R1+0xaa0] ;  /* 0x000aa00001107983 */ /* 0x000ea20000100800 */
[----:B------:R-:W-:Y:S01]  /*536a0*/  PRMT R45, RZ, 0x7610, R45 ;  /* 0x00007610ff2d7816 */ /* 0x000fe2000000002d */
[----:B----4-:R-:W-:-:S02]  /*536b0*/  @!P1 IMAD.MOV.U32 R20, RZ, RZ, R6 ;  /* 0x000000ffff149224 */ /* 0x010fc400078e0006 */
[----:B------:R-:W-:Y:S01]  /*536c0*/  @!P1 IMAD.MOV.U32 R21, RZ, RZ, R7 ;  /* 0x000000ffff159224 */ /* 0x000fe200078e0007 */
[----:B------:R-:W-:Y:S02]  /*536d0*/  PRMT R44, RZ, 0x7610, R44 ;  /* 0x00007610ff2c7816 */ /* 0x000fe4000000002c */
[----:B------:R-:W-:Y:S01]  /*536e0*/  PRMT R43, RZ, 0x7610, R43 ;  /* 0x00007610ff2b7816 */ /* 0x000fe2000000002b */
[----:B-1----:R-:W4:Y:S04]  /*536f0*/  LDL R10, [R1+0xac4] ;  /* 0x000ac400010a7983 */ /* 0x002f280000100800 */
[----:B------:R3:W4:Y:S04]  /*53700*/  @!P1 LDG.E.U8 R45, desc[UR14][R20.64] ;  /* 0x0000000e142d9981 */ /* 0x000728000c1e1100 */
[----:B------:R-:W4:Y:S01]  /*53710*/  LDL R0, [R1+0xac8] ;  /* 0x000ac80001007983 */ /* 0x000f220000100800 */
[----:B---3--:R-:W-:-:S02]  /*53720*/  @!P1 IMAD.MOV.U32 R20, RZ, RZ, R8 ;  /* 0x000000ffff149224 */ /* 0x008fc400078e0008 */
[----:B------:R-:W-:-:S05]  /*53730*/  @!P1 IMAD.MOV.U32 R21, RZ, RZ, R9 ;  /* 0x000000ffff159224 */ /* 0x000fca00078e0009 */
[----:B------:R2:W3:Y:S02]  /*53740*/  @!P1 LDG.E.U8 R44, desc[UR14][R20.64] ;  /* 0x0000000e142c9981 */ /* 0x0004e4000c1e1100 */
[----:B--2---:R-:W-:Y:S02]  /*53750*/  @!P1 IMAD.MOV.U32 R21, RZ, RZ, R46 ;  /* 0x000000ffff159224 */ /* 0x004fe400078e002e */
[----:B------:R-:W-:-:S05]  /*53760*/  @!P1 IMAD.MOV.U32 R20, RZ, RZ, R16 ;  /* 0x000000ffff149224 */ /* 0x000fca00078e0010 */
[----:B------:R0:W2:Y:S04]  /*53770*/  @!P1 LDG.E.U8 R43, desc[UR14][R20.64] ;  /* 0x0000000e142b9981 */ /* 0x0000a8000c1e1100 */
[----:B------:R-:W-:Y:S04]  /*53780*/  STL [R1+0x1d30], R56 ;  /* 0x001d303801007387 */ /* 0x000fe80000100800 */
[----:B------:R-:W2:Y:S04]  /*53790*/  LDL R7, [R1+0xaec] ;  /* 0x000aec0001077983 */ /* 0x000ea80000100800 */
[----:B------:R-:W2:Y:S04]  /*537a0*/  LDL R6, [R1+0xaf0] ;  /* 0x000af00001067983 */ /* 0x000ea80000100800 */
[----:B----4-:R-:W-:Y:S04]  /*537b0*/  STL [R1+0x1d34], R45 ;  /* 0x001d342d01007387 */ /* 0x010fe80000100800 */
[----:B------:R-:W4:Y:S04]  /*537c0*/  LDL R9, [R1+0xb14] ;  /* 0x000b140001097983 */ /* 0x000f280000100800 */
[----:B------:R-:W4:Y:S01]  /*537d0*/  LDL R8, [R1+0xb18] ;  /* 0x000b180001087983 */ /* 0x000f220000100800 */
[----:B------:R-:W-:Y:S01]  /*537e0*/  PRMT R42, RZ, 0x7610, R42 ;  /* 0x00007610ff2a7816 */ /* 0x000fe2000000002a */
[----:B0-----:R-:W-:-:S02]  /*537f0*/  @!P1 IMAD.MOV.U32 R20, RZ, RZ, R0 ;  /* 0x000000ffff149224 */ /* 0x001fc400078e0000 */
[----:B------:R-:W-:-:S05]  /*53800*/  @!P1 IMAD.MOV.U32 R21, RZ, RZ, R10 ;  /* 0x000000ffff159224 */ /* 0x000fca00078e000a */
[----:B------:R0:W4:Y:S04]  /*53810*/  @!P1 LDG.E.U8 R42, desc[UR14][R20.64] ;  /* 0x0000000e142a9981 */ /* 0x000128000c1e1100 */
[----:B---3--:R-:W-:Y:S01]  /*53820*/  STL [R1+0x1d38], R44 ;  /* 0x001d382c01007387 */ /* 0x008fe20000100800 */
[----:B------:R-:W-:-:S03]  /*53830*/  PRMT R41, RZ, 0x7610, R41 ;  /* 0x00007610ff297816 */ /* 0x000fc60000000029 */
[----:B--2---:R-:W-:Y:S04]  /*53840*/  STL [R1+0x1d3c], R43 ;  /* 0x001d3c2b01007387 */ /* 0x004fe80000100800 */
[----:B------:R-:W2:Y:S04]  /*53850*/  LDL R10, [R1+0x744] ;  /* 0x00074400010a7983 */ /* 0x000ea80000100800 */
[----:B------:R-:W3:Y:S01]  /*53860*/  LDL R0, [R1+0x748] ;  /* 0x0007480001007983 */ /* 0x000ee20000100800 */
[----:B0-----:R-:W-:Y:S02]  /*53870*/  @!P1 IMAD.MOV.U32 R20, RZ, RZ, R6 ;  /* 0x000000ffff149224 */ /* 0x001fe400078e0006 */
[----:B------:R-:W-:-:S05]  /*53880*/  @!P1 IMAD.MOV.U32 R21, RZ, RZ, R7 ;  /* 0x000000ffff159224 */ /* 0x000fca00078e0007 */
[----:B------:R4:W3:Y:S01]  /*53890*/  @!P1 LDG.E.U8 R41, desc[UR14][R20.64] ;  /* 0x0000000e14299981 */ /* 0x0008e2000c1e1100 */
[----:B------:R-:W-:Y:S02]  /*538a0*/  PRMT R40, RZ, 0x7610, R40 ;  /* 0x00007610ff287816 */ /* 0x000fe40000000028 */
[----:B------:R-:W-:Y:S01]  /*538b0*/  PRMT R4, RZ, 0x7610, R4 ;  /* 0x00007610ff047816 */ /* 0x000fe20000000004 */
[----:B----4-:R-:W-:Y:S02]  /*538c0*/  @!P1 IMAD.MOV.U32 R20, RZ, RZ, R8 ;  /* 0x000000ffff149224 */ /* 0x010fe400078e0008 */
[----:B------:R-:W-:-:S05]  /*538d0*/  @!P1 IMAD.MOV.U32 R21, RZ, RZ, R9 ;  /* 0x000000ffff159224 */ /* 0x000fca00078e0009 */
[----:B------:R2:W4:Y:S04]  /*538e0*/  @!P1 LDG.E.U8 R40, desc[UR14][R20.64] ;  /* 0x0000000e14289981 */ /* 0x000528000c1e1100 */
[----:B------:R-:W-:Y:S04]  /*538f0*/  STL [R1+0x1d40], R42 ;  /* 0x001d402a01007387 */ /* 0x000fe80000100800 */
[----:B------:R-:W4:Y:S04]  /*53900*/  LDL R7, [R1+0x784] ;  /* 0x0007840001077983 */ /* 0x000f280000100800 */
[----:B------:R-:W4:Y:S01]  /*53910*/  LDL R6, [R1+0x788] ;  /* 0x0007880001067983 */ /* 0x000f220000100800 */
[----:B--2---:R-:W-:-:S02]  /*53920*/  @!P1 IMAD.MOV.U32 R21, RZ, RZ, R10 ;  /* 0x000000ffff159224 */ /* 0x004fc400078e000a */
[----:B---3--:R-:W-:-:S05]  /*53930*/  @!P1 IMAD.MOV.U32 R20, RZ, RZ, R0 ;  /* 0x000000ffff149224 */ /* 0x008fca00078e0000 */
[----:B------:R0:W2:Y:S04]  /*53940*/  @!P1 LDG.E.U8 R4, desc[UR14][R20.64] ;  /* 0x0000000e14049981 */ /* 0x0000a8000c1e1100 */
[----:B------:R1:W-:Y:S04]  /*53950*/  STL [R1+0x1d44], R41 ;  /* 0x001d442901007387 */ /* 0x0003e80000100800 */
[----:B------:R-:W3:Y:S04]  /*53960*/  LDL R16, [R1+0x7c8] ;  /* 0x0007c80001107983 */ /* 0x000ee80000100800 */
[----:B------:R-:W3:Y:S04]  /*53970*/  LDL R9, [R1+0x81c] ;  /* 0x00081c0001097983 */ /* 0x000ee80000100800 */
[----:B------:R-:W3:Y:S04]  /*53980*/  LDL R8, [R1+0x820] ;  /* 0x0008200001087983 */ /* 0x000ee80000100800 */
[----:B-1----:R-:W3:Y:S04]  /*53990*/  LDL R41, [R1+0x7c4] ;  /* 0x0007c40001297983 */ /* 0x002ee80000100800 */
[----:B----4-:R-:W-:Y:S04]  /*539a0*/  STL [R1+0x1d48], R40 ;  /* 0x001d482801007387 */ /* 0x010fe80000100800 */
[----:B------:R-:W4:Y:S04]  /*539b0*/  LDL R10, [R1+0x934] ;  /* 0x00093400010a7983 */ /* 0x000f280000100800 */
[----:B------:R-:W4:Y:S01]  /*539c0*/  LDL R0, [R1+0x938] ;  /* 0x0009380001007983 */ /* 0x000f220000100800 */
[----:B0-----:R-:W-:-:S02]  /*539d0*/  @!P1 IMAD.MOV.U32 R20, RZ, RZ, R6 ;  /* 0x000000ffff149224 */ /* 0x001fc400078e0006 */
[----:B------:R-:W-:Y:S01]  /*539e0*/  @!P1 IMAD.MOV.U32 R21, RZ, RZ, R7 ;  /* 0x000000ffff159224 */ /* 0x000fe200078e0007 */
[----:B------:R-:W-:Y:S02]  /*539f0*/  PRMT R5, RZ, 0x7610, R5 ;  /* 0x00007610ff057816 */ /* 0x000fe40000000005 */
[----:B------:R-:W-:-:S04]  /*53a00*/  PRMT R2, RZ, 0x7610, R2 ;  /* 0x00007610ff027816 */ /* 0x000fc80000000002 */
[----:B------:R3:W4:Y:S04]  /*53a10*/  @!P1 LDG.E.U8 R5, desc[UR14][R20.64] ;  /* 0x0000000e14059981 */ /* 0x000728000c1e1100 */
[----:B--2---:R0:W-:Y:S04]  /*53a20*/  STL [R1+0x1d4c], R4 ;  /* 0x001d4c0401007387 */ /* 0x0041e80000100800 */
[----:B------:R-:W2:Y:S04]  /*53a30*/  LDL R7, [R1+0x964] ;  /* 0x0009640001077983 */ /* 0x000ea80000100800 */
[----:B------:R-:W2:Y:S01]  /*53a40*/  LDL R6, [R1+0x968] ;  /* 0x0009680001067983 */ /* 0x000ea20000100800 */
[----:B---3--:R-:W-:Y:S01]  /*53a50*/  @!P1 IMAD.MOV.U32 R20, RZ, RZ, R16 ;  /* 0x000000ffff149224 */ /* 0x008fe200078e0010 */
[----:B------:R-:W-:Y:S01]  /*53a60*/  PRMT R3, RZ, 0x7610, R3 ;  /* 0x00007610ff037816 */ /* 0x000fe20000000003 */
[----:B------:R-:W-:-:S05]  /*53a70*/  @!P1 IMAD.MOV.U32 R21, RZ, RZ, R41 ;  /* 0x000000ffff159224 */ /* 0x000fca00078e0029 */
[----:B------:R1:W3:Y:S02]  /*53a80*/  @!P1 LDG.E.U8 R2, desc[UR14][R20.64] ;  /* 0x0000000e14029981 */ /* 0x0002e4000c1e1100 */
[----:B-1----:R-:W-:Y:S02]  /*53a90*/  @!P1 IMAD.MOV.U32 R20, RZ, RZ, R8 ;  /* 0x000000ffff149224 */ /* 0x002fe400078e0008 */
[----:B------:R-:W-:-:S05]  /*53aa0*/  @!P1 IMAD.MOV.U32 R21, RZ, RZ, R9 ;  /* 0x000000ffff159224 */ /* 0x000fca00078e0009 */
[----:B------:R4:W3:Y:S01]  /*53ab0*/  @!P1 LDG.E.U8 R3, desc[UR14][R20.64] ;  /* 0x0000000e14039981 */ /* 0x0008e2000c1e1100 */
[----:B------:R-:W-:Y:S02]  /*53ac0*/  PRMT R19, RZ, 0x7610, R19 ;  /* 0x00007610ff137816 */ /* 0x000fe40000000013 */
[----:B------:R-:W-:Y:S01]  /*53ad0*/  PRMT R11, RZ, 0x7610, R11 ;  /* 0x00007610ff0b7816 */ /* 0x000fe2000000000b */
[----:B----4-:R-:W-:Y:S02]  /*53ae0*/  @!P1 IMAD.MOV.U32 R20, RZ, RZ, R0 ;  /* 0x000000ffff149224 */ /* 0x010fe400078e0000 */
[----:B------:R-:W-:-:S05]  /*53af0*/  @!P1 IMAD.MOV.U32 R21, RZ, RZ, R10 ;  /* 0x000000ffff159224 */ /* 0x000fca00078e000a */
[----:B------:R2:W4:Y:S02]  /*53b00*/  @!P1 LDG.E.U8 R19, desc[UR14][R20.64] ;  /* 0x0000000e14139981 */ /* 0x000524000c1e1100 */
[----:B--2---:R-:W-:Y:S02]  /*53b10*/  @!P1 IMAD.MOV.U32 R21, RZ, RZ, R7 ;  /* 0x000000ffff159224 */ /* 0x004fe400078e0007 */
[----:B------:R-:W-:-:S05]  /*53b20*/  @!P1 IMAD.MOV.U32 R20, RZ, RZ, R6 ;  /* 0x000000ffff149224 */ /* 0x000fca00078e0006 */
[----:B------:R-:W2:Y:S04]  /*53b30*/  @!P1 LDG.E.U8 R11, desc[UR14][R20.64] ;  /* 0x0000000e140b9981 */ /* 0x000ea8000c1e1100 */
[----:B------:R1:W-:Y:S04]  /*53b40*/  STL [R1+0x1d50], R5 ;  /* 0x001d500501007387 */ /* 0x0003e80000100800 */
[----:B0-----:R-:W2:Y:S04]  /*53b50*/  LDL R4, [R1+0x998] ;  /* 0x0009980001047983 */ /* 0x001ea80000100800 */
[----:B-1----:R-:W2:Y:S04]  /*53b60*/  LDL R5, [R1+0x994] ;  /* 0x0009940001057983 */ /* 0x002ea80000100800 */
[----:B---3--:R0:W-:Y:S04]  /*53b70*/  STL [R1+0x1d54], R2 ;  /* 0x001d540201007387 */ /* 0x0081e80000100800 */
[----:B------:R-:W3:Y:S04]  /*53b80*/  LDL R9, [R1+0x9c4] ;  /* 0x0009c40001097983 */ /* 0x000ee80000100800 */
[----:B------:R-:W3:Y:S04]  /*53b90*/  LDL R8, [R1+0x9c8] ;  /* 0x0009c80001087983 */ /* 0x000ee80000100800 */
[----:B------:R1:W-:Y:S04]  /*53ba0*/  STL [R1+0x1d58], R3 ;  /* 0x001d580301007387 */ /* 0x0003e80000100800 */
[----:B------:R-:W3:Y:S04]  /*53bb0*/  LDL R10, [R1+0x9f4] ;  /* 0x0009f400010a7983 */ /* 0x000ee80000100800 */
[----:B------:R-:W3:Y:S04]  /*53bc0*/  LDL R0, [R1+0x9f8] ;  /* 0x0009f80001007983 */ /* 0x000ee80000100800 */
[----:B----4-:R-:W-:Y:S04]  /*53bd0*/  STL [R1+0x1d5c], R19 ;  /* 0x001d5c1301007387 */ /* 0x010fe80000100800 */
[----:B------:R-:W4:Y:S04]  /*53be0*/  LDL R7, [R1+0xa24] ;  /* 0x000a240001077983 */ /* 0x000f280000100800 */
[----:B0-----:R-:W4:Y:S04]  /*53bf0*/  LDL R2, [R1+0xa28] ;  /* 0x000a280001027983 */ /* 0x001f280000100800 */
[----:B-1----:R-:W4:Y:S04]  /*53c00*/  LDL R3, [R1+0xa58] ;  /* 0x000a580001037983 */ /* 0x002f280000100800 */
[----:B--2---:R0:W-:Y:S04]  /*53c10*/  STL [R1+0x1d60], R11 ;  /* 0x001d600b01007387 */ /* 0x0041e80000100800 */
[----:B------:R-:W2:Y:S01]  /*53c20*/  LDL R6, [R1+0xa54] ;  /* 0x000a540001067983 */ /* 0x000ea20000100800 */
[----:B------:R-:W-:Y:S01]  /*53c30*/  PRMT R91, RZ, 0x7610, R91 ;  /* 0x00007610ff5b7816 */ /* 0x000fe2000000005b */
[----:B------:R-:W-:-:S02]  /*53c40*/  @!P1 IMAD.MOV.U32 R20, RZ, RZ, R4 ;  /* 0x000000ffff149224 */ /* 0x000fc400078e0004 */
[----:B------:R-:W2:Y:S01]  /*53c50*/  LDL R4, [R1+0xa80] ;  /* 0x000a800001047983 */ /* 0x000ea20000100800 */
[----:B------:R-:W-:Y:S01]  /*53c60*/  PRMT R70, RZ, 0x7610, R70 ;  /* 0x00007610ff467816 */ /* 0x000fe20000000046 */
[----:B------:R-:W-:Y:S02]  /*53c70*/  @!P1 IMAD.MOV.U32 R21, RZ, RZ, R5 ;  /* 0x000000ffff159224 */ /* 0x000fe400078e0005 */
[----:B------:R-:W2:Y:S04]  /*53c80*/  LDL R5, [R1+0xa7c] ;  /* 0x000a7c0001057983 */ /* 0x000ea80000100800 */
[----:B------:R3:W2:Y:S01]  /*53c90*/  @!P1 LDG.E.U8 R91, desc[UR14][R20.64] ;  /* 0x0000000e145b9981 */ /* 0x0006a2000c1e1100 */
[----:B------:R-:W-:Y:S01]  /*53ca0*/  PRMT R62, RZ, 0x7610, R62 ;  /* 0x00007610ff3e7816 */ /* 0x000fe2000000003e */
[----:B---3--:R-:W-:-:S02]  /*53cb0*/  @!P1 IMAD.MOV.U32 R20, RZ, RZ, R8 ;  /* 0x000000ffff149224 */ /* 0x008fc400078e0008 */
        /* <DEDUP_REMOVED lines=10> */
[----:B-1----:R-:W-:Y:S02]  /*53d60*/  @!P1 IMAD.MOV.U32 R20, RZ, RZ, R3 ;  /* 0x000000ffff149224 */ /* 0x002fe400078e0003 */
[----:B--2---:R-:W-:-:S05]  /*53d70*/  @!P1 IMAD.MOV.U32 R21, RZ, RZ, R6 ;  /* 0x000000ffff159224 */ /* 0x004fca00078e0006 */
[----:B------:R1:W2:Y:S01]  /*53d80*/  @!P1 LDG.E.U8 R39, desc[UR14][R20.64] ;  /* 0x0000000e14279981 */ /* 0x0002a2000c1e1100 */
[----:B------:R-:W-:Y:S01]  /*53d90*/  PRMT R38, RZ, 0x7610, R38 ;  /* 0x00007610ff267816 */ /* 0x000fe20000000026 */
[----:B-1----:R-:W-:Y:S02]  /*53da0*/  @!P1 IMAD.MOV.U32 R20, RZ, RZ, R4 ;  /* 0x000000ffff149224 */ /* 0x002fe400078e0004 */
[----:B------:R-:W-:Y:S01]  /*53db0*/  @!P1 IMAD.MOV.U32 R21, RZ, RZ, R5 ;  /* 0x000000ffff159224 */ /* 0x000fe200078e0005 */
[----:B------:R-:W-:Y:S04]  /*53dc0*/  STL [R1+0x1d64], R91 ;  /* 0x001d645b01007387 */ /* 0x000fe80000100800 */
[----:B------:R-:W2:Y:S04]  /*53dd0*/  LDL R9, [R1+0xaa4] ;  /* 0x000aa40001097983 */ /* 0x000ea80000100800 */
[----:B------:R-:W2:Y:S04]  /*53de0*/  LDL R8, [R1+0xaa8] ;  /* 0x000aa80001087983 */ /* 0x000ea80000100800 */
[----:B------:R1:W2:Y:S04]  /*53df0*/  @!P1 LDG.E.U8 R38, desc[UR14][R20.64] ;  /* 0x0000000e14269981 */ /* 0x0002a8000c1e1100 */
[----:B---3--:R-:W-:Y:S04]  /*53e00*/  STL [R1+0x1d68], R70 ;  /* 0x001d684601007387 */ /* 0x008fe80000100800 */
[----:B------:R-:W3:Y:S04]  /*53e10*/  LDL R10, [R1+0xacc] ;  /* 0x000acc00010a7983 */ /* 0x000ee80000100800 */
[----:B------:R-:W3:Y:S04]  /*53e20*/  LDL R0, [R1+0xad0] ;  /* 0x000ad00001007983 */ /* 0x000ee80000100800 */
[----:B------:R-:W-:Y:S04]  /*53e30*/  STL [R1+0x1d6c], R62 ;  /* 0x001d6c3e01007387 */ /* 0x000fe80000100800 */
[----:B0-----:R-:W3:Y:S04]  /*53e40*/  LDL R11, [R1+0xaf4] ;  /* 0x000af400010b7983 */ /* 0x001ee80000100800 */
[----:B------:R-:W3:Y:S04]  /*53e50*/  LDL R2, [R1+0xaf8] ;  /* 0x000af80001027983 */ /* 0x000ee80000100800 */
[----:B----4-:R-:W-:Y:S04]  /*53e60*/  STL [R1+0x1d70], R54 ;  /* 0x001d703601007387 */ /* 0x010fe80000100800 */
[----:B------:R-:W4:Y:S04]  /*53e70*/  LDL R6, [R1+0xb1c] ;  /* 0x000b1c0001067983 */ /* 0x000f280000100800 */
[----:B------:R-:W4:Y:S04]  /*53e80*/  LDL R3, [R1+0xb20] ;  /* 0x000b200001037983 */ /* 0x000f280000100800 */
[----:B--2---:R-:W-:Y:S04]  /*53e90*/  STL [R1+0x1d74], R39 ;  /* 0x001d742701007387 */ /* 0x004fe80000100800 */
[----:B------:R-:W2:Y:S04]  /*53ea0*/  LDL R4, [R1+0x750] ;  /* 0x0007500001047983 */ /* 0x000ea80000100800 */
[----:B------:R-:W2:Y:S01]  /*53eb0*/  LDL R7, [R1+0x74c] ;  /* 0x00074c0001077983 */ /* 0x000ea20000100800 */
[----:B------:R-:W-:-:S03]  /*53ec0*/  PRMT R37, RZ, 0x7610, R37 ;  /* 0x00007610ff257816 */ /* 0x000fc60000000025 */
[----:B------:R-:W2:Y:S01]  /*53ed0*/  LDL R5, [R1+0x790] ;  /* 0x0007900001057983 */ /* 0x000ea20000100800 */
[----:B------:R-:W-:Y:S01]  /*53ee0*/  PRMT R36, RZ, 0x7610, R36 ;  /* 0x00007610ff247816 */ /* 0x000fe20000000024 */
[----:B-1----:R-:W-:Y:S02]  /*53ef0*/  @!P1 IMAD.MOV.U32 R21, RZ, RZ, R9 ;  /* 0x000000ffff159224 */ /* 0x002fe400078e0009 */
[----:B------:R-:W-:Y:S01]  /*53f00*/  @!P1 IMAD.MOV.U32 R20, RZ, RZ, R8 ;  /* 0x000000ffff149224 */ /* 0x000fe200078e0008 */
[----:B------:R0:W-:Y:S04]  /*53f10*/  STL [R1+0x1d78], R38 ;  /* 0x001d782601007387 */ /* 0x0001e80000100800 */
[----:B------:R-:W2:Y:S04]  /*53f20*/  LDL R9, [R1+0x78c] ;  /* 0x00078c0001097983 */ /* 0x000ea80000100800 */
[----:B------:R3:W2:Y:S04]  /*53f30*/  @!P1 LDG.E.U8 R37, desc[UR14][R20.64] ;  /* 0x0000000e14259981 */ /* 0x0006a8000c1e1100 */
[----:B------:R-:W2:Y:S01]  /*53f40*/  LDL R8, [R1+0x7d0] ;  /* 0x0007d00001087983 */ /* 0x000ea20000100800 */
[----:B------:R-:W-:-:S03]  /*53f50*/  PRMT R35, RZ, 0x7610, R35 ;  /* 0x00007610ff237816 */ /* 0x000fc60000000023 */
[----:B------:R-:W2:Y:S01]  /*53f60*/  LDL R16, [R1+0x93c] ;  /* 0x00093c0001107983 */ /* 0x000ea20000100800 */
[----:B------:R-:W-:Y:S02]  /*53f70*/  PRMT R34, RZ, 0x7610, R34 ;  /* 0x00007610ff227816 */ /* 0x000fe40000000022 */
[----:B------:R-:W-:Y:S02]  /*53f80*/  PRMT R18, RZ, 0x7610, R18 ;  /* 0x00007610ff127816 */ /* 0x000fe40000000012 */
[----:B------:R-:W-:Y:S02]  /*53f90*/  PRMT R17, RZ, 0x7610, R17 ;  /* 0x00007610ff117816 */ /* 0x000fe40000000011 */
[----:B------:R-:W-:Y:S02]  /*53fa0*/  PRMT R14, RZ, 0x7610, R14 ;  /* 0x00007610ff0e7816 */ /* 0x000fe4000000000e */
[----:B------:R-:W-:Y:S02]  /*53fb0*/  PRMT R13, RZ, 0x7610, R13 ;  /* 0x00007610ff0d7816 */ /* 0x000fe4000000000d */
[----:B------:R-:W-:Y:S01]  /*53fc0*/  PRMT R12, RZ, 0x7610, R12 ;  /* 0x00007610ff0c7816 */ /* 0x000fe2000000000c */
[----:B---3--:R-:W-:-:S02]  /*53fd0*/  @!P1 IMAD.MOV.U32 R20, RZ, RZ, R0 ;  /* 0x000000ffff149224 */ /* 0x008fc400078e0000 */
[----:B------:R-:W-:Y:S01]  /*53fe0*/  @!P1 IMAD.MOV.U32 R21, RZ, RZ, R10 ;  /* 0x000000ffff159224 */ /* 0x000fe200078e000a */
[----:B------:R-:W3:Y:S04]  /*53ff0*/  LDL R0, [R1+0x828] ;  /* 0x0008280001007983 */ /* 0x000ee80000100800 */
[----:B------:R-:W3:Y:S04]  /*54000*/  LDL R10, [R1+0x7cc] ;  /* 0x0007cc00010a7983 */ /* 0x000ee80000100800 */
[----:B------:R1:W3:Y:S01]  /*54010*/  @!P1 LDG.E.U8 R36, desc[UR14][R20.64] ;  /* 0x0000000e14249981 */ /* 0x0002e2000c1e1100 */
        /* <DEDUP_REMOVED lines=8> */
[----:B------:R-:W-:Y:S01]  /*540a0*/  PRMT R29, RZ, 0x7610, R29 ;  /* 0x00007610ff1d7816 */ /* 0x000fe2000000001d */
[----:B-1----:R-:W-:Y:S01]  /*540b0*/  @!P1 IMAD.MOV.U32 R21, RZ, RZ, R11 ;  /* 0x000000ffff159224 */ /* 0x002fe200078e000b */
[----:B------:R-:W-:Y:S01]  /*540c0*/  PRMT R28, RZ, 0x7610, R28 ;  /* 0x00007610ff1c7816 */ /* 0x000fe2000000001c */
[----:B------:R-:W3:Y:S01]  /*540d0*/  LDL R11, [R1+0x824] ;  /* 0x00082400010b7983 */ /* 0x000ee20000100800 */
[----:B------:R-:W-:-:S03]  /*540e0*/  @!P1 IMAD.MOV.U32 R20, RZ, RZ, R2 ;  /* 0x000000ffff149224 */ /* 0x000fc600078e0002 */
[----:B------:R-:W3:Y:S01]  /*540f0*/  LDL R2, [R1+0x940] ;  /* 0x0009400001027983 */ /* 0x000ee20000100800 */
[----:B------:R-:W-:Y:S02]  /*54100*/  PRMT R27, RZ, 0x7610, R27 ;  /* 0x00007610ff1b7816 */ /* 0x000fe4000000001b */
[----:B------:R-:W-:Y:S02]  /*54110*/  PRMT R84, RZ, 0x7610, R84 ;  /* 0x00007610ff547816 */ /* 0x000fe40000000054 */
[----:B------:R-:W-:Y:S01]  /*54120*/  PRMT R82, RZ, 0x7610, R82 ;  /* 0x00007610ff527816 */ /* 0x000fe20000000052 */
[----:B------:R4:W3:Y:S01]  /*54130*/  @!P1 LDG.E.U8 R35, desc[UR14][R20.64] ;  /* 0x0000000e14239981 */ /* 0x0008e2000c1e1100 */
        /* <DEDUP_REMOVED lines=8> */
[----:B------:R-:W-:Y:S01]  /*541c0*/  PRMT R25, RZ, 0x7610, R25 ;  /* 0x00007610ff197816 */ /* 0x000fe20000000019 */
[----:B----4-:R-:W-:-:S02]  /*541d0*/  @!P1 IMAD.MOV.U32 R20, RZ, RZ, R3 ;  /* 0x000000ffff149224 */ /* 0x010fc400078e0003 */
[----:B------:R-:W-:Y:S01]  /*541e0*/  @!P1 IMAD.MOV.U32 R21, RZ, RZ, R6 ;  /* 0x000000ffff159224 */ /* 0x000fe200078e0006 */
[----:B------:R-:W4:Y:S04]  /*541f0*/  LDL R3, [R1+0x970] ;  /* 0x0009700001037983 */ /* 0x000f280000100800 */
[----:B------:R-:W4:Y:S04]  /*54200*/  LDL R6, [R1+0x96c] ;  /* 0x00096c0001067983 */ /* 0x000f280000100800 */
[----:B------:R2:W4:Y:S01]  /*54210*/  @!P1 LDG.E.U8 R34, desc[UR14][R20.64] ;  /* 0x0000000e14229981 */ /* 0x000522000c1e1100 */
        /* <DEDUP_REMOVED lines=10> */
[----:B------:R-:W-:Y:S01]  /*542c0*/  PRMT R57, RZ, 0x7610, R57 ;  /* 0x00007610ff397816 */ /* 0x000fe20000000039 */
[----:B------:R-:W4:Y:S04]  /*542d0*/  LDL R19, [R1+0xae8] ;  /* 0x000ae80001137983 */ /* 0x000f280000100800 */
[----:B0-----:R-:W4:Y:S01]  /*542e0*/  LDL R38, [R1+0xae4] ;  /* 0x000ae40001267983 */ /* 0x001f220000100800 */
        /* <DEDUP_REMOVED lines=11> */
[----:B------:R-:W4:Y:S01]  /*543a0*/  LDL R39, [R1+0x954] ;  /* 0x0009540001277983 */ /* 0x000f220000100800 */
[----:B--2---:R-:W-:-:S03]  /*543b0*/  @!P1 IMAD.MOV.U32 R20, RZ, RZ, R4 ;  /* 0x000000ffff149224 */ /* 0x004fc600078e0004 */
[----:B------:R-:W2:Y:S01]  /*543c0*/  LDL R4, [R1+0x9a0] ;  /* 0x0009a00001047983 */ /* 0x000ea20000100800 */
[----:B------:R-:W-:-:S03]  /*543d0*/  @!P1 IMAD.MOV.U32 R21, RZ, RZ, R7 ;  /* 0x000000ffff159224 */ /* 0x000fc600078e0007 */
[----:B------:R-:W2:Y:S04]  /*543e0*/  LDL R7, [R1+0x99c] ;  /* 0x00099c0001077983 */ /* 0x000ea80000100800 */
[----:B------:R0:W2:Y:S02]  /*543f0*/  @!P1 LDG.E.U8 R18, desc[UR14][R20.64] ;  /* 0x0000000e14129981 */ /* 0x0000a4000c1e1100 */
[----:B0-----:R-:W-:Y:S02]  /*54400*/  @!P1 IMAD.MOV.U32 R20, RZ, RZ, R5 ;  /* 0x000000ffff149224 */ /* 0x001fe400078e0005 */
[----:B------:R-:W-:Y:S01]  /*54410*/  @!P1 IMAD.MOV.U32 R21, RZ, RZ, R9 ;  /* 0x000000ffff159224 */ /* 0x000fe200078e0009 */
[----:B------:R-:W2:Y:S04]  /*54420*/  LDL R5, [R1+0x9d0] ;  /* 0x0009d00001057983 */ /* 0x000ea80000100800 */
[----:B------:R-:W2:Y:S04]  /*54430*/  LDL R9, [R1+0x9cc] ;  /* 0x0009cc0001097983 */ /* 0x000ea80000100800 */
[----:B------:R0:W2:Y:S02]  /*54440*/  @!P1 LDG.E.U8 R17, desc[UR14][R20.64] ;  /* 0x0000000e14119981 */ /* 0x0000a4000c1e1100 */
[----:B0-----:R-:W-:-:S02]  /*54450*/  @!P1 IMAD.MOV.U32 R20, RZ, RZ, R8 ;  /* 0x000000ffff149224 */ /* 0x001fc400078e0008 */
[----:B---3--:R-:W-:Y:S01]  /*54460*/  @!P1 IMAD.MOV.U32 R21, RZ, RZ, R10 ;  /* 0x000000ffff159224 */ /* 0x008fe200078e000a */
[----:B------:R-:W3:Y:S04]  /*54470*/  LDL R8, [R1+0xa00] ;  /* 0x000a000001087983 */ /* 0x000ee80000100800 */
[----:B------:R-:W3:Y:S04]  /*54480*/  LDL R10, [R1+0x9fc] ;  /* 0x0009fc00010a7983 */ /* 0x000ee80000100800 */
[----:B------:R0:W3:Y:S02]  /*54490*/  @!P1 LDG.E.U8 R14, desc[UR14][R20.64] ;  /* 0x0000000e140e9981 */ /* 0x0000e4000c1e1100 */
[----:B0-----:R-:W-:-:S02]  /*544a0*/  @!P1 IMAD.MOV.U32 R20, RZ, RZ, R0 ;  /* 0x000000ffff149224 */ /* 0x001fc400078e0000 */
[----:B------:R-:W-:Y:S01]  /*544b0*/  @!P1 IMAD.MOV.U32 R21, RZ, RZ, R11 ;  /* 0x000000ffff159224 */ /* 0x000fe200078e000b */
        /* <DEDUP_REMOVED lines=8> */
[----:B----4-:R-:W-:-:S02]  /*54540*/  @!P1 IMAD.MOV.U32 R20, RZ, RZ, R3 ;  /* 0x000000ffff149224 */ /* 0x010fc400078e0003 */
[----:B------:R-:W-:Y:S01]  /*54550*/  @!P1 IMAD.MOV.U32 R21, RZ, RZ, R6 ;  /* 0x000000ffff159224 */ /* 0x000fe200078e0006 */
[----:B------:R-:W4:Y:S04]  /*54560*/  LDL R3, [R1+0xa88] ;  /* 0x000a880001037983 */ /* 0x000f280000100800 */
[----:B------:R-:W4:Y:S04]  /*54570*/  LDL R6, [R1+0xa5c] ;  /* 0x000a5c0001067983 */ /* 0x000f280000100800 */
[----:B------:R2:W4:Y:S02]  /*54580*/  @!P1 LDG.E.U8 R93, desc[UR14][R20.64] ;  /* 0x0000000e145d9981 */ /* 0x000524000c1e1100 */
[----:B--2---:R-:W-:-:S02]  /*54590*/  @!P1 IMAD.MOV.U32 R20, RZ, RZ, R4 ;  /* 0x000000ffff149224 */ /* 0x004fc400078e0004 */
        /* <DEDUP_REMOVED lines=9> */
[----:B---3--:R-:W-:-:S02]  /*54630*/  @!P1 IMAD.MOV.U32 R20, RZ, RZ, R8 ;  /* 0x000000ffff149224 */ /* 0x008fc400078e0008 */
[----:B------:R-:W3:Y:S01]  /*54640*/  LDL R8, [R1+0xad4] ;  /* 0x000ad40001087983 */ /* 0x000ee20000100800 */
[----:B------:R-:W-:-:S03]  /*54650*/  @!P1 IMAD.MOV.U32 R21, RZ, RZ, R10 ;  /* 0x000000ffff159224 */ /* 0x000fc600078e000a */
[----:B------:R-:W3:Y:S04]  /*54660*/  LDL R10, [R1+0xb00] ;  /* 0x000b0000010a7983 */ /* 0x000ee80000100800 */
[----:B------:R0:W3:Y:S02]  /*54670*/  @!P1 LDG.E.U8 R60, desc[UR14][R20.64] ;  /* 0x0000000e143c9981 */ /* 0x0000e4000c1e1100 */
[----:B0-----:R-:W-:Y:S02]  /*54680*/  @!P1 IMAD.MOV.U32 R20, RZ, RZ, R0 ;  /* 0x000000ffff149224 */ /* 0x001fe400078e0000 */
[----:B------:R-:W-:Y:S01]  /*54690*/  @!P1 IMAD.MOV.U32 R21, RZ, RZ, R11 ;  /* 0x000000ffff159224 */ /* 0x000fe200078e000b */
[----:B------:R-:W3:Y:S04]  /*546a0*/  LDL R0, [R1+0xb28] ;  /* 0x000b280001007983 */ /* 0x000ee80000100800 */
[----:B------:R-:W3:Y:S04]  /*546b0*/  LDL R11, [R1+0xb24] ;  /* 0x000b2400010b7983 */ /* 0x000ee80000100800 */
[----:B------:R0:W3:Y:S02]  /*546c0*/  @!P1 LDG.E.U8 R33, desc[UR14][R20.64] ;  /* 0x0000000e14219981 */ /* 0x0000e4000c1e1100 */
[----:B0-----:R-:W-:-:S02]  /*546d0*/  @!P1 IMAD.MOV.U32 R20, RZ, RZ, R2 ;  /* 0x000000ffff149224 */ /* 0x001fc400078e0002 */
[----:B------:R-:W3:Y:S01]  /*546e0*/  LDL R2, [R1+0x758] ;  /* 0x0007580001027983 */ /* 0x000ee20000100800 */
[----:B----4-:R-:W-:-:S03]  /*546f0*/  @!P1 IMAD.MOV.U32 R21, RZ, RZ, R6 ;  /* 0x000000ffff159224 */ /* 0x010fc600078e0006 */
[----:B------:R-:W4:Y:S04]  /*54700*/  LDL R6, [R1+0x754] ;  /* 0x0007540001067983 */ /* 0x000f280000100800 */
[----:B------:R0:W4:Y:S02]  /*54710*/  @!P1 LDG.E.U8 R32, desc[UR14][R20.64] ;  /* 0x0000000e14209981 */ /* 0x000124000c1e1100 */
[----:B0-----:R-:W-:Y:S02]  /*54720*/  @!P1 IMAD.MOV.U32 R20, RZ, RZ, R3 ;  /* 0x000000ffff149224 */ /* 0x001fe400078e0003 */
[----:B------:R-:W4:Y:S01]  /*54730*/  LDL R3, [R1+0x798] ;  /* 0x0007980001037983 */ /* 0x000f220000100800 */
[----:B--2---:R-:W-:-:S03]  /*54740*/  @!P1 IMAD.MOV.U32 R21, RZ, RZ, R4 ;  /* 0x000000ffff159224 */ /* 0x004fc600078e0004 */
[----:B------:R-:W2:Y:S04]  /*54750*/  LDL R4, [R1+0x794] ;  /* 0x0007940001047983 */ /* 0x000ea80000100800 */
[----:B------:R0:W2:Y:S02]  /*54760*/  @!P1 LDG.E.U8 R31, desc[UR14][R20.64] ;  /* 0x0000000e141f9981 */ /* 0x0000a4000c1e1100 */
[----:B0-----:R-:W-:Y:S02]  /*54770*/  @!P1 IMAD.MOV.U32 R20, RZ, RZ, R7 ;  /* 0x000000ffff149224 */ /* 0x001fe400078e0007 */
[----:B------:R-:W2:Y:S01]  /*54780*/  LDL R7, [R1+0x7d8] ;  /* 0x0007d80001077983 */ /* 0x000ea20000100800 */
[----:B------:R-:W-:-:S03]  /*54790*/  @!P1 IMAD.MOV.U32 R21, RZ, RZ, R9 ;  /* 0x000000ffff159224 */ /* 0x000fc600078e0009 */
[----:B------:R-:W2:Y:S04]  /*547a0*/  LDL R9, [R1+0x7d4] ;  /* 0x0007d40001097983 */ /* 0x000ea80000100800 */
[----:B------:R0:W2:Y:S02]  /*547b0*/  @!P1 LDG.E.U8 R30, desc[UR14][R20.64] ;  /* 0x0000000e141e9981 */ /* 0x0000a4000c1e1100 */
[----:B0-----:R-:W-:Y:S02]  /*547c0*/  @!P1 IMAD.MOV.U32 R20, RZ, RZ, R5 ;  /* 0x000000ffff149224 */ /* 0x001fe400078e0005 */
        /* <DEDUP_REMOVED lines=15> */
[----:B----4-:R-:W-:Y:S01]  /*548c0*/  @!P1 IMAD.MOV.U32 R21, RZ, RZ, R6 ;  /* 0x000000ffff159224 */ /* 0x010fe200078e0006 */
[----:B------:R-:W4:Y:S04]  /*548d0*/  LDL R2, [R1+0x9a8] ;  /* 0x0009a80001027983 */ /* 0x000f280000100800 */
[----:B------:R-:W4:Y:S04]  /*548e0*/  LDL R6, [R1+0x974] ;  /* 0x0009740001067983 */ /* 0x000f280000100800 */
[----:B------:R0:W4:Y:S02]  /*548f0*/  @!P1 LDG.E.U8 R84, desc[UR14][R20.64] ;  /* 0x0000000e14549981 */ /* 0x000124000c1e1100 */
[----:B0-----:R-:W-:-:S02]  /*54900*/  @!P1 IMAD.MOV.U32 R20, RZ, RZ, R3 ;  /* 0x000000ffff149224 */ /* 0x001fc400078e0003 */
        /* <DEDUP_REMOVED lines=9> */
[----:B---3--:R-:W-:Y:S02]  /*549a0*/  @!P1 IMAD.MOV.U32 R20, RZ, RZ, R5 ;  /* 0x000000ffff149224 */ /* 0x008fe400078e0005 */
[----:B------:R-:W-:Y:S01]  /*549b0*/  @!P1 IMAD.MOV.U32 R21, RZ, RZ, R8 ;  /* 0x000000ffff159224 */ /* 0x000fe200078e0008 */
[----:B------:R-:W3:Y:S04]  /*549c0*/  LDL R5, [R1+0xa38] ;  /* 0x000a380001057983 */ /* 0x000ee80000100800 */
[----:B------:R-:W3:Y:S04]  /*549d0*/  LDL R8, [R1+0xa34] ;  /* 0x000a340001087983 */ /* 0x000ee80000100800 */
[----:B------:R0:W3:Y:S02]  /*549e0*/  @!P1 LDG.E.U8 R78, desc[UR14][R20.64] ;  /* 0x0000000e144e9981 */ /* 0x0000e4000c1e1100 */
[----:B0-----:R-:W-:-:S02]  /*549f0*/  @!P1 IMAD.MOV.U32 R20, RZ, RZ, R10 ;  /* 0x000000ffff149224 */ /* 0x001fc400078e000a */
[----:B------:R-:W3:Y:S01]  /*54a00*/  LDL R10, [R1+0xa68] ;  /* 0x000a6800010a7983 */ /* 0x000ee20000100800 */
[----:B------:R-:W-:-:S03]  /*54a10*/  @!P1 IMAD.MOV.U32 R21, RZ, RZ, R11 ;  /* 0x000000ffff159224 */ /* 0x000fc600078e000b */
[----:B------:R-:W3:Y:S04]  /*54a20*/  LDL R11, [R1+0xa64] ;  /* 0x000a6400010b7983 */ /* 0x000ee80000100800 */
[----:B------:R0:W3:Y:S02]  /*54a30*/  @!P1 LDG.E.U8 R76, desc[UR14][R20.64] ;  /* 0x0000000e144c9981 */ /* 0x0000e4000c1e1100 */
[----:B0-----:R-:W-:Y:S02]  /*54a40*/  @!P1 IMAD.MOV.U32 R20, RZ, RZ, R0 ;  /* 0x000000ffff149224 */ /* 0x001fe400078e0000 */
        /* <DEDUP_REMOVED lines=34> */
[----:B0-----:R-:W-:-:S02]  /*54c70*/  @!P1 IMAD.MOV.U32 R20, RZ, RZ, R2 ;  /* 0x000000ffff149224 */ /* 0x001fc400078e0002 */
[----:B------:R-:W4:Y:S01]  /*54c80*/  LDL R2, [R1+0x7a0] ;  /* 0x0007a00001027983 */ /* 0x000f220000100800 */
[----:B--2---:R-:W-:-:S03]  /*54c90*/  @!P1 IMAD.MOV.U32 R21, RZ, RZ, R4 ;  /* 0x000000ffff159224 */ /* 0x004fc600078e0004 */
[----:B------:R-:W2:Y:S04]  /*54ca0*/  LDL R4, [R1+0x79c] ;  /* 0x00079c0001047983 */ /* 0x000ea80000100800 */
[----:B------:R0:W2:Y:S01]  /*54cb0*/  @!P1 LDG.E.U8 R23, desc[UR14][R20.64] ;  /* 0x0000000e14179981 */ /* 0x0000a2000c1e1100 */
[----:B------:R-:W-:-:S03]  /*54cc0*/  @!P1 IMAD.MOV.U32 R46, RZ, RZ, R3 ;  /* 0x000000ffff2e9224 */ /* 0x000fc600078e0003 */
[----:B------:R-:W2:Y:S01]  /*54cd0*/  LDL R3, [R1+0x7e0] ;  /* 0x0007e00001037983 */ /* 0x000ea20000100800 */
[----:B------:R-:W-:-:S03]  /*54ce0*/  @!P1 IMAD.MOV.U32 R47, RZ, RZ, R9 ;  /* 0x000000ffff2f9224 */ /* 0x000fc600078e0009 */
[----:B------:R-:W2:Y:S01]  /*54cf0*/  LDL R9, [R1+0x7dc] ;  /* 0x0007dc0001097983 */ /* 0x000ea20000100800 */
[----:B0-----:R-:W-:-:S03]  /*54d00*/  PRMT R21, RZ, 0x7610, R21 ;  /* 0x00007610ff157816 */ /* 0x001fc60000000015 */
[----:B------:R0:W2:Y:S01]  /*54d10*/  @!P1 LDG.E.U8 R22, desc[UR14][R46.64] ;  /* 0x0000000e2e169981 */ /* 0x0000a2000c1e1100 */
[----:B------:R-:W-:Y:S01]  /*54d20*/  PRMT R20, RZ, 0x7610, R20 ;  /* 0x00007610ff147816 */ /* 0x000fe20000000014 */
[----:B0-----:R-:W-:Y:S02]  /*54d30*/  @!P1 IMAD.MOV.U32 R46, RZ, RZ, R7 ;  /* 0x000000ffff2e9224 */ /* 0x001fe400078e0007 */
[----:B------:R-:W2:Y:S01]  /*54d40*/  LDL R7, [R1+0x838] ;  /* 0x0008380001077983 */ /* 0x000ea20000100800 */
[----:B---3--:R-:W-:-:S03]  /*54d50*/  @!P1 IMAD.MOV.U32 R47, RZ, RZ, R8 ;  /* 0x000000ffff2f9224 */ /* 0x008fc600078e0008 */
[----:B------:R-:W3:Y:S04]  /*54d60*/  LDL R8, [R1+0x834] ;  /* 0x0008340001087983 */ /* 0x000ee80000100800 */
[----:B------:R0:W3:Y:S02]  /*54d70*/  @!P1 LDG.E.U8 R21, desc[UR14][R46.64] ;  /* 0x0000000e2e159981 */ /* 0x0000e4000c1e1100 */
[----:B0-----:R-:W-:Y:S02]  /*54d80*/  @!P1 IMAD.MOV.U32 R46, RZ, RZ, R5 ;  /* 0x000000ffff2e9224 */ /* 0x001fe400078e0005 */
        /* <DEDUP_REMOVED lines=75> */
[----:B------:R-:W-:Y:S01]  /*55240*/  @!P1 IMAD.MOV.U32 R47, RZ, RZ, R16 ;  /* 0x000000ffff2f9224 */ /* 0x000fe200078e0010 */
[----:B------:R-:W2:Y:S04]  /*55250*/  LDL R11, [R1+0x9b8] ;  /* 0x0009b800010b7983 */ /* 0x000ea80000100800 */
[----:B------:R0:W2:Y:S02]  /*55260*/  @!P1 LDG.E.U8 R71, desc[UR14][R46.64] ;  /* 0x0000000e2e479981 */ /* 0x0000a4000c1e1100 */
[----:B0-----:R-:W-:Y:S02]  /*55270*/  @!P1 IMAD.MOV.U32 R46, RZ, RZ, R9 ;  /* 0x000000ffff2e9224 */ /* 0x001fe400078e0009 */
[----:B------:R-:W-:Y:S01]  /*55280*/  @!P1 IMAD.MOV.U32 R47, RZ, RZ, R10 ;  /* 0x000000ffff2f9224 */ /* 0x000fe200078e000a */
[----:B------:R-:W2:Y:S04]  /*55290*/  LDL R9, [R1+0x988] ;  /* 0x0009880001097983 */ /* 0x000ea80000100800 */
[----:B------:R3:W2:Y:S02]  /*552a0*/  @!P1 LDG.E.U8 R73, desc[UR14][R46.64] ;  /* 0x0000000e2e499981 */ /* 0x0006a4000c1e1100 */
[----:B---3--:R-:W-:-:S02]  /*552b0*/  @!P1 IMAD.MOV.U32 R46, RZ, RZ, R7 ;  /* 0x000000ffff2e9224 */ /* 0x008fc400078e0007 */
[----:B------:R-:W-:-:S05]  /*552c0*/  @!P1 IMAD.MOV.U32 R47, RZ, RZ, R8 ;  /* 0x000000ffff2f9224 */ /* 0x000fca00078e0008 */
[----:B------:R4:W3:Y:S02]  /*552d0*/  @!P1 LDG.E.U8 R75, desc[UR14][R46.64] ;  /* 0x0000000e2e4b9981 */ /* 0x0008e4000c1e1100 */
[----:B----4-:R-:W-:Y:S02]  /*552e0*/  @!P1 IMAD.MOV.U32 R46, RZ, RZ, R5 ;  /* 0x000000ffff2e9224 */ /* 0x010fe400078e0005 */
[----:B------:R-:W-:Y:S01]  /*552f0*/  @!P1 IMAD.MOV.U32 R47, RZ, RZ, R6 ;  /* 0x000000ffff2f9224 */ /* 0x000fe200078e0006 */
[----:B------:R-:W4:Y:S04]  /*55300*/  LDL R5, [R1+0x9e4] ;  /* 0x0009e40001057983 */ /* 0x000f280000100800 */
[----:B------:R0:W3:Y:S02]  /*55310*/  @!P1 LDG.E.U8 R77, desc[UR14][R46.64] ;  /* 0x0000000e2e4d9981 */ /* 0x0000e4000c1e1100 */
[----:B0-----:R-:W-:-:S02]  /*55320*/  @!P1 IMAD.MOV.U32 R46, RZ, RZ, R0 ;  /* 0x000000ffff2e9224 */ /* 0x001fc400078e0000 */
[----:B------:R-:W3:Y:S01]  /*55330*/  LDL R0, [R1+0x958] ;  /* 0x0009580001007983 */ /* 0x000ee20000100800 */
[----:B--2---:R-:W-:-:S03]  /*55340*/  @!P1 IMAD.MOV.U32 R47, RZ, RZ, R4 ;  /* 0x000000ffff2f9224 */ /* 0x004fc600078e0004 */
[----:B------:R-:W2:Y:S04]  /*55350*/  LDL R4, [R1+0x9e8] ;  /* 0x0009e80001047983 */ /* 0x000ea80000100800 */
[----:B------:R0:W2:Y:S02]  /*55360*/  @!P1 LDG.E.U8 R79, desc[UR14][R46.64] ;  /* 0x0000000e2e4f9981 */ /* 0x0000a4000c1e1100 */
[----:B0-----:R-:W-:Y:S02]  /*55370*/  @!P1 IMAD.MOV.U32 R46, RZ, RZ, R2 ;  /* 0x000000ffff2e9224 */ /* 0x001fe400078e0002 */
[----:B------:R-:W2:Y:S01]  /*55380*/  LDL R2, [R1+0xa18] ;  /* 0x000a180001027983 */ /* 0x000ea20000100800 */
[----:B------:R-:W-:-:S03]  /*55390*/  @!P1 IMAD.MOV.U32 R47, RZ, RZ, R3 ;  /* 0x000000ffff2f9224 */ /* 0x000fc600078e0003 */
[----:B------:R-:W2:Y:S04]  /*553a0*/  LDL R3, [R1+0xa14] ;  /* 0x000a140001037983 */ /* 0x000ea80000100800 */
        /* <DEDUP_REMOVED lines=15> */
[----:B------:R-:W-:-:S06]  /*554a0*/  PRMT R81, RZ, 0x7610, R81 ;  /* 0x00007610ff517816 */ /* 0x000fcc0000000051 */
[----:B------:R0:W4:Y:S01]  /*554b0*/  @!P1 LDG.E.U8 R81, desc[UR14][R46.64] ;  /* 0x0000000e2e519981 */ /* 0x000122000c1e1100 */
[----:B------:R-:W-:Y:S01]  /*554c0*/  PRMT R83, RZ, 0x7610, R83 ;  /* 0x00007610ff537816 */ /* 0x000fe20000000053 */
[----:B0-----:R-:W-:Y:S02]  /*554d0*/  @!P1 IMAD.MOV.U32 R47, RZ, RZ, R39 ;  /* 0x000000ffff2f9224 */ /* 0x001fe400078e0027 */
[----:B---3--:R-:W-:Y:S02]  /*554e0*/  @!P1 IMAD.MOV.U32 R46, RZ, RZ, R0 ;  /* 0x000000ffff2e9224 */ /* 0x008fe400078e0000 */
[----:B------:R-:W3:Y:S04]  /*554f0*/  LDL.LU R0, [R1+0x46c] ;  /* 0x00046c0001007983 */ /* 0x000ee80000300800 */
[----:B------:R0:W3:Y:S02]  /*55500*/  @!P1 LDG.E.U8 R83, desc[UR14][R46.64] ;  /* 0x0000000e2e539981 */ /* 0x0000e4000c1e1100 */
[----:B0-----:R-:W-:-:S02]  /*55510*/  @!P1 IMAD.MOV.U32 R46, RZ, RZ, R9 ;  /* 0x000000ffff2e9224 */ /* 0x001fc400078e0009 */
[----:B------:R-:W3:Y:S04]  /*55520*/  LDL.LU R9, [R1+0x464] ;  /* 0x0004640001097983 */ /* 0x000ee80000300800 */
[----:B--2---:R0:W-:Y:S04]  /*55530*/  STS.U8 [R15+UR4+0x1df00], R16 ;  /* 0x01df00100f007988 */ /* 0x0041e80008000004 */
[----:B0-----:R-:W2:Y:S04]  /*55540*/  LDL.LU R16, [R1+0x45c] ;  /* 0x00045c0001107983 */ /* 0x001ea80000300800 */
[----:B------:R0:W-:Y:S04]  /*55550*/  STS.U8 [R15+UR4+0x19f00], R8 ;  /* 0x019f00080f007988 */ /* 0x0001e80008000004 */
[----:B0-----:R-:W2:Y:S01]  /*55560*/  LDL.LU R8, [R1+0x454] ;  /* 0x0004540001087983 */ /* 0x001ea20000300800 */
[----:B------:R-:W-:Y:S01]  /*55570*/  PRMT R85, RZ, 0x7610, R85 ;  /* 0x00007610ff557816 */ /* 0x000fe20000000055 */
[----:B------:R-:W-:Y:S01]  /*55580*/  @!P1 IMAD.MOV.U32 R47, RZ, RZ, R38 ;  /* 0x000000ffff2f9224 */ /* 0x000fe200078e0026 */
[----:B------:R-:W-:Y:S01]  /*55590*/  PRMT R87, RZ, 0x7610, R87 ;  /* 0x00007610ff577816 */ /* 0x000fe20000000057 */
[----:B------:R-:W2:Y:S04]  /*555a0*/  LDL.LU R38, [R1+0x3e8] ;  /* 0x0003e80001267983 */ /* 0x000ea80000300800 */
[----:B------:R0:W2:Y:S01]  /*555b0*/  @!P1 LDG.E.U8 R85, desc[UR14][R46.64] ;  /* 0x0000000e2e559981 */ /* 0x0000a2000c1e1100 */
[----:B------:R-:W-:-:S03]  /*555c0*/  PRMT R88, RZ, 0x7610, R88 ;  /* 0x00007610ff587816 */ /* 0x000fc60000000058 */
[----:B------:R-:W2:Y:S04]  /*555d0*/  LDL.LU R39, [R1+0x3e0] ;  /* 0x0003e00001277983 */ /* 0x000ea80000300800 */
[----:B------:R-:W2:Y:S01]  /*555e0*/  LDL.LU R54, [R1+0x3d8] ;  /* 0x0003d80001367983 */ /* 0x000ea20000300800 */
[----:B0-----:R-:W-:Y:S02]  /*555f0*/  @!P1 IMAD.MOV.U32 R46, RZ, RZ, R11 ;  /* 0x000000ffff2e9224 */ /* 0x001fe400078e000b */
[----:B------:R-:W-:-:S05]  /*55600*/  @!P1 IMAD.MOV.U32 R47, RZ, RZ, R19 ;  /* 0x000000ffff2f9224 */ /* 0x000fca00078e0013 */
[----:B------:R0:W2:Y:S02]  /*55610*/  @!P1 LDG.E.U8 R87, desc[UR14][R46.64] ;  /* 0x0000000e2e579981 */ /* 0x0000a4000c1e1100 */
[----:B0-----:R-:W-:Y:S02]  /*55620*/  @!P1 IMAD.MOV.U32 R46, RZ, RZ, R4 ;  /* 0x000000ffff2e9224 */ /* 0x001fe400078e0004 */
[----:B----4-:R-:W-:-:S05]  /*55630*/  @!P1 IMAD.MOV.U32 R47, RZ, RZ, R5 ;  /* 0x000000ffff2f9224 */ /* 0x010fca00078e0005 */
[----:B------:R0:W4:Y:S04]  /*55640*/  @!P1 LDG.E.U8 R88, desc[UR14][R46.64] ;  /* 0x0000000e2e589981 */ /* 0x000128000c1e1100 */
[----:B------:R-:W-:Y:S04]  /*55650*/  STS.U8 [R15+UR4+0x15300], R40 ;  /* 0x015300280f007988 */ /* 0x000fe80008000004 */
[----:B------:R-:W-:Y:S04]  /*55660*/  STS.U8 [R15+UR4+0x19300], R41 ;  /* 0x019300290f007988 */ /* 0x000fe80008000004 */
[----:B------:R-:W-:Y:S01]  /*55670*/  STS.U8 [R15+UR4+0x1d300], R42 ;  /* 0x01d3002a0f007988 */ /* 0x000fe20008000004 */
[----:B0-----:R-:W-:-:S02]  /*55680*/  @!P1 IMAD.MOV.U32 R47, RZ, RZ, R3 ;  /* 0x000000ffff2f9224 */ /* 0x001fc400078e0003 */
[----:B------:R-:W-:Y:S01]  /*55690*/  @!P1 IMAD.MOV.U32 R46, RZ, RZ, R2 ;  /* 0x000000ffff2e9224 */ /* 0x000fe200078e0002 */
        /* <DEDUP_REMOVED lines=36> */
[----:B--2---:R0:W-:Y:S04]  /*558e0*/  STS.U8 [R15+UR4+0x1a300], R16 ;  /* 0x01a300100f007988 */ /* 0x0041e80008000004 */
[----:B0-----:R-:W2:Y:S04]  /*558f0*/  LDL.LU R16, [R1+0x1d7c] ;  /* 0x001d7c0001107983 */ /* 0x001ea80000300800 */
[----:B------:R0:W-:Y:S04]  /*55900*/  STS.U8 [R15+UR4+0x1e300], R8 ;  /* 0x01e300080f007988 */ /* 0x0001e80008000004 */
[----:B0-----:R-:W2:Y:S04]  /*55910*/  LDL.LU R8, [R1+0x1ad8] ;  /* 0x001ad80001087983 */ /* 0x001ea80000300800 */
[----:B------:R-:W-:Y:S04]  /*55920*/  STS.U8 [R15+UR4+0x12700], R38 ;  /* 0x012700260f007988 */ /* 0x000fe80008000004 */
[----:B------:R-:W-:Y:S04]  /*55930*/  STS.U8 [R15+UR4+0x16700], R39 ;  /* 0x016700270f007988 */ /* 0x000fe80008000004 */
[----:B------:R-:W-:Y:S04]  /*55940*/  STS.U8 [R15+UR4+0x1a700], R54 ;  /* 0x01a700360f007988 */ /* 0x000fe80008000004 */
[----:B---3--:R0:W-:Y:S04]  /*55950*/  STS.U8 [R15+UR4+0x1e700], R0 ;  /* 0x01e700000f007988 */ /* 0x0081e80008000004 */
[----:B0-----:R-:W3:Y:S04]  /*55960*/  LDL.LU R0, [R1+0x1ad4] ;  /* 0x001ad40001007983 */ /* 0x001ee80000300800 */
        /* <DEDUP_REMOVED lines=23> */
[----:B0-----:R-:W4:Y:S04]  /*55ae0*/  LDL.LU R9, [R1+0x1ad0] ;  /* 0x001ad00001097983 */ /* 0x001f280000300800 */
[----:B--2---:R0:W-:Y:S02]  /*55af0*/  STS.U8 [R15+UR4+0x1ff00], R16 ;  /* 0x01ff00100f007988 */ /* 0x0041e40008000004 */
[----:B0-----:R-:W0:Y:S02]  /*55b00*/  S2R R16, SR_TID.X ;  /* 0x0000000000107919 */ /* 0x001e240000002100 */
[----:B------:R-:W2:Y:S04]  /*55b10*/  LDL.LU R15, [R1+0x1acc] ;  /* 0x001acc00010f7983 */ /* 0x000ea80000300800 */
[----:B------:R-:W2:Y:S04]  /*55b20*/  LDL.LU R38, [R1+0x6e4] ;  /* 0x0006e40001267983 */ /* 0x000ea80000300800 */
[----:B------:R-:W2:Y:S01]  /*55b30*/  LDL.LU R39, [R1+0x6e0] ;  /* 0x0006e00001277983 */ /* 0x000ea20000300800 */
[----:B0-----:R-:W-:-:S04]  /*55b40*/  LOP3.LUT R16, R16, 0x7f, RZ, 0xc0, !PT ;  /* 0x0000007f10107812 */ /* 0x001fc800078ec0ff */
[----:B------:R-:W-:-:S05]  /*55b50*/  LOP3.LUT R16, R16, 0x70, RZ, 0x3c, !PT ;  /* 0x0000007010107812 */ /* 0x000fca00078e3cff */
[----:B------:R0:W-:Y:S04]  /*55b60*/  STS.U8 [R16+UR4+0x10380], R8 ;  /* 0x0103800810007988 */ /* 0x0001e80008000004 */
        /* <DEDUP_REMOVED lines=23> */
[----:B---3--:R0:W-:Y:S04]  /*55ce0*/  STS.U8 [R16+UR4+0x14380], R0 ;  /* 0x0143800010007988 */ /* 0x0081e80008000004 */
[----:B------:R-:W3:Y:S04]  /*55cf0*/  LDL.LU R6, [R1+0x4d4] ;  /* 0x0004d40001067983 */ /* 0x000ee80000300800 */
[----:B0-----:R-:W3:Y:S04]  /*55d00*/  LDL.LU R0, [R1+0x4cc] ;  /* 0x0004cc0001007983 */ /* 0x001ee80000300800 */
[----:B----4-:R0:W-:Y:S04]  /*55d10*/  STS.U8 [R16+UR4+0x18380], R9 ;  /* 0x0183800910007988 */ /* 0x0101e80008000004 */
[----:B0-----:R-:W4:Y:S04]  /*55d20*/  LDL.LU R9, [R1+0x4c4] ;  /* 0x0004c40001097983 */ /* 0x001f280000300800 */
[----:B--2---:R0:W-:Y:S04]  /*55d30*/  STS.U8 [R16+UR4+0x18780], R8 ;  /* 0x0187800810007988 */ /* 0x0041e80008000004 */
[----:B0-----:R-:W2:Y:S04]  /*55d40*/  LDL.LU R8, [R1+0x44c] ;  /* 0x00044c0001087983 */ /* 0x001ea80000300800 */
        /* <DEDUP_REMOVED lines=36> */
[----:B----4-:R-:W4:Y:S04]  /*55f90*/  LDL.LU R43, [R1+0x23c] ;  /* 0x00023c00012b7983 */ /* 0x010f280000300800 */
        /* <DEDUP_REMOVED lines=15> */
[----:B0-----:R-:W4:Y:S04]  /*56090*/  LDL.LU R10, [R1+0x128] ;  /* 0x00012800010a7983 */ /* 0x001f280000300800 */
[----:B-1----:R-:W4:Y:S04]  /*560a0*/  LDL.LU R7, [R1+0x10c] ;  /* 0x00010c0001077983 */ /* 0x002f280000300800 */
[----:B------:R-:W4:Y:S04]  /*560b0*/  LDL.LU R6, [R1+0x100] ;  /* 0x0001000001067983 */ /* 0x000f280000300800 */
[----:B------:R-:W4:Y:S04]  /*560c0*/  LDL.LU R9, [R1+0xa4] ;  /* 0x0000a40001097983 */ /* 0x000f280000300800 */
[----:B--2---:R0:W-:Y:S04]  /*560d0*/  STS.U8 [R16+UR4+0x12380], R8 ;  /* 0x0123800810007988 */ /* 0x0041e80008000004 */
[----:B0-----:R-:W2:Y:S04]  /*560e0*/  LDL.LU R8, [R1+0x98] ;  /* 0x0000980001087983 */ /* 0x001ea80000300800 */
[----:B---3--:R0:W-:Y:S04]  /*560f0*/  STS.U8 [R16+UR4+0x16380], R0 ;  /* 0x0163800010007988 */ /* 0x0081e80008000004 */
[----:B------:R1:W-:Y:S04]  /*56100*/  STS.U8 [R16+UR4+0x1a380], R38 ;  /* 0x01a3802610007988 */ /* 0x0003e80008000004 */
[----:B------:R3:W-:Y:S04]  /*56110*/  STS.U8 [R16+UR4+0x1e380], R39 ;  /* 0x01e3802710007988 */ /* 0x0007e80008000004 */
[----:B------:R0:W-:Y:S04]  /*56120*/  STS.U8 [R16+UR4+0x12780], R54 ;  /* 0x0127803610007988 */ /* 0x0001e80008000004 */
[----:B------:R1:W-:Y:S04]  /*56130*/  STS.U8 [R16+UR4+0x16780], R15 ;  /* 0x0167800f10007988 */ /* 0x0003e80008000004 */
[----:B------:R3:W-:Y:S04]  /*56140*/  STS.U8 [R16+UR4+0x1a780], R62 ;  /* 0x01a7803e10007988 */ /* 0x0007e80008000004 */
[----:B0-----:R-:W2:Y:S04]  /*56150*/  LDL.LU R0, [R1+0x84] ;  /* 0x0000840001007983 */ /* 0x001ea80000300800 */
[----:B-1----:R-:W2:Y:S04]  /*56160*/  LDL.LU R38, [R1+0x1d78] ;  /* 0x001d780001267983 */ /* 0x002ea80000300800 */
[----:B---3--:R-:W3:Y:S04]  /*56170*/  LDL.LU R39, [R1+0x1d74] ;  /* 0x001d740001277983 */ /* 0x008ee80000300800 */
        /* <DEDUP_REMOVED lines=20> */
[----:B----4-:R4:W-:Y:S04]  /*562c0*/  STS.U8 [R16+UR4+0x1b380], R43 ;  /* 0x01b3802b10007988 */ /* 0x0109e80008000004 */
[----:B0-----:R-:W3:Y:S04]  /*562d0*/  LDL.LU R5, [R1+0x1d50] ;  /* 0x001d500001057983 */ /* 0x001ee80000300800 */
[----:B-1----:R-:W3:Y:S04]  /*562e0*/  LDL.LU R4, [R1+0x1d4c] ;  /* 0x001d4c0001047983 */ /* 0x002ee80000300800 */
[----:B------:R-:W3:Y:S04]  /*562f0*/  LDL.LU R40, [R1+0x1d48] ;  /* 0x001d480001287983 */ /* 0x000ee80000300800 */
[----:B------:R-:W3:Y:S04]  /*56300*/  LDL.LU R41, [R1+0x1d44] ;  /* 0x001d440001297983 */ /* 0x000ee80000300800 */
[----:B------:R-:W3:Y:S04]  /*56310*/  LDL.LU R42, [R1+0x1d40] ;  /* 0x001d4000012a7983 */ /* 0x000ee80000300800 */
[----:B----4-:R-:W4:Y:S04]  /*56320*/  LDL.LU R43, [R1+0x1d3c] ;  /* 0x001d3c00012b7983 */ /* 0x010f280000300800 */
        /* <DEDUP_REMOVED lines=20> */
[----:B--2---:R0:W-:Y:S04]  /*56470*/  STS.U8 [R16+UR4+0x17f80], R8 ;  /* 0x017f800810007988 */ /* 0x0041e80008000004 */
[----:B0-----:R-:W2:Y:S04]  /*56480*/  LDL.LU R8, [R1+0x1d10] ;  /* 0x001d100001087983 */ /* 0x001ea80000300800 */
[----:B------:R0:W-:Y:S02]  /*56490*/  STS.U8 [R16+UR4+0x1ff80], R0 ;  /* 0x01ff800010007988 */ /* 0x0001e40008000004 */
[----:B0-----:R-:W0:Y:S02]  /*564a0*/  S2R R0, SR_TID.X ;  /* 0x0000000000007919 */ /* 0x001e240000002100 */
[----:B--2---:R1:W-:Y:S04]  /*564b0*/  STS.U8 [R16+UR4+0x1bf80], R8 ;  /* 0x01bf800810007988 */ /* 0x0043e80008000004 */
[----:B-1----:R-:W5:Y:S04]  /*564c0*/  LDL.LU R8, [R1+0x1d0c] ;  /* 0x001d0c0001087983 */ /* 0x002f680000300800 */
[----:B------:R-:W2:Y:S01]  /*564d0*/  LDL.LU R16, [R1+0x1c] ;  /* 0x00001c0001107983 */ /* 0x000ea20000300800 */
[----:B0-----:R-:W-:-:S05]  /*564e0*/  LOP3.LUT R0, R0, 0x7f, RZ, 0xc0, !PT ;  /* 0x0000007f00007812 */ /* 0x001fca00078ec0ff */
[----:B---3--:R0:W-:Y:S04]  /*564f0*/  STS.U8 [R0+UR4+0x25400], R10 ;  /* 0x0254000a00007988 */ /* 0x0081e80008000004 */
[----:B------:R1:W-:Y:S04]  /*56500*/  STS.U8 [R0+UR4+0x24000], R9 ;  /* 0x0240000900007988 */ /* 0x0003e80008000004 */
[----:B------:R3:W-:Y:S04]  /*56510*/  STS.U8 [R0+UR4+0x24400], R6 ;  /* 0x0244000600007988 */ /* 0x0007e80008000004 */
[----:B------:R0:W-:Y:S04]  /*56520*/  STS.U8 [R0+UR4+0x24800], R7 ;  /* 0x0248000700007988 */ /* 0x0001e80008000004 */
[----:B------:R-:W-:Y:S04]  /*56530*/  STS.U8 [R0+UR4+0x25000], R15 ;  /* 0x0250000f00007988 */ /* 0x000fe80008000004 */
[----:B------:R-:W-:Y:S04]  /*56540*/  STS.U8 [R0+UR4+0x25800], R92 ;  /* 0x0258005c00007988 */ /* 0x000fe80008000004 */
[----:B------:R-:W-:Y:S01]  /*56550*/  STS.U8 [R0+UR4+0x25c00], R86 ;  /* 0x025c005600007988 */ /* 0x000fe20008000004 */
[----:B0-----:R-:W-:-:S03]  /*56560*/  LOP3.LUT R10, R0, 0x10, RZ, 0x3c, !PT ;  /* 0x00000010000a7812 */ /* 0x001fc600078e3cff */
[----:B-1----:R-:W5:Y:S04]  /*56570*/  LDL.LU R9, [R1+0x1d08] ;  /* 0x001d080001097983 */ /* 0x002f680000300800 */
        /* <DEDUP_REMOVED lines=8> */
[----:B---3--:R-:W5:Y:S04]  /*56600*/  LDL.LU R6, [R1+0x1d04] ;  /* 0x001d040001067983 */ /* 0x008f680000300800 */
[----:B------:R-:W5:Y:S01]  /*56610*/  LDL.LU R7, [R1+0x1d00] ;  /* 0x001d000001077983 */ /* 0x000f620000300800 */
[----:B------:R-:W-:-:S06]  /*56620*/  PRMT R89, RZ, 0x7610, R89 ;  /* 0x00007610ff597816 */ /* 0x000fcc0000000059 */
[----:B------:R-:W3:Y:S04]  /*56630*/  @!P1 LDG.E.U8 R89, desc[UR14][R46.64] ;  /* 0x0000000e2e599981 */ /* 0x000ee8000c1e1100 */
[----:B--2---:R-:W-:Y:S04]  /*56640*/  STS.U8 [R0+UR4+0x24c00], R16 ;  /* 0x024c001000007988 */ /* 0x004fe80008000004 */
[----:B------:R0:W-:Y:S04]  /*56650*/  STS.U8 [R10+UR4+0x25480], R11 ;  /* 0x0254800b0a007988 */ /* 0x0001e80008000004 */
[----:B------:R1:W-:Y:S04]  /*56660*/  STS.U8 [R10+UR4+0x24080], R4 ;  /* 0x024080040a007988 */ /* 0x0003e80008000004 */
[----:B------:R2:W-:Y:S04]  /*56670*/  STS.U8 [R10+UR4+0x24480], R5 ;  /* 0x024480050a007988 */ /* 0x0005e80008000004 */
[----:B------:R4:W-:Y:S04]  /*56680*/  STS.U8 [R10+UR4+0x24880], R2 ;  /* 0x024880020a007988 */ /* 0x0009e80008000004 */
[----:B------:R1:W-:Y:S04]  /*56690*/  STS.U8 [R10+UR4+0x24c80], R3 ;  /* 0x024c80030a007988 */ /* 0x0003e80008000004 */
[----:B------:R2:W-:Y:S04]  /*566a0*/  STS.U8 [R10+UR4+0x25080], R19 ;  /* 0x025080130a007988 */ /* 0x0005e80008000004 */
[----:B------:R-:W-:Y:S01]  /*566b0*/  STS.U8 [R10+UR4+0x25880], R91 ;  /* 0x0258805b0a007988 */ /* 0x000fe20008000004 */
[----:B0-----:R-:W-:-:S03]  /*566c0*/  LOP3.LUT R11, R0, 0x20, RZ, 0x3c, !PT ;  /* 0x00000020000b7812 */ /* 0x001fc600078e3cff */
[----:B-1----:R-:W5:Y:S04]  /*566d0*/  LDL.LU R4, [R1+0x1cfc] ;  /* 0x001cfc0001047983 */ /* 0x002f680000300800 */
[----:B--2---:R-:W5:Y:S04]  /*566e0*/  LDL.LU R5, [R1+0x1cf8] ;  /* 0x001cf80001057983 */ /* 0x004f680000300800 */
[----:B----4-:R-:W5:Y:S04]  /*566f0*/  LDL.LU R2, [R1+0x1cf4] ;  /* 0x001cf40001027983 */ /* 0x010f680000300800 */
[----:B------:R-:W5:Y:S04]  /*56700*/  LDL.LU R3, [R1+0x1cf0] ;  /* 0x001cf00001037983 */ /* 0x000f680000300800 */
        /* <DEDUP_REMOVED lines=9> */
[----:B------:R-:W5:Y:S04]  /*567a0*/  LDL.LU R19, [R1+0x1cec] ;  /* 0x001cec0001137983 */ /* 0x000f680000300800 */
[----:B------:R0:W-:Y:S04]  /*567b0*/  STS.U8 [R11+UR4+0x24100], R18 ;  /* 0x024100120b007988 */ /* 0x0001e80008000004 */
[----:B------:R1:W-:Y:S04]  /*567c0*/  STS.U8 [R11+UR4+0x24500], R17 ;  /* 0x024500110b007988 */ /* 0x0003e80008000004 */
[----:B------:R2:W-:Y:S04]  /*567d0*/  STS.U8 [R11+UR4+0x25500], R93 ;  /* 0x0255005d0b007988 */ /* 0x0005e80008000004 */
[----:B------:R4:W-:Y:S04]  /*567e0*/  STS.U8 [R11+UR4+0x25900], R90 ;  /* 0x0259005a0b007988 */ /* 0x0009e80008000004 */
[----:B0-----:R-:W5:Y:S04]  /*567f0*/  LDL.LU R18, [R1+0x1ce8] ;  /* 0x001ce80001127983 */ /* 0x001f680000300800 */
[----:B-1----:R-:W5:Y:S04]  /*56800*/  LDL.LU R17, [R1+0x1ce4] ;  /* 0x001ce40001117983 */ /* 0x002f680000300800 */
[----:B--2---:R-:W2:Y:S04]  /*56810*/  LDL R93, [R1+0x770] ;  /* 0x00077000015d7983 */ /* 0x004ea80000100800 */
[----:B----4-:R-:W4:Y:S04]  /*56820*/  LDL R90, [R1+0x76c] ;  /* 0x00076c00015a7983 */ /* 0x010f280000100800 */
[----:B------:R-:W4:Y:S04]  /*56830*/  LDL R39, [R1+0x774] ;  /* 0x0007740001277983 */ /* 0x000f280000100800 */
        /* <DEDUP_REMOVED lines=11> */
[----:B------:R0:W-:Y:S04]  /*568f0*/  STS.U8 [R11+UR4+0x25100], R12 ;  /* 0x0251000c0b007988 */ /* 0x0001e80008000004 */
[----:B------:R-:W-:Y:S04]  /*56900*/  STS.U8 [R11+UR4+0x24900], R14 ;  /* 0x0249000e0b007988 */ /* 0x000fe80008000004 */
[----:B------:R1:W-:Y:S04]  /*56910*/  STS.U8 [R11+UR4+0x24d00], R13 ;  /* 0x024d000d0b007988 */ /* 0x0003e80008000004 */
[----:B------:R-:W-:Y:S04]  /*56920*/  STS.U8 [R11+UR4+0x25d00], R68 ;  /* 0x025d00440b007988 */ /* 0x000fe80008000004 */
[----:B------:R-:W-:Y:S04]  /*56930*/  STS.U8 [R11+UR4+0x26100], R60 ;  /* 0x0261003c0b007988 */ /* 0x000fe80008000004 */
[----:B------:R-:W-:Y:S04]  /*56940*/  STS.U8 [R11+UR4+0x26500], R33 ;  /* 0x026500210b007988 */ /* 0x000fe80008000004 */
[----:B------:R-:W-:Y:S01]  /*56950*/  STS.U8 [R11+UR4+0x26900], R32 ;  /* 0x026900200b007988 */ /* 0x000fe20008000004 */
[----:B0-----:R-:W-:-:S03]  /*56960*/  LOP3.LUT R12, R0, 0x30, RZ, 0x3c, !PT ;  /* 0x00000030000c7812 */ /* 0x001fc600078e3cff */
[----:B------:R0:W-:Y:S04]  /*56970*/  STS.U8 [R11+UR4+0x26d00], R31 ;  /* 0x026d001f0b007988 */ /* 0x0001e80008000004 */
[----:B------:R0:W-:Y:S04]  /*56980*/  STS.U8 [R11+UR4+0x27100], R30 ;  /* 0x0271001e0b007988 */ /* 0x0001e80008000004 */
[----:B------:R-:W-:Y:S04]  /*56990*/  STS.U8 [R11+UR4+0x27500], R29 ;  /* 0x0275001d0b007988 */ /* 0x000fe80008000004 */
[----:B------:R-:W-:Y:S04]  /*569a0*/  STS.U8 [R11+UR4+0x27900], R28 ;  /* 0x0279001c0b007988 */ /* 0x000fe80008000004 */
[----:B------:R-:W-:Y:S01]  /*569b0*/  STS.U8 [R11+UR4+0x27d00], R27 ;  /* 0x027d001b0b007988 */ /* 0x000fe20008000004 */
[----:B-1----:R-:W-:-:S03]  /*569c0*/  LOP3.LUT R13, R0, 0x40, RZ, 0x3c, !PT ;  /* 0x00000040000d7812 */ /* 0x002fc600078e3cff */
[----:B------:R1:W-:Y:S01]  /*569d0*/  STS.U8 [R12+UR4+0x27d80], R20 ;  /* 0x027d80140c007988 */ /* 0x0003e20008000004 */
[----:B------:R-:W-:-:S03]  /*569e0*/  LOP3.LUT R14, R0, 0x50, RZ, 0x3c, !PT ;  /* 0x00000050000e7812 */ /* 0x000fc600078e3cff */
[----:B------:R-:W-:Y:S04]  /*569f0*/  STS.U8 [R12+UR4+0x27180], R23 ;  /* 0x027180170c007988 */ /* 0x000fe80008000004 */
[----:B------:R-:W-:Y:S04]  /*56a00*/  STS.U8 [R12+UR4+0x27580], R22 ;  /* 0x027580160c007988 */ /* 0x000fe80008000004 */
[----:B------:R-:W-:Y:S04]  /*56a10*/  STS.U8 [R12+UR4+0x26980], R25 ;  /* 0x026980190c007988 */ /* 0x000fe80008000004 */
[----:B------:R-:W-:Y:S04]  /*56a20*/  STS.U8 [R12+UR4+0x26d80], R24 ;  /* 0x026d80180c007988 */ /* 0x000fe80008000004 */
[----:B------:R-:W-:Y:S04]  /*56a30*/  STS.U8 [R12+UR4+0x26580], R26 ;  /* 0x0265801a0c007988 */ /* 0x000fe80008000004 */
[----:B0-----:R-:W4:Y:S04]  /*56a40*/  LDL R31, [R1+0x844] ;  /* 0x00084400011f7983 */ /* 0x001f280000100800 */
[----:B------:R-:W4:Y:S04]  /*56a50*/  LDL R30, [R1+0x848] ;  /* 0x00084800011e7983 */ /* 0x000f280000100800 */
[----:B------:R-:W4:Y:S01]  /*56a60*/  LDL R33, [R1+0x854] ;  /* 0x0008540001217983 */ /* 0x000f220000100800 */
[----:B-1----:R-:W-:-:S03]  /*56a70*/  PRMT R20, RZ, 0x7610, R20 ;  /* 0x00007610ff147816 */ /* 0x002fc60000000014 */
        /* <DEDUP_REMOVED lines=10> */
[----:B------:R-:W4:Y:S04]  /*56b20*/  LDL R32, [R1+0x858] ;  /* 0x0008580001207983 */ /* 0x000f280000100800 */
        /* <DEDUP_REMOVED lines=11> */
[----:B------:R-:W-:Y:S04]  /*56be0*/  STS.U8 [R13+UR4+0x26e00], R65 ;  /* 0x026e00410d007988 */ /* 0x000fe80008000004 */
[----:B------:R0:W-:Y:S04]  /*56bf0*/  STS.U8 [R13+UR4+0x27200], R67 ;  /* 0x027200430d007988 */ /* 0x0001e80008000004 */
[----:B------:R-:W-:Y:S04]  /*56c00*/  STS.U8 [R13+UR4+0x27600], R69 ;  /* 0x027600450d007988 */ /* 0x000fe80008000004 */
[----:B------:R0:W-:Y:S04]  /*56c10*/  STS.U8 [R13+UR4+0x27a00], R71 ;  /* 0x027a00470d007988 */ /* 0x0001e80008000004 */
[----:B------:R0:W-:Y:S04]  /*56c20*/  STS.U8 [R13+UR4+0x27e00], R73 ;  /* 0x027e00490d007988 */ /* 0x0001e80008000004 */
[----:B------:R-:W-:Y:S04]  /*56c30*/  STS.U8 [R14+UR4+0x24280], R75 ;  /* 0x0242804b0e007988 */ /* 0x000fe80008000004 */
[----:B------:R0:W-:Y:S04]  /*56c40*/  STS.U8 [R14+UR4+0x24680], R77 ;  /* 0x0246804d0e007988 */ /* 0x0001e80008000004 */
[----:B------:R0:W-:Y:S04]  /*56c50*/  STS.U8 [R14+UR4+0x24a80], R79 ;  /* 0x024a804f0e007988 */ /* 0x0001e80008000004 */
[----:B------:R0:W-:Y:S04]  /*56c60*/  STS.U8 [R14+UR4+0x24e80], R81 ;  /* 0x024e80510e007988 */ /* 0x0001e80008000004 */
[----:B------:R0:W-:Y:S04]  /*56c70*/  STS.U8 [R14+UR4+0x25280], R83 ;  /* 0x025280530e007988 */ /* 0x0001e80008000004 */
[----:B------:R0:W-:Y:S04]  /*56c80*/  STS.U8 [R14+UR4+0x25680], R85 ;  /* 0x025680550e007988 */ /* 0x0001e80008000004 */
[----:B------:R0:W-:Y:S04]  /*56c90*/  STS.U8 [R14+UR4+0x25a80], R87 ;  /* 0x025a80570e007988 */ /* 0x0001e80008000004 */
[----:B------:R1:W-:Y:S04]  /*56ca0*/  STS.U8 [R14+UR4+0x25e80], R88 ;  /* 0x025e80580e007988 */ /* 0x0003e80008000004 */
[----:B---3--:R3:W-:Y:S04]  /*56cb0*/  STS.U8 [R14+UR4+0x26280], R89 ;  /* 0x026280590e007988 */ /* 0x0087e80008000004 */
[----:B0-----:R-:W3:Y:S04]  /*56cc0*/  LDL R61, [R1+0x860] ;  /* 0x00086000013d7983 */ /* 0x001ee80000100800 */
[----:B-1----:R-:W3:Y:S04]  /*56cd0*/  LDL R63, [R1+0x86c] ;  /* 0x00086c00013f7983 */ /* 0x002ee80000100800 */
[----:B------:R-:W3:Y:S01]  /*56ce0*/  LDL R68, [R1+0x8a0] ;  /* 0x0008a00001447983 */ /* 0x000ee20000100800 */
[----:B--2---:R-:W-:-:S02]  /*56cf0*/  @!P1 IMAD.MOV.U32 R22, RZ, RZ, R93 ;  /* 0x000000ffff169224 */ /* 0x004fc400078e005d */
[----:B----4-:R-:W-:Y:S02]  /*56d00*/  @!P1 IMAD.MOV.U32 R23, RZ, RZ, R90 ;  /* 0x000000ffff179224 */ /* 0x010fe400078e005a */
[----:B------:R-:W-:Y:S02]  /*56d10*/  @!P1 IMAD.MOV.U32 R25, RZ, RZ, R39 ;  /* 0x000000ffff199224 */ /* 0x000fe400078e0027 */
[----:B------:R-:W-:Y:S01]  /*56d20*/  @!P1 IMAD.MOV.U32 R24, RZ, RZ, R38 ;  /* 0x000000ffff189224 */ /* 0x000fe200078e0026 */
[----:B------:R-:W2:Y:S04]  /*56d30*/  LDL R39, [R1+0x84c] ;  /* 0x00084c0001277983 */ /* 0x000ea80000100800 */
[----:B------:R-:W4:Y:S01]  /*56d40*/  LDL R38, [R1+0x850] ;  /* 0x0008500001267983 */ /* 0x000f220000100800 */
[----:B------:R-:W-:-:S03]  /*56d50*/  @!P1 IMAD.MOV.U32 R26, RZ, RZ, R64 ;  /* 0x000000ffff1a9224 */ /* 0x000fc600078e0040 */
[----:B------:R-:W4:Y:S04]  /*56d60*/  LDL R64, [R1+0x85c] ;  /* 0x00085c0001407983 */ /* 0x000f280000100800 */
[----:B------:R0:W4:Y:S01]  /*56d70*/  @!P1 LDG.E.U8 R20, desc[UR14][R22.64] ;  /* 0x0000000e16149981 */ /* 0x000122000c1e1100 */
[----:B------:R-:W-:Y:S02]  /*56d80*/  @!P1 IMAD.MOV.U32 R27, RZ, RZ, R86 ;  /* 0x000000ffff1b9224 */ /* 0x000fe400078e0056 */
[----:B------:R-:W-:Y:S01]  /*56d90*/  @!P1 IMAD.MOV.U32 R28, RZ, RZ, R62 ;  /* 0x000000ffff1c9224 */ /* 0x000fe200078e003e */
[----:B------:R-:W-:Y:S01]  /*56da0*/  PRMT R21, RZ, 0x7610, R21 ;  /* 0x00007610ff157816 */ /* 0x000fe20000000015 */
[----:B------:R-:W4:Y:S01]  /*56db0*/  LDL R62, [R1+0x870] ;  /* 0x00087000013e7983 */ /* 0x000f220000100800 */
[----:B------:R-:W-:-:S03]  /*56dc0*/  @!P1 IMAD.MOV.U32 R29, RZ, RZ, R70 ;  /* 0x000000ffff1d9224 */ /* 0x000fc600078e0046 */
[----:B------:R-:W4:Y:S04]  /*56dd0*/  LDL R66, [R1+0x880] ;  /* 0x0008800001427983 */ /* 0x000f280000100800 */
[----:B------:R-:W4:Y:S04]  /*56de0*/  @!P1 LDG.E.U8 R21, desc[UR14][R24.64] ;  /* 0x0000000e18159981 */ /* 0x000f28000c1e1100 */
[----:B------:R-:W4:Y:S04]  /*56df0*/  LDL R67, [R1+0x87c] ;  /* 0x00087c0001437983 */ /* 0x000f280000100800 */
[----:B------:R-:W4:Y:S01]  /*56e00*/  LDL R65, [R1+0x88c] ;  /* 0x00088c0001417983 */ /* 0x000f220000100800 */
[----:B0-----:R-:W-:-:S02]  /*56e10*/  PRMT R23, RZ, 0x7610, R23 ;  /* 0x00007610ff177816 */ /* 0x001fc40000000017 */
[----:B------:R-:W-:Y:S01]  /*56e20*/  PRMT R22, RZ, 0x7610, R22 ;  /* 0x00007610ff167816 */ /* 0x000fe20000000016 */
[----:B------:R-:W4:Y:S04]  /*56e30*/  LDL R71, [R1+0x894] ;  /* 0x0008940001477983 */ /* 0x000f280000100800 */
[----:B------:R-:W4:Y:S04]  /*56e40*/  LDL R70, [R1+0x89c] ;  /* 0x00089c0001467983 */ /* 0x000f280000100800 */
[----:B------:R-:W4:Y:S04]  /*56e50*/  LDL R73, [R1+0x8a4] ;  /* 0x0008a40001497983 */ /* 0x000f280000100800 */
[----:B------:R0:W4:Y:S04]  /*56e60*/  @!P1 LDG.E.U8 R23, desc[UR14][R26.64] ;  /* 0x0000000e1a179981 */ /* 0x000128000c1e1100 */
[----:B------:R-:W4:Y:S04]  /*56e70*/  LDL R69, [R1+0x8a8] ;  /* 0x0008a80001457983 */ /* 0x000f280000100800 */
[----:B------:R-:W4:Y:S01]  /*56e80*/  LDL R72, [R1+0x8c4] ;  /* 0x0008c40001487983 */ /* 0x000f220000100800 */
[----:B------:R-:W-:-:S02]  /*56e90*/  PRMT R40, RZ, 0x7610, R40 ;  /* 0x00007610ff287816 */ /* 0x000fc40000000028 */
[----:B------:R-:W-:Y:S02]  /*56ea0*/  PRMT R41, RZ, 0x7610, R41 ;  /* 0x00007610ff297816 */ /* 0x000fe40000000029 */
[----:B------:R-:W-:Y:S02]  /*56eb0*/  PRMT R42, RZ, 0x7610, R42 ;  /* 0x00007610ff2a7816 */ /* 0x000fe4000000002a */
[----:B------:R-:W-:Y:S02]  /*56ec0*/  PRMT R43, RZ, 0x7610, R43 ;  /* 0x00007610ff2b7816 */ /* 0x000fe4000000002b */
[----:B------:R-:W-:Y:S02]  /*56ed0*/  PRMT R44, RZ, 0x7610, R44 ;  /* 0x00007610ff2c7816 */ /* 0x000fe4000000002c */
[----:B------:R-:W-:Y:S02]  /*56ee0*/  PRMT R45, RZ, 0x7610, R45 ;  /* 0x00007610ff2d7816 */ /* 0x000fe4000000002d */
[----:B------:R-:W-:Y:S01]  /*56ef0*/  PRMT R46, RZ, 0x7610, R46 ;  /* 0x00007610ff2e7816 */ /* 0x000fe2000000002e */
[----:B0-----:R-:W-:-:S02]  /*56f00*/  @!P1 IMAD.MOV.U32 R26, RZ, RZ, R34 ;  /* 0x000000ffff1a9224 */ /* 0x001fc400078e0022 */
[----:B------:R-:W-:Y:S01]  /*56f10*/  @!P1 IMAD.MOV.U32 R27, RZ, RZ, R35 ;  /* 0x000000ffff1b9224 */ /* 0x000fe200078e0023 */
[----:B------:R-:W4:Y:S04]  /*56f20*/  LDL R34, [R1+0x868] ;  /* 0x0008680001227983 */ /* 0x000f280000100800 */
[----:B------:R-:W4:Y:S01]  /*56f30*/  LDL R35, [R1+0x864] ;  /* 0x0008640001237983 */ /* 0x000f220000100800 */
[----:B------:R-:W-:Y:S02]  /*56f40*/  @!P1 IMAD.MOV.U32 R24, RZ, RZ, R91 ;  /* 0x000000ffff189224 */ /* 0x000fe400078e005b */
[----:B------:R-:W-:Y:S01]  /*56f50*/  @!P1 IMAD.MOV.U32 R25, RZ, RZ, R92 ;  /* 0x000000ffff199224 */ /* 0x000fe200078e005c */
[----:B------:R-:W4:Y:S04]  /*56f60*/  LDL R77, [R1+0x8fc] ;  /* 0x0008fc00014d7983 */ /* 0x000f280000100800 */
[----:B------:R-:W4:Y:S04]  /*56f70*/  LDL R76, [R1+0x804] ;  /* 0x00080400014c7983 */ /* 0x000f280000100800 */
[----:B------:R0:W4:Y:S04]  /*56f80*/  @!P1 LDG.E.U8 R22, desc[UR14][R24.64] ;  /* 0x0000000e18169981 */ /* 0x000128000c1e1100 */
[----:B------:R-:W4:Y:S04]  /*56f90*/  LDL R75, [R1+0x910] ;  /* 0x00091000014b7983 */ /* 0x000f280000100800 */
[----:B------:R-:W4:Y:S01]  /*56fa0*/  LDL R74, [R1+0x800] ;  /* 0x00080000014a7983 */ /* 0x000f220000100800 */
[----:B0-----:R-:W-:-:S02]  /*56fb0*/  PRMT R24, RZ, 0x7610, R24 ;  /* 0x00007610ff187816 */ /* 0x001fc40000000018 */
[----:B------:R-:W-:-:S04]  /*56fc0*/  PRMT R25, RZ, 0x7610, R25 ;  /* 0x00007610ff197816 */ /* 0x000fc80000000019 */
[----:B------:R0:W4:Y:S04]  /*56fd0*/  @!P1 LDG.E.U8 R24, desc[UR14][R26.64] ;  /* 0x0000000e1a189981 */ /* 0x000128000c1e1100 */
[----:B------:R1:W4:Y:S01]  /*56fe0*/  @!P1 LDG.E.U8 R25, desc[UR14][R28.64] ;  /* 0x0000000e1c199981 */ /* 0x000322000c1e1100 */
[----:B0-----:R-:W-:Y:S01]  /*56ff0*/  PRMT R26, RZ, 0x7610, R26 ;  /* 0x00007610ff1a7816 */ /* 0x001fe2000000001a */
[----:B-1----:R-:W-:Y:S02]  /*57000*/  @!P1 IMAD.MOV.U32 R28, RZ, RZ, R36 ;  /* 0x000000ffff1c9224 */ /* 0x002fe400078e0024 */
[----:B------:R-:W-:Y:S01]  /*57010*/  @!P1 IMAD.MOV.U32 R29, RZ, RZ, R37 ;  /* 0x000000ffff1d9224 */ /* 0x000fe200078e0025 */
[----:B------:R-:W-:Y:S01]  /*57020*/  PRMT R27, RZ, 0x7610, R27 ;  /* 0x00007610ff1b7816 */ /* 0x000fe2000000001b */
[----:B------:R-:W4:Y:S04]  /*57030*/  LDL R37, [R1+0x874] ;  /* 0x0008740001257983 */ /* 0x000f280000100800 */
[----:B------:R0:W4:Y:S04]  /*57040*/  @!P1 LDG.E.U8 R26, desc[UR14][R28.64] ;  /* 0x0000000e1c1a9981 */ /* 0x000128000c1e1100 */
[----:B------:R-:W4:Y:S04]  /*57050*/  LDL R36, [R1+0x878] ;  /* 0x0008780001247983 */ /* 0x000f280000100800 */
[----:B------:R-:W4:Y:S01]  /*57060*/  @!P1 LDG.E.U8 R27, desc[UR14][R30.64] ;  /* 0x0000000e1e1b9981 */ /* 0x000f22000c1e1100 */
[----:B0-----:R-:W-:-:S02]  /*57070*/  PRMT R29, RZ, 0x7610, R29 ;  /* 0x00007610ff1d7816 */ /* 0x001fc4000000001d */
[----:B------:R-:W-:-:S04]  /*57080*/  PRMT R28, RZ, 0x7610, R28 ;  /* 0x00007610ff1c7816 */ /* 0x000fc8000000001c */
[----:B------:R3:W4:Y:S02]  /*57090*/  @!P1 LDG.E.U8 R29, desc[UR14][R32.64] ;  /* 0x0000000e201d9981 */ /* 0x000724000c1e1100 */
[----:B---3--:R-:W-:Y:S02]  /*570a0*/  @!P1 IMAD.MOV.U32 R32, RZ, RZ, R61 ;  /* 0x000000ffff209224 */ /* 0x008fe400078e003d */
[----:B------:R-:W3:Y:S01]  /*570b0*/  LDL R61, [R1+0x898] ;  /* 0x00089800013d7983 */ /* 0x000ee20000100800 */
[----:B--2---:R-:W-:Y:S02]  /*570c0*/  @!P1 IMAD.MOV.U32 R31, RZ, RZ, R39 ;  /* 0x000000ffff1f9224 */ /* 0x004fe400078e0027 */
[----:B----4-:R-:W-:Y:S01]  /*570d0*/  @!P1 IMAD.MOV.U32 R30, RZ, RZ, R38 ;  /* 0x000000ffff1e9224 */ /* 0x010fe200078e0026 */
[----:B------:R-:W2:Y:S04]  /*570e0*/  LDL R39, [R1+0x884] ;  /* 0x0008840001277983 */ /* 0x000ea80000100800 */
[----:B------:R-:W2:Y:S01]  /*570f0*/  LDL R38, [R1+0x888] ;  /* 0x0008880001267983 */ /* 0x000ea20000100800 */
[----:B------:R-:W-:-:S03]  /*57100*/  @!P1 IMAD.MOV.U32 R33, RZ, RZ, R64 ;  /* 0x000000ffff219224 */ /* 0x000fc600078e0040 */
[----:B------:R-:W4:Y:S04]  /*57110*/  LDL R64, [R1+0x890] ;  /* 0x0008900001407983 */ /* 0x000f280000100800 */
[----:B------:R0:W3:Y:S02]  /*57120*/  @!P1 LDG.E.U8 R28, desc[UR14][R30.64] ;  /* 0x0000000e1e1c9981 */ /* 0x0000e4000c1e1100 */
[----:B0-----:R-:W-:-:S06]  /*57130*/  PRMT R31, RZ, 0x7610, R31 ;  /* 0x00007610ff1f7816 */ /* 0x001fcc000000001f */
[----:B------:R0:W3:Y:S02]  /*57140*/  @!P1 LDG.E.U8 R31, desc[UR14][R34.64] ;  /* 0x0000000e221f9981 */ /* 0x0000e4000c1e1100 */
[----:B0-----:R-:W-:Y:S02]  /*57150*/  @!P1 IMAD.MOV.U32 R35, RZ, RZ, R63 ;  /* 0x000000ffff239224 */ /* 0x001fe400078e003f */
[----:B------:R-:W3:Y:S01]  /*57160*/  LDL R63, [R1+0xa44] ;  /* 0x000a4400013f7983 */ /* 0x000ee20000100800 */
[----:B------:R-:W-:-:S03]  /*57170*/  @!P1 IMAD.MOV.U32 R34, RZ, RZ, R62 ;  /* 0x000000ffff229224 */ /* 0x000fc600078e003e */
[----:B------:R-:W3:Y:S01]  /*57180*/  LDL R62, [R1+0xa48] ;  /* 0x000a4800013e7983 */ /* 0x000ee20000100800 */
[----:B------:R-:W-:-:S06]  /*57190*/  PRMT R30, RZ, 0x7610, R30 ;  /* 0x00007610ff1e7816 */ /* 0x000fcc000000001e */
[----:B------:R0:W3:Y:S02]  /*571a0*/  @!P1 LDG.E.U8 R30, desc[UR14][R32.64] ;  /* 0x0000000e201e9981 */ /* 0x0000e4000c1e1100 */
[----:B0-----:R-:W-:Y:S02]  /*571b0*/  PRMT R32, RZ, 0x7610, R32 ;  /* 0x00007610ff207816 */ /* 0x001fe40000000020 */
[----:B------:R-:W-:-:S04]  /*571c0*/  PRMT R33, RZ, 0x7610, R33 ;  /* 0x00007610ff217816 */ /* 0x000fc80000000021 */
[----:B------:R0:W3:Y:S04]  /*571d0*/  @!P1 LDG.E.U8 R32, desc[UR14][R34.64] ;  /* 0x0000000e22209981 */ /* 0x0000e8000c1e1100 */
[----:B------:R1:W3:Y:S01]  /*571e0*/  @!P1 LDG.E.U8 R33, desc[UR14][R36.64] ;  /* 0x0000000e24219981 */ /* 0x0002e2000c1e1100 */
[----:B0-----:R-:W-:Y:S02]  /*571f0*/  PRMT R34, RZ, 0x7610, R34 ;  /* 0x00007610ff227816 */ /* 0x001fe40000000022 */
[----:B------:R-:W-:Y:S01]  /*57200*/  PRMT R35, RZ, 0x7610, R35 ;  /* 0x00007610ff237816 */ /* 0x000fe20000000023 */
[----:B-1----:R-:W-:Y:S02]  /*57210*/  @!P1 IMAD.MOV.U32 R36, RZ, RZ, R66 ;  /* 0x000000ffff249224 */ /* 0x002fe400078e0042 */
[----:B------:R-:W-:Y:S01]  /*57220*/  @!P1 IMAD.MOV.U32 R37, RZ, RZ, R67 ;  /* 0x000000ffff259224 */ /* 0x000fe200078e0043 */
[----:B------:R-:W3:Y:S04]  /*57230*/  LDL R66, [R1+0x8b0] ;  /* 0x0008b00001427983 */ /* 0x000ee80000100800 */
[----:B------:R-:W3:Y:S04]  /*57240*/  LDL R67, [R1+0x8ac] ;  /* 0x0008ac0001437983 */ /* 0x000ee80000100800 */
[----:B------:R0:W3:Y:S02]  /*57250*/  @!P1 LDG.E.U8 R34, desc[UR14][R36.64] ;  /* 0x0000000e24229981 */ /* 0x0000e4000c1e1100 */
[----:B0-----:R-:W-:-:S02]  /*57260*/  PRMT R36, RZ, 0x7610, R36 ;  /* 0x00007610ff247816 */ /* 0x001fc40000000024 */
[----:B------:R-:W-:Y:S01]  /*57270*/  PRMT R37, RZ, 0x7610, R37 ;  /* 0x00007610ff257816 */ /* 0x000fe20000000025 */
[----:B--2---:R4:W2:Y:S02]  /*57280*/  @!P1 LDG.E.U8 R35, desc[UR14][R38.64] ;  /* 0x0000000e26239981 */ /* 0x0048a4000c1e1100 */
[----:B----4-:R-:W-:Y:S02]  /*57290*/  @!P1 IMAD.MOV.U32 R38, RZ, RZ, R64 ;  /* 0x000000ffff269224 */ /* 0x010fe400078e0040 */
[----:B------:R-:W-:Y:S01]  /*572a0*/  @!P1 IMAD.MOV.U32 R39, RZ, RZ, R65 ;  /* 0x000000ffff279224 */ /* 0x000fe200078e0041 */
[----:B------:R-:W4:Y:S04]  /*572b0*/  LDL R64, [R1+0x8b8] ;  /* 0x0008b80001407983 */ /* 0x000f280000100800 */
        /* <DEDUP_REMOVED lines=28> */
[----:B--2---:R-:W-:Y:S01]  /*57480*/  @!P1 IMAD.MOV.U32 R39, RZ, RZ, R65 ;  /* 0x000000ffff279224 */ /* 0x004fe200078e0041 */
[----:B------:R-:W2:Y:S04]  /*57490*/  LDL R64, [R1+0x8d0] ;  /* 0x0008d00001407983 */ /* 0x000ea80000100800 */
[----:B------:R-:W4:Y:S04]  /*574a0*/  LDL R65, [R1+0x8cc] ;  /* 0x0008cc0001417983 */ /* 0x000f280000100800 */
[----:B------:R0:W4:Y:S02]  /*574b0*/  @!P1 LDG.E.U8 R44, desc[UR14][R38.64] ;  /* 0x0000000e262c9981 */ /* 0x000124000c1e1100 */
[----:B0-----:R-:W-:-:S02]  /*574c0*/  @!P1 IMAD.MOV.U32 R39, RZ, RZ, R72 ;  /* 0x000000ffff279224 */ /* 0x001fc400078e0048 */
[----:B---3--:R-:W-:Y:S01]  /*574d0*/  @!P1 IMAD.MOV.U32 R38, RZ, RZ, R71 ;  /* 0x000000ffff269224 */ /* 0x008fe200078e0047 */
[----:B------:R-:W-:Y:S01]  /*574e0*/  PRMT R47, RZ, 0x7610, R47 ;  /* 0x00007610ff2f7816 */ /* 0x000fe2000000002f */
[----:B------:R-:W3:Y:S04]  /*574f0*/  LDL R72, [R1+0x8bc] ;  /* 0x0008bc0001487983 */ /* 0x000ee80000100800 */
[----:B------:R0:W3:Y:S04]  /*57500*/  @!P1 LDG.E.U8 R45, desc[UR14][R38.64] ;  /* 0x0000000e262d9981 */ /* 0x0000e8000c1e1100 */
[----:B------:R-:W3:Y:S01]  /*57510*/  LDL R71, [R1+0x8c0] ;  /* 0x0008c00001477983 */ /* 0x000ee20000100800 */
[----:B0-----:R-:W-:-:S03]  /*57520*/  @!P1 IMAD.MOV.U32 R38, RZ, RZ, R61 ;  /* 0x000000ffff269224 */ /* 0x001fc600078e003d */
[----:B------:R-:W3:Y:S01]  /*57530*/  LDL R61, [R1+0x8e8] ;  /* 0x0008e800013d7983 */ /* 0x000ee20000100800 */
[----:B------:R-:W-:-:S03]  /*57540*/  @!P1 IMAD.MOV.U32 R39, RZ, RZ, R63 ;  /* 0x000000ffff279224 */ /* 0x000fc600078e003f */
[----:B------:R-:W3:Y:S04]  /*57550*/  LDL R63, [R1+0x8e4] ;  /* 0x0008e400013f7983 */ /* 0x000ee80000100800 */
[----:B------:R0:W3:Y:S02]  /*57560*/  @!P1 LDG.E.U8 R46, desc[UR14][R38.64] ;  /* 0x0000000e262e9981 */ /* 0x0000e4000c1e1100 */
[----:B0-----:R-:W-:Y:S02]  /*57570*/  @!P1 IMAD.MOV.U32 R38, RZ, RZ, R62 ;  /* 0x000000ffff269224 */ /* 0x001fe400078e003e */
[----:B------:R-:W3:Y:S01]  /*57580*/  LDL R62, [R1+0x900] ;  /* 0x00090000013e7983 */ /* 0x000ee20000100800 */
[----:B------:R-:W-:Y:S01]  /*57590*/  @!P1 IMAD.MOV.U32 R39, RZ, RZ, R70 ;  /* 0x000000ffff279224 */ /* 0x000fe200078e0046 */
[----:B------:R-:W-:-:S02]  /*575a0*/  PRMT R48, RZ, 0x7610, R48 ;  /* 0x00007610ff307816 */ /* 0x000fc40000000030 */
[----:B------:R-:W3:Y:S04]  /*575b0*/  LDL R70, [R1+0x8d4] ;  /* 0x0008d40001467983 */ /* 0x000ee80000100800 */
[----:B------:R0:W3:Y:S01]  /*575c0*/  @!P1 LDG.E.U8 R47, desc[UR14][R38.64] ;  /* 0x0000000e262f9981 */ /* 0x0000e2000c1e1100 */
[----:B------:R-:W-:Y:S01]  /*575d0*/  PRMT R49, RZ, 0x7610, R49 ;  /* 0x00007610ff317816 */ /* 0x000fe20000000031 */
[----:B0-----:R-:W-:Y:S02]  /*575e0*/  @!P1 IMAD.MOV.U32 R38, RZ, RZ, R68 ;  /* 0x000000ffff269224 */ /* 0x001fe400078e0044 */
[----:B------:R-:W-:Y:S01]  /*575f0*/  @!P1 IMAD.MOV.U32 R39, RZ, RZ, R69 ;  /* 0x000000ffff279224 */ /* 0x000fe200078e0045 */
[----:B------:R-:W3:Y:S04]  /*57600*/  LDL R68, [R1+0x8ec] ;  /* 0x0008ec0001447983 */ /* 0x000ee80000100800 */
[----:B------:R-:W3:Y:S04]  /*57610*/  LDL R69, [R1+0x8d8] ;  /* 0x0008d80001457983 */ /* 0x000ee80000100800 */
[----:B------:R0:W3:Y:S01]  /*57620*/  @!P1 LDG.E.U8 R48, desc[UR14][R38.64] ;  /* 0x0000000e26309981 */ /* 0x0000e2000c1e1100 */
[----:B------:R-:W-:Y:S01]  /*57630*/  PRMT R50, RZ, 0x7610, R50 ;  /* 0x00007610ff327816 */ /* 0x000fe20000000032 */
[----:B0-----:R-:W-:-:S02]  /*57640*/  @!P1 IMAD.MOV.U32 R38, RZ, RZ, R66 ;  /* 0x000000ffff269224 */ /* 0x001fc400078e0042 */
[----:B------:R-:W-:Y:S01]  /*57650*/  @!P1 IMAD.MOV.U32 R39, RZ, RZ, R67 ;  /* 0x000000ffff279224 */ /* 0x000fe200078e0043 */
[----:B------:R-:W3:Y:S04]  /*57660*/  LDL R66, [R1+0x904] ;  /* 0x0009040001427983 */ /* 0x000ee80000100800 */
[----:B------:R-:W3:Y:S04]  /*57670*/  LDL R67, [R1+0x8f0] ;  /* 0x0008f00001437983 */ /* 0x000ee80000100800 */
[----:B------:R2:W3:Y:S01]  /*57680*/  @!P1 LDG.E.U8 R49, desc[UR14][R38.64] ;  /* 0x0000000e26319981 */ /* 0x0004e2000c1e1100 */
[----:B------:R-:W-:Y:S01]  /*57690*/  PRMT R51, RZ, 0x7610, R51 ;  /* 0x00007610ff337816 */ /* 0x000fe20000000033 */
[----:B--2---:R-:W-:-:S02]  /*576a0*/  @!P1 IMAD.MOV.U32 R38, RZ, RZ, R64 ;  /* 0x000000ffff269224 */ /* 0x004fc400078e0040 */
[----:B----4-:R-:W-:Y:S01]  /*576b0*/  @!P1 IMAD.MOV.U32 R39, RZ, RZ, R65 ;  /* 0x000000ffff279224 */ /* 0x010fe200078e0041 */
[----:B------:R-:W2:Y:S04]  /*576c0*/  LDL R64, [R1+0x808] ;  /* 0x0008080001407983 */ /* 0x000ea80000100800 */
[----:B------:R-:W4:Y:S04]  /*576d0*/  LDL R65, [R1+0x908] ;  /* 0x0009080001417983 */ /* 0x000f280000100800 */
        /* <DEDUP_REMOVED lines=8> */
[----:B------:R-:W-:Y:S01]  /*57760*/  PRMT R52, RZ, 0x7610, R52 ;  /* 0x00007610ff347816 */ /* 0x000fe20000000034 */
[----:B------:R-:W-:Y:S01]  /*57770*/  @!P1 IMAD.MOV.U32 R39, RZ, RZ, R77 ;  /* 0x000000ffff279224 */ /* 0x000fe200078e004d */
[----:B------:R-:W-:-:S04]  /*57780*/  PRMT R53, RZ, 0x7610, R53 ;  /* 0x00007610ff357816 */ /* 0x000fc80000000035 */
[----:B------:R0:W3:Y:S01]  /*57790*/  @!P1 LDG.E.U8 R52, desc[UR14][R38.64] ;  /* 0x0000000e26349981 */ /* 0x0000e2000c1e1100 */
[----:B------:R-:W-:Y:S01]  /*577a0*/  PRMT R54, RZ, 0x7610, R54 ;  /* 0x00007610ff367816 */ /* 0x000fe20000000036 */
[----:B0-----:R-:W-:Y:S02]  /*577b0*/  @!P1 IMAD.MOV.U32 R38, RZ, RZ, R75 ;  /* 0x000000ffff269224 */ /* 0x001fe400078e004b */
[----:B------:R-:W-:-:S05]  /*577c0*/  @!P1 IMAD.MOV.U32 R39, RZ, RZ, R76 ;  /* 0x000000ffff279224 */ /* 0x000fca00078e004c */
        /* <DEDUP_REMOVED lines=18> */
[----:B0-----:R-:W-:Y:S01]  /*578f0*/  @!P1 IMAD.MOV.U32 R39, RZ, RZ, R66 ;  /* 0x000000ffff279224 */ /* 0x001fe200078e0042 */
[----:B------:R-:W-:Y:S01]  /*57900*/  PRMT R60, RZ, 0x7610, R60 ;  /* 0x00007610ff3c7816 */ /* 0x000fe2000000003c */
[----:B----4-:R-:W-:-:S05]  /*57910*/  @!P1 IMAD.MOV.U32 R38, RZ, RZ, R65 ;  /* 0x000000ffff269224 */ /* 0x010fca00078e0041 */
[----:B------:R2:W4:Y:S02]  /*57920*/  @!P1 LDG.E.U8 R58, desc[UR14][R38.64] ;  /* 0x0000000e263a9981 */ /* 0x000524000c1e1100 */
[----:B--2---:R-:W-:Y:S02]  /*57930*/  @!P1 IMAD.MOV.U32 R39, RZ, RZ, R64 ;  /* 0x000000ffff279224 */ /* 0x004fe400078e0040 */
[----:B---3--:R-:W-:-:S05]  /*57940*/  @!P1 IMAD.MOV.U32 R38, RZ, RZ, R63 ;  /* 0x000000ffff269224 */ /* 0x008fca00078e003f */
[----:B------:R0:W2:Y:S02]  /*57950*/  @!P1 LDG.E.U8 R59, desc[UR14][R38.64] ;  /* 0x0000000e263b9981 */ /* 0x0000a4000c1e1100 */
[----:B0-----:R-:W-:Y:S02]  /*57960*/  @!P1 IMAD.MOV.U32 R38, RZ, RZ, R61 ;  /* 0x000000ffff269224 */ /* 0x001fe400078e003d */
[----:B------:R-:W-:-:S05]  /*57970*/  @!P1 IMAD.MOV.U32 R39, RZ, RZ, R62 ;  /* 0x000000ffff279224 */ /* 0x000fca00078e003e */
[----:B------:R-:W3:Y:S01]  /*57980*/  @!P1 LDG.E.U8 R60, desc[UR14][R38.64] ;  /* 0x0000000e263c9981 */ /* 0x000ee2000c1e1100 */
[C---:B------:R-:W-:Y:S02]  /*57990*/  LOP3.LUT R15, R0.reuse, 0x60, RZ, 0x3c, !PT ;  /* 0x00000060000f7812 */ /* 0x040fe400078e3cff */
[----:B------:R-:W-:Y:S01]  /*579a0*/  LOP3.LUT R16, R0, 0x70, RZ, 0x3c, !PT ;  /* 0x0000007000107812 */ /* 0x000fe200078e3cff */
        /* <DEDUP_REMOVED lines=35> */
[----:B------:R0:W-:Y:S01]  /*57be0*/  STS.U8 [R16+UR4+0x27380], R57 ;  /* 0x0273803910007988 */ /* 0x0001e20008000004 */
[----:B------:R-:W-:Y:S01]  /*57bf0*/  ULEA UR6, UR9, UR4, 0x3 ;  /* 0x0000000409067291 */ /* 0x000fe2000f8e18ff */
[----:B------:R-:W-:-:S03]  /*57c00*/  UMOV UR8, UR11 ;  /* 0x0000000b00087c82 */ /* 0x000fc60008000000 */
[----:B------:R-:W-:Y:S01]  /*57c10*/  UIADD3 UR6, UPT, UPT, UR6, 0x28000, URZ ;  /* 0x0002800006067890 */ /* 0x000fe2000fffe0ff */
[----:B----4-:R0:W-:Y:S04]  /*57c20*/  STS.U8 [R16+UR4+0x27780], R58 ;  /* 0x0277803a10007988 */ /* 0x0101e80008000004 */
[----:B--2---:R0:W-:Y:S04]  /*57c30*/  STS.U8 [R16+UR4+0x27b80], R59 ;  /* 0x027b803b10007988 */ /* 0x0041e80008000004 */
[----:B---3--:R0:W-:Y:S01]  /*57c40*/  STS.U8 [R16+UR4+0x27f80], R60 ;  /* 0x027f803c10007988 */ /* 0x0081e20008000004 */
[----:B------:R1:W-:Y:S06]  /*57c50*/  MEMBAR.ALL.CTA ;  /* 0x0000000000007992 */ /* 0x0003ec0000008000 */
[----:B-1----:R-:W1:Y:S02]  /*57c60*/  FENCE.VIEW.ASYNC.S ;  /* 0x00000000000073c6 */ /* 0x002e640000000000 */
[----:B-1----:R-:W-:Y:S06]  /*57c70*/  BAR.SYNC.DEFER_BLOCKING 0x0 ;  /* 0x0000000000007b1d */ /* 0x002fec0000010000 */
[----:B------:R-:W-:Y:S05]  /*57c80*/  @P0 BRA `(.L_x_9) ;  /* 0x0000000000dc0947 */ /* 0x000fea0003800000 */
[----:B------:R-:W-:Y:S02]  /*57c90*/  UIADD3 UR11, UPT, UPT, UR5, 0x80, URZ ;  /* 0x00000080050b7890 */ /* 0x000fe4000fffe0ff */
[----:B------:R-:W-:Y:S02]  /*57ca0*/  UIADD3 UR70, UPT, UPT, UR5, 0x80, URZ ;  /* 0x0000008005467890 */ /* 0x000fe4000fffe0ff */
[----:B------:R-:W-:Y:S01]  /*57cb0*/  UIADD3 UR71, UPT, UPT, UR5, 0x80, URZ ;  /* 0x0000008005477890 */ /* 0x000fe2000fffe0ff */
[----:B------:R-:W-:Y:S01]  /*57cc0*/  UMOV UR62, 0x0 ;  /* 0x00000000003e7882 */ /* 0x000fe20000000000 */
[----:B------:R-:W-:Y:S01]  /*57cd0*/  UMOV UR63, 0x8208010 ;  /* 0x08208010003f7882 */ /* 0x000fe20000000000 */
[----:B------:R-:W-:Y:S01]  /*57ce0*/  UMOV UR64, UR10 ;  /* 0x0000000a00407c82 */ /* 0x000fe20008000000 */
[----:B------:R-:W-:Y:S01]  /*57cf0*/  UMOV UR65, 0x40004040 ;  /* 0x4000404000417882 */ /* 0x000fe20000000000 */
[----:B------:R-:W-:Y:S01]  /*57d00*/  UMOV UR76, 0x0 ;  /* 0x00000000004c7882 */ /* 0x000fe20000000000 */
[----:B------:R-:W-:Y:S01]  /*57d10*/  UMOV UR77, 0x8208010 ;  /* 0x08208010004d7882 */ /* 0x000fe20000000000 */
[----:B------:R-:W-:-:S02]  /*57d20*/  UIADD3 UR72, UPT, UPT, UR5, 0x80, URZ ;  /* 0x0000008005487890 */ /* 0x000fc4000fffe0ff */
[----:B------:R-:W-:Y:S01]  /*57d30*/  UTCQMMA gdesc[UR64], gdesc[UR12], tmem[UR5], tmem[UR62], idesc[UR63], UPT ;  /* 0x00ff3e0c400075ea */ /* 0x000fe2000b800305 */
[----:B------:R-:W-:Y:S01]  /*57d40*/  UMOV UR66, 0x0 ;  /* 0x0000000000427882 */ /* 0x000fe20000000000 */
[----:B------:R-:W-:Y:S01]  /*57d50*/  UMOV UR67, 0x8208010 ;  /* 0x0820801000437882 */ /* 0x000fe20000000000 */
[----:B------:R-:W-:Y:S02]  /*57d60*/  UIADD3 UR73, UPT, UPT, UR5, 0x100, URZ ;  /* 0x0000010005497890 */ /* 0x000fe4000fffe0ff */
[----:B------:R1:W-:Y:S01]  /*57d70*/  UTCQMMA gdesc[UR16], gdesc[UR18], tmem[UR5], tmem[UR76], idesc[UR77], UPT ;  /* 0x00ff4c12100075ea */ /* 0x0003e2000b800305 */
[----:B------:R-:W-:Y:S01]  /*57d80*/  UMOV UR68, 0x0 ;  /* 0x0000000000447882 */ /* 0x000fe20000000000 */
[----:B------:R-:W-:Y:S01]  /*57d90*/  UMOV UR69, 0x8208010 ;  /* 0x0820801000457882 */ /* 0x000fe20000000000 */
[----:B------:R-:W-:Y:S02]  /*57da0*/  UIADD3 UR74, UPT, UPT, UR5, 0x100, URZ ;  /* 0x00000100054a7890 */ /* 0x000fe4000fffe0ff */
[----:B------:R-:W-:Y:S01]  /*57db0*/  UTCQMMA gdesc[UR20], gdesc[UR22], tmem[UR5], tmem[UR66], idesc[UR67], UPT ;  /* 0x00ff4216140075ea */ /* 0x000fe2000b800305 */
[----:B------:R-:W-:Y:S01]  /*57dc0*/  UMOV UR52, 0x0 ;  /* 0x0000000000347882 */ /* 0x000fe20000000000 */
[----:B------:R-:W-:Y:S01]  /*57dd0*/  UMOV UR53, 0x8208010 ;  /* 0x0820801000357882 */ /* 0x000fe20000000000 */
[----:B------:R-:W-:-:S02]  /*57de0*/  UIADD3 UR75, UPT, UPT, UR5, 0x100, URZ ;  /* 0x00000100054b7890 */ /* 0x000fc4000fffe0ff */
[----:B------:R-:W-:Y:S01]  /*57df0*/  UTCQMMA gdesc[UR24], gdesc[UR26], tmem[UR5], tmem[UR68], idesc[UR69], UPT ;  /* 0x00ff441a180075ea */ /* 0x000fe2000b800305 */
[----:B------:R-:W-:Y:S01]  /*57e00*/  UMOV UR54, 0x0 ;  /* 0x0000000000367882 */ /* 0x000fe20000000000 */
[----:B------:R-:W-:Y:S01]  /*57e10*/  UMOV UR55, 0x8208010 ;  /* 0x0820801000377882 */ /* 0x000fe20000000000 */
[----:B-1----:R-:W-:Y:S01]  /*57e20*/  UIADD3 UR76, UPT, UPT, UR5, 0x100, URZ ;  /* 0x00000100054c7890 */ /* 0x002fe2000fffe0ff */
[----:B------:R1:W-:Y:S01]  /*57e30*/  UTCQMMA gdesc[UR28], gdesc[UR12], tmem[UR11], tmem[UR52], idesc[UR53], UPT ;  /* 0x00ff340c1c0075ea */ /* 0x0003e2000b80030b */
[----:B------:R-:W-:Y:S01]  /*57e40*/  UMOV UR56, 0x0 ;  /* 0x0000000000387882 */ /* 0x000fe20000000000 */
[----:B------:R-:W-:Y:S01]  /*57e50*/  UMOV UR57, 0x8208010 ;  /* 0x0820801000397882 */ /* 0x000fe20000000000 */
[----:B------:R-:W-:Y:S01]  /*57e60*/  UIADD3 UR77, UPT, UPT, UR5, 0x180, URZ ;  /* 0x00000180054d7890 */ /* 0x000fe2000fffe0ff */
[----:B------:R2:W-:Y:S01]  /*57e70*/  UTCQMMA gdesc[UR30], gdesc[UR18], tmem[UR70], tmem[UR54], idesc[UR55], UPT ;  /* 0x00ff36121e0075ea */ /* 0x0005e2000b800346 */
[----:B------:R-:W-:Y:S01]  /*57e80*/  UMOV UR58, 0x0 ;  /* 0x00000000003a7882 */ /* 0x000fe20000000000 */
[----:B------:R-:W-:Y:S01]  /*57e90*/  UMOV UR59, 0x8208010 ;  /* 0x08208010003b7882 */ /* 0x000fe20000000000 */
[----:B------:R3:W-:Y:S01]  /*57ea0*/  UTCQMMA gdesc[UR32], gdesc[UR22], tmem[UR71], tmem[UR56], idesc[UR57], UPT ;  /* 0x00ff3816200075ea */ /* 0x0007e2000b800347 */
[----:B------:R-:W-:Y:S01]  /*57eb0*/  UMOV UR60, 0x0 ;  /* 0x00000000003c7882 */ /* 0x000fe20000000000 */
[----:B------:R-:W-:Y:S01]  /*57ec0*/  UMOV UR61, 0x8208010 ;  /* 0x08208010003d7882 */ /* 0x000fe20000000000 */
[----:B-1----:R-:W-:Y:S01]  /*57ed0*/  UIADD3 UR11, UPT, UPT, UR5, 0x180, URZ ;  /* 0x00000180050b7890 */ /* 0x002fe2000fffe0ff */
[----:B------:R1:W-:Y:S01]  /*57ee0*/  UTCQMMA gdesc[UR34], gdesc[UR26], tmem[UR72], tmem[UR58], idesc[UR59], UPT ;  /* 0x00ff3a1a220075ea */ /* 0x0003e2000b800348 */
[----:B------:R-:W-:Y:S01]  /*57ef0*/  UMOV UR64, 0x0 ;  /* 0x0000000000407882 */ /* 0x000fe20000000000 */
[----:B------:R-:W-:Y:S01]  /*57f00*/  UMOV UR65, 0x8208010 ;  /* 0x0820801000417882 */ /* 0x000fe20000000000 */
[----:B--2---:R-:W-:Y:S01]  /*57f10*/  UIADD3 UR70, UPT, UPT, UR5, 0x180, URZ ;  /* 0x0000018005467890 */ /* 0x004fe2000fffe0ff */
[----:B------:R2:W-:Y:S01]  /*57f20*/  UTCQMMA gdesc[UR36], gdesc[UR12], tmem[UR73], tmem[UR60], idesc[UR61], UPT ;  /* 0x00ff3c0c240075ea */ /* 0x0005e2000b800349 */
[----:B------:R2:W-:Y:S01]  /*57f30*/  UTCQMMA gdesc[UR38], gdesc[UR18], tmem[UR74], tmem[UR62], idesc[UR63], UPT ;  /* 0x00ff3e12260075ea */ /* 0x0005e2000b80034a */
[----:B---3--:R-:W-:Y:S01]  /*57f40*/  UIADD3 UR71, UPT, UPT, UR5, 0x180, URZ ;  /* 0x0000018005477890 */ /* 0x008fe2000fffe0ff */
[----:B------:R2:W-:Y:S01]  /*57f50*/  UTCQMMA gdesc[UR40], gdesc[UR22], tmem[UR75], tmem[UR64], idesc[UR65], UPT ;  /* 0x00ff4016280075ea */ /* 0x0005e2000b80034b */
[----:B------:R2:W-:Y:S01]  /*57f60*/  UTCQMMA gdesc[UR42], gdesc[UR26], tmem[UR76], tmem[UR66], idesc[UR67], UPT ;  /* 0x00ff421a2a0075ea */ /* 0x0005e2000b80034c */
[----:B------:R2:W-:Y:S01]  /*57f70*/  UTCQMMA gdesc[UR44], gdesc[UR12], tmem[UR77], tmem[UR68], idesc[UR69], UPT ;  /* 0x00ff440c2c0075ea */ /* 0x0005e2000b80034d */
[----:B-1----:R-:W-:Y:S01]  /*57f80*/  UMOV UR58, UR6 ;  /* 0x00000006003a7c82 */ /* 0x002fe20008000000 */
[----:B------:R-:W-:Y:S01]  /*57f90*/  UMOV UR59, URZ ;  /* 0x000000ff003b7c82 */ /* 0x000fe20008000000 */
[----:B------:R2:W-:Y:S01]  /*57fa0*/  UTCQMMA gdesc[UR46], gdesc[UR18], tmem[UR11], tmem[UR52], idesc[UR53], UPT ;  /* 0x00ff34122e0075ea */ /* 0x0005e2000b80030b */
[----:B------:R-:W-:Y:S01]  /*57fb0*/  UMOV UR58, UR58 ;  /* 0x0000003a003a7c82 */ /* 0x000fe20008000000 */
[----:B------:R2:W-:Y:S01]  /*57fc0*/  UTCQMMA gdesc[UR48], gdesc[UR22], tmem[UR70], tmem[UR54], idesc[UR55], UPT ;  /* 0x00ff3616300075ea */ /* 0x0005e2000b800346 */
[----:B------:R2:W-:Y:S01]  /*57fd0*/  UTCQMMA gdesc[UR50], gdesc[UR26], tmem[UR71], tmem[UR56], idesc[UR57], UPT ;  /* 0x00ff381a320075ea */ /* 0x0005e2000b800347 */
[----:B------:R2:W-:Y:S01]  /*57fe0*/  UTCBAR [UR58], URZ ;  /* 0x000000ff3a0073e9 */ /* 0x0005e200080000ff */
[----:B------:R-:W-:Y:S01]  /*57ff0*/  NOP ;  /* 0x0000000000007918 */ /* 0x000fe20000000000 */
.L_x_9:
[----:B0-----:R-:W3:Y:S04]  /*58000*/  LDL R21, [R1+0x1ae4] ;  /* 0x001ae40001157983 */ /* 0x001ee80000100800 */
[----:B------:R-:W3:Y:S01]  /*58010*/  LDL.LU R20, [R1+0x1adc] ;  /* 0x001adc0001147983 */ /* 0x000ee20000300800 */
[----:B------:R-:W-:-:S04]  /*58020*/  UIADD3 UR9, UPT, UPT, UR9, 0x1, URZ ;  /* 0x0000000109097890 */ /* 0x000fc8000fffe0ff */
[----:B------:R-:W-:-:S04]  /*58030*/  UISETP.GT.AND UP1, UPT, UR9, 0x1, UPT ;  /* 0x000000010900788c */ /* 0x000fc8000bf24270 */
[----:B--2---:R-:W-:Y:S02]  /*58040*/  USEL UR11, URZ, 0x1, !UP1 ;  /* 0x00000001ff0b7887 */ /* 0x004fe4000c800000 */
[----:B------:R-:W-:Y:S02]  /*58050*/  USEL UR9, UR9, URZ, !UP1 ;  /* 0x000000ff09097287 */ /* 0x000fe4000c800000 */
[----:B------:R-:W-:Y:S01]  /*58060*/  ULOP3.LUT UR11, UR8, UR11, URZ, 0x3c, !UPT ;  /* 0x0000000b080b7292 */ /* 0x000fe2000f8e3cff */
[----:B---3--:R-:W-:Y:S02]  /*58070*/  ISETP.NE.U32.AND P1, PT, R20, R21, PT ;  /* 0x000000151400720c */ /* 0x008fe40003f25070 */
[----:B------:R-:W2:Y:S01]  /*58080*/  LDL.LU R20, [R1+0x1ae0] ;  /* 0x001ae00001147983 */ /* 0x000ea20000300800 */
[----:B------:R-:W-:-:S03]  /*58090*/  IMAD.U32 R21, RZ, RZ, UR8 ;  /* 0x00000008ff157e24 */ /* 0x000fc6000f8e00ff */
[----:B--2---:R1:W-:Y:S07]  /*580a0*/  STL [R1+0x1adc], R20 ;  /* 0x001adc1401007387 */ /* 0x0043ee0000100800 */
[----:B------:R-:W-:Y:S05]  /*580b0*/  @P1 BRA `(.L_x_10) ;  /* 0xfffffd6800441947 */ /* 0x000fea000383ffff */
.L_x_7:
[----:B0-----:R-:W2:Y:S01]  /*580c0*/  LDL.LU R26, [R1+0x1af4] ;  /* 0x001af400011a7983 */ /* 0x001ea20000300800 */
[----:B------:R-:W0:Y:S01]  /*580d0*/  LDC R27, c[0x0][0x3a0] ;  /* 0x0000e800ff1b7b82 */ /* 0x000e220000000800 */
[----:B------:R-:W3:Y:S02]  /*580e0*/  LDCU UR20, c[0x0][0x3b8] ;  /* 0x00007700ff1477ac */ /* 0x000ee40008000800 */
[----:B------:R-:W4:Y:S01]  /*580f0*/  LDL R25, [R1+0x700] ;  /* 0x0007000001197983 */ /* 0x000f220000100800 */
[----:B------:R-:W2:Y:S03]  /*58100*/  LDCU.64 UR24, c[0x0][0x398] ;  /* 0x00007300ff1877ac */ /* 0x000ea60008000a00 */
[----:B------:R-:W3:Y:S01]  /*58110*/  LDL.LU R24, [R1+0x1af0] ;  /* 0x001af00001187983 */ /* 0x000ee20000300800 */
[----:B------:R-:W4:Y:S01]  /*58120*/  LDC R69, c[0x0][0x3b4] ;  /* 0x0000ed00ff457b82 */ /* 0x000f220000000800 */
[----:B------:R-:W3:Y:S02]  /*58130*/  LDCU.64 UR10, c[0x0][0x398] ;  /* 0x00007300ff0a77ac */ /* 0x000ee40008000a00 */
[----:B------:R-:W3:Y:S01]  /*58140*/  LDL.LU R23, [R1+0x1aec] ;  /* 0x001aec0001177983 */ /* 0x000ee20000300800 */
[----:B------:R-:W1:Y:S03]  /*58150*/  LDCU.64 UR12, c[0x0][0x398] ;  /* 0x00007300ff0c77ac */ /* 0x000e660008000a00 */
[----:B------:R-:W3:Y:S01]  /*58160*/  LDL.LU R22, [R1+0x1ae8] ;  /* 0x001ae80001167983 */ /* 0x000ee20000300800 */
[----:B------:R-:W0:Y:S03]  /*58170*/  LDCU.64 UR22, c[0x0][0x398] ;  /* 0x00007300ff1677ac */ /* 0x000e260008000a00 */
[----:B-1----:R-:W3:Y:S01]  /*58180*/  LDL R20, [R1+0x60] ;  /* 0x0000600001147983 */ /* 0x002ee20000100800 */
[----:B------:R-:W1:Y:S01]  /*58190*/  LDCU.128 UR16, c[0x0][0x390] ;  /* 0x00007200ff1077ac */ /* 0x000e620008000c00 */
[----:B0-----:R-:W-:Y:S01]  /*581a0*/  VIADD R27, R27, 0x7f ;  /* 0x0000007f1b1b7836 */ /* 0x001fe20000000000 */
[----:B------:R-:W0:Y:S04]  /*581b0*/  LDCU UR9, c[0x0][0x39c] ;  /* 0x00007380ff0977ac */ /* 0x000e280008000800 */
[----:B------:R-:W-:Y:S01]  /*581c0*/  ISETP.GE.AND P6, PT, R27, 0x80, PT ;  /* 0x000000801b00780c */ /* 0x000fe20003fc6270 */
[----:B------:R-:W0:Y:S01]  /*581d0*/  LDCU.64 UR26, c[0x0][0x398] ;  /* 0x00007300ff1a77ac */ /* 0x000e220008000a00 */
[----:B--2---:R-:W-:Y:S01]  /*581e0*/  ISETP.GE.AND P0, PT, R26, UR25, PT ;  /* 0x000000191a007c0c */ /* 0x004fe2000bf06270 */
[----:B----4-:R-:W-:-:S04]  /*581f0*/  IMAD R0, R25, R69, RZ ;  /* 0x0000004519007224 */ /* 0x010fc800078e02ff */
[C---:B------:R-:W-:Y:S01]  /*58200*/  IMAD R71, R69.reuse, 0x80, R0 ;  /* 0x0000008045477824 */ /* 0x040fe200078e0200 */
[----:B---3--:R-:W-:Y:S02]  /*58210*/  ISETP.GE.AND P1, PT, R24, UR11, PT ;  /* 0x0000000b18007c0c */ /* 0x008fe4000bf26270 */
[----:B-1---5:R-:W-:Y:S01]  /*58220*/  IADD3 R2, P5, PT, R0, UR16, RZ ;  /* 0x0000001000027c10 */ /* 0x022fe2000ffbe0ff */
[----:B------:R-:W-:Y:S01]  /*58230*/  IMAD R72, R69, 0x80, R71 ;  /* 0x0000008045487824 */ /* 0x000fe200078e0247 */
[----:B------:R-:W-:Y:S02]  /*58240*/  ISETP.GE.AND P2, PT, R23, UR13, PT ;  /* 0x0000000d17007c0c */ /* 0x000fe4000bf46270 */
[----:B------:R-:W-:Y:S01]  /*58250*/  ISETP.GE.AND P4, PT, R22, UR23, PT ;  /* 0x0000001716007c0c */ /* 0x000fe2000bf86270 */
[----:B------:R-:W-:-:S04]  /*58260*/  IMAD R12, R20, UR20, RZ ;  /* 0x00000014140c7c24 */ /* 0x000fc8000f8e02ff */
[----:B------:R-:W-:Y:S01]  /*58270*/  VIADD R11, R12, UR20 ;  /* 0x000000140c0b7c36 */ /* 0x000fe20008000000 */
[----:B------:R-:W-:Y:S01]  /*58280*/  SHF.R.S32.HI R6, RZ, 0x1f, R12 ;  /* 0x0000001fff067819 */ /* 0x000fe2000001140c */
[----:B0-----:R-:W-:Y:S06]  /*58290*/  @!P6 BRA `(.L_x_11) ;  /* 0x000000000010e947 */ /* 0x001fec0003800000 */
[----:B------:R-:W-:-:S06]  /*582a0*/  USHF.L.U32 UR8, UR8, 0x1f, URZ ;  /* 0x0000001f08087899 */ /* 0x000fcc00080006ff */
[----:B------:R-:W-:-:S04]  /*582b0*/  IMAD.U32 R3, RZ, RZ, UR8 ;  /* 0x00000008ff037e24 */ /* 0x000fc8000f8e00ff */
[----:B------:R-:W0:Y:S02]  /*582c0*/  SYNCS.PHASECHK.TRANS64.TRYWAIT P6, [UR6], R3 ;  /* 0x00000003ff0075a7 */ /* 0x000e2400080c1106 */
[----:B0-----:R-:W-:Y:S05]  /*582d0*/  @!P6 BRA `(.L_x_12) ;  /* 0x0000014c0058e947 */ /* 0x001fea0003800000 */
.L_x_11:
[----:B------:R-:W2:Y:S01]  /*582e0*/  LDL.LU R4, [R1+0x920] ;  /* 0x0009200001047983 */ /* 0x000ea20000300800 */
[----:B------:R-:W-:Y:S01]  /*582f0*/  BAR.SYNC.DEFER_BLOCKING 0x0 ;  /* 0x0000000000007b1d */ /* 0x000fe20000010000 */
[----:B------:R-:W-:Y:S01]  /*58300*/  IADD3 R3, P6, PT, R71, UR16, RZ ;  /* 0x0000001047037c10 */ /* 0x000fe2000ffde0ff */
[----:B------:R-:W-:Y:S01]  /*58310*/  IMAD R69, R69, 0x80, R72 ;  /* 0x0000008045457824 */ /* 0x000fe200078e0248 */
[----:B------:R-:W-:Y:S01]  /*58320*/  LEA.HI.X.SX32 R0, R0, UR17, 0x1, P5 ;  /* 0x0000001100007c11 */ /* 0x000fe2000a8f0eff */
[----:B------:R-:W-:Y:S01]  /*58330*/  VIADD R10, R11, UR20 ;  /* 0x000000140b0a7c36 */ /* 0x000fe20008000000 */
[----:B------:R-:W-:Y:S02]  /*58340*/  LEA.HI.X.SX32 R71, R71, UR17, 0x1, P6 ;  /* 0x0000001147477c11 */ /* 0x000fe4000b0f0eff */
[----:B------:R-:W-:Y:S01]  /*58350*/  IADD3 R70, P6, PT, R69, UR16, RZ ;  /* 0x0000001045467c10 */ /* 0x000fe2000ffde0ff */
[----:B------:R-:W-:Y:S01]  /*58360*/  VIADD R9, R10, UR20 ;  /* 0x000000140a097c36 */ /* 0x000fe20008000000 */
[----:B------:R-:W-:-:S02]  /*58370*/  IADD3 R68, P5, PT, R72, UR16, RZ ;  /* 0x0000001048447c10 */ /* 0x000fc4000ffbe0ff */
[----:B------:R-:W-:Y:S01]  /*58380*/  LEA.HI.X.SX32 R69, R69, UR17, 0x1, P6 ;  /* 0x0000001145457c11 */ /* 0x000fe2000b0f0eff */
[----:B------:R-:W-:Y:S01]  /*58390*/  VIADD R5, R9, UR20 ;  /* 0x0000001409057c36 */ /* 0x000fe20008000000 */
[-C--:B------:R-:W-:Y:S02]  /*583a0*/  IADD3 R76, P6, PT, R12, R3.reuse, RZ ;  /* 0x000000030c4c7210 */ /* 0x080fe40007fde0ff */
[----:B------:R-:W-:Y:S01]  /*583b0*/  LEA.HI.X.SX32 R72, R72, UR17, 0x1, P5 ;  /* 0x0000001148487c11 */ /* 0x000fe2000a8f0eff */
[----:B------:R-:W0:Y:S01]  /*583c0*/  LDCU.64 UR16, c[0x0][0x398] ;  /* 0x00007300ff1077ac */ /* 0x000e220008000a00 */
[----:B------:R-:W-:Y:S01]  /*583d0*/  IADD3 R78, P5, PT, R12, R2, RZ ;  /* 0x000000020c4e7210 */ /* 0x000fe20007fbe0ff */
[----:B------:R-:W-:Y:S01]  /*583e0*/  IMAD.X R77, R6, 0x1, R71, P6 ;  /* 0x00000001064d7824 */ /* 0x000fe200030e0647 */
[----:B------:R-:W-:Y:S02]  /*583f0*/  IADD3 R74, P6, PT, R12, R68, RZ ;  /* 0x000000440c4a7210 */ /* 0x000fe40007fde0ff */
[----:B------:R-:W-:Y:S01]  /*58400*/  SHF.R.S32.HI R8, RZ, 0x1f, R10 ;  /* 0x0000001fff087819 */ /* 0x000fe2000001140a */
[C---:B------:R-:W-:Y:S01]  /*58410*/  IMAD.X R79, R6.reuse, 0x1, R0, P5 ;  /* 0x00000001064f7824 */ /* 0x040fe200028e0600 */
[C---:B------:R-:W-:Y:S01]  /*58420*/  IADD3 R14, P5, PT, R11.reuse, R2, RZ ;  /* 0x000000020b0e7210 */ /* 0x040fe20007fbe0ff */
[----:B------:R-:W1:Y:S02]  /*58430*/  @!P3 SYNCS.CCTL.IV [UR4+0x28000] ;  /* 0x02800000ff00b9b1 */ /* 0x000e640008000004 */
[----:B-1----:R-:W-:Y:S01]  /*58440*/  BAR.SYNC.DEFER_BLOCKING 0x0 ;  /* 0x0000000000007b1d */ /* 0x002fe20000010000 */
[----:B------:R-:W-:Y:S01]  /*58450*/  IMAD.X R75, R6, 0x1, R72, P6 ;  /* 0x00000001064b7824 */ /* 0x000fe200030e0648 */
[----:B------:R-:W-:-:S02]  /*58460*/  IADD3 R16, P6, PT, R11, R3, RZ ;  /* 0x000000030b107210 */ /* 0x000fc40007fde0ff */
[----:B------:R-:W-:Y:S02]  /*58470*/  SHF.R.S32.HI R7, RZ, 0x1f, R9 ;  /* 0x0000001fff077819 */ /* 0x000fe40000011409 */
[----:B------:R-:W1:Y:S01]  /*58480*/  @!P3 SYNCS.CCTL.IV [UR4+0x28008] ;  /* 0x02800800ff00b9b1 */ /* 0x000e620008000004 */
[----:B------:R-:W3:Y:S01]  /*58490*/  LDCU UR4, c[0x0][0x39c] ;  /* 0x00007380ff0477ac */ /* 0x000ee20008000800 */
[----:B--2---:R-:W-:-:S04]  /*584a0*/  LOP3.LUT R4, R4, 0xfffffffd, RZ, 0xc0, !PT ;  /* 0xfffffffd04047812 */ /* 0x004fc800078ec0ff */
[----:B------:R-:W-:-:S05]  /*584b0*/  @P0 LOP3.LUT R4, R4, 0x2, RZ, 0xfc, !PT ;  /* 0x0000000204040812 */ /* 0x000fca00078efcff */
[----:B------:R2:W-:Y:S02]  /*584c0*/  STL [R1+0x920], R4 ;  /* 0x0009200401007387 */ /* 0x0005e40000100800 */
[----:B--2---:R-:W-:-:S05]  /*584d0*/  SHF.R.S32.HI R4, RZ, 0x1f, R11 ;  /* 0x0000001fff047819 */ /* 0x004fca000001140b */
[C---:B------:R-:W-:Y:S02]  /*584e0*/  IMAD.X R15, R4.reuse, 0x1, R0, P5 ;  /* 0x00000001040f7824 */ /* 0x040fe400028e0600 */
[C---:B------:R-:W-:Y:S01]  /*584f0*/  IMAD.X R17, R4.reuse, 0x1, R71, P6 ;  /* 0x0000000104117824 */ /* 0x040fe200030e0647 */
[----:B------:R-:W-:Y:S02]  /*58500*/  IADD3 R80, P6, PT, R11, R68, RZ ;  /* 0x000000440b507210 */ /* 0x000fe40007fde0ff */
[----:B------:R2:W-:Y:S03]  /*58510*/  STL.64 [R1+0x850], R14 ;  /* 0x0008500e01007387 */ /* 0x0005e60000100a00 */
[----:B------:R-:W-:Y:S01]  /*58520*/  IMAD.X R81, R4, 0x1, R72, P6 ;  /* 0x0000000104517824 */ /* 0x000fe200030e0648 */
[----:B------:R4:W-:Y:S01]  /*58530*/  STL.64 [R1+0x848], R16 ;  /* 0x0008481001007387 */ /* 0x0009e20000100a00 */
[----:B------:R-:W-:-:S03]  /*58540*/  IADD3 R12, P6, PT, R12, R70, RZ ;  /* 0x000000460c0c7210 */ /* 0x000fc60007fde0ff */
[----:B------:R-:W-:Y:S02]  /*58550*/  STL [R1+0x1dcc], R80 ;  /* 0x001dcc5001007387 */ /* 0x000fe40000100800 */
[----:B------:R-:W-:Y:S01]  /*58560*/  IMAD.X R13, R6, 0x1, R69, P6 ;  /* 0x00000001060d7824 */ /* 0x000fe200030e0645 */
[----:B------:R-:W-:Y:S01]  /*58570*/  SHF.R.S32.HI R6, RZ, 0x1f, R5 ;  /* 0x0000001fff067819 */ /* 0x000fe20000011405 */
[----:B------:R-:W-:Y:S01]  /*58580*/  STL [R1+0x1dc8], R81 ;  /* 0x001dc85101007387 */ /* 0x000fe20000100800 */
[C---:B--2---:R-:W-:Y:S02]  /*58590*/  IADD3 R14, P5, PT, R10.reuse, R2, RZ ;  /* 0x000000020a0e7210 */ /* 0x044fe40007fbe0ff */
[----:B----4-:R-:W-:-:S03]  /*585a0*/  IADD3 R16, P3, PT, R10, R3, RZ ;  /* 0x000000030a107210 */ /* 0x010fc60007f7e0ff */
[C---:B------:R-:W-:Y:S02]  /*585b0*/  IMAD.X R15, R8.reuse, 0x1, R0, P5 ;  /* 0x00000001080f7824 */ /* 0x040fe400028e0600 */
[----:B------:R-:W-:-:S03]  /*585c0*/  IMAD.X R17, R8, 0x1, R71, P3 ;  /* 0x0000000108117824 */ /* 0x000fc600018e0647 */
[----:B------:R2:W-:Y:S04]  /*585d0*/  STL.64 [R1+0x910], R14 ;  /* 0x0009100e01007387 */ /* 0x0005e80000100a00 */
[----:B------:R4:W-:Y:S04]  /*585e0*/  STL.64 [R1+0x878], R12 ;  /* 0x0008780c01007387 */ /* 0x0009e80000100a00 */
[----:B------:R5:W-:Y:S01]  /*585f0*/  STL.64 [R1+0x908], R16 ;  /* 0x0009081001007387 */ /* 0x000be20000100a00 */
[----:B--2---:R-:W-:Y:S02]  /*58600*/  IADD3 R14, P5, PT, R11, R70, RZ ;  /* 0x000000460b0e7210 */ /* 0x004fe40007fbe0ff */
[----:B----4-:R-:W-:-:S03]  /*58610*/  IADD3 R12, P3, PT, R10, R68, RZ ;  /* 0x000000440a0c7210 */ /* 0x010fc60007f7e0ff */
[--C-:B------:R-:W-:Y:S02]  /*58620*/  IMAD.X R15, R4, 0x1, R69.reuse, P5 ;  /* 0x00000001040f7824 */ /* 0x100fe400028e0645 */
[----:B------:R-:W-:Y:S01]  /*58630*/  VIADD R4, R5, UR20 ;  /* 0x0000001405047c36 */ /* 0x000fe20008000000 */
[----:B-----5:R-:W-:Y:S01]  /*58640*/  IADD3 R16, P5, PT, R9, R2, RZ ;  /* 0x0000000209107210 */ /* 0x020fe20007fbe0ff */
[----:B------:R-:W-:Y:S01]  /*58650*/  IMAD.X R13, R8, 0x1, R72, P3 ;  /* 0x00000001080d7824 */ /* 0x000fe200018e0648 */
[----:B------:R2:W-:Y:S03]  /*58660*/  STL.64 [R1+0x918], R14 ;  /* 0x0009180e01007387 */ /* 0x0005e60000100a00 */
[----:B------:R-:W-:Y:S01]  /*58670*/  IMAD.X R17, R7, 0x1, R0, P5 ;  /* 0x0000000107117824 */ /* 0x000fe200028e0600 */
[----:B------:R-:W-:Y:S01]  /*58680*/  IADD3 R10, P5, PT, R10, R70, RZ ;  /* 0x000000460a0a7210 */ /* 0x000fe20007fbe0ff */
[----:B------:R4:W-:Y:S04]  /*58690*/  STL.64 [R1+0x900], R12 ;  /* 0x0009000c01007387 */ /* 0x0009e80000100a00 */
[----:B------:R-:W-:Y:S01]  /*586a0*/  IMAD.X R11, R8, 0x1, R69, P5 ;  /* 0x00000001080b7824 */ /* 0x000fe200028e0645 */
[----:B--2---:R-:W-:-:S05]  /*586b0*/  IADD3 R14, P6, PT, R9, R3, RZ ;  /* 0x00000003090e7210 */ /* 0x004fca0007fde0ff */
[----:B------:R-:W-:Y:S01]  /*586c0*/  IMAD.X R15, R7, 0x1, R71, P6 ;  /* 0x00000001070f7824 */ /* 0x000fe200030e0647 */
[----:B----4-:R-:W-:-:S04]  /*586d0*/  IADD3 R12, P3, PT, R9, R68, RZ ;  /* 0x00000044090c7210 */ /* 0x010fc80007f7e0ff */
[----:B------:R2:W-:Y:S01]  /*586e0*/  STL.64 [R1+0x8e8], R14 ;  /* 0x0008e80e01007387 */ /* 0x0005e20000100a00 */
[----:B------:R-:W-:-:S03]  /*586f0*/  IMAD.X R13, R7, 0x1, R72, P3 ;  /* 0x00000001070d7824 */ /* 0x000fc600018e0648 */
[----:B------:R-:W-:Y:S04]  /*58700*/  STL.64 [R1+0x8f0], R16 ;  /* 0x0008f01001007387 */ /* 0x000fe80000100a00 */
[----:B------:R4:W-:Y:S01]  /*58710*/  STL.64 [R1+0x8f8], R10 ;  /* 0x0008f80a01007387 */ /* 0x0009e20000100a00 */
[----:B--2---:R-:W-:-:S03]  /*58720*/  IADD3 R14, P6, PT, R9, R70, RZ ;  /* 0x00000046090e7210 */ /* 0x004fc60007fde0ff */
[----:B------:R2:W-:Y:S02]  /*58730*/  STL.64 [R1+0x8e0], R12 ;  /* 0x0008e00c01007387 */ /* 0x0005e40000100a00 */
[----:B------:R-:W-:Y:S01]  /*58740*/  IMAD.X R15, R7, 0x1, R69, P6 ;  /* 0x00000001070f7824 */ /* 0x000fe200030e0645 */
[C---:B------:R-:W-:Y:S01]  /*58750*/  IADD3 R8, P6, PT, R5.reuse, R68, RZ ;  /* 0x0000004405087210 */ /* 0x040fe20007fde0ff */
[----:B------:R-:W-:Y:S01]  /*58760*/  VIADD R7, R4, UR20 ;  /* 0x0000001404077c36 */ /* 0x000fe20008000000 */
[----:B----4-:R-:W-:-:S03]  /*58770*/  IADD3 R10, P3, PT, R5, R2, RZ ;  /* 0x00000002050a7210 */ /* 0x010fc60007f7e0ff */
[C---:B------:R-:W-:Y:S02]  /*58780*/  IMAD.X R9, R6.reuse, 0x1, R72, P6 ;  /* 0x0000000106097824 */ /* 0x040fe400030e0648 */
[----:B------:R-:W-:Y:S01]  /*58790*/  IMAD.X R11, R6, 0x1, R0, P3 ;  /* 0x00000001060b7824 */ /* 0x000fe200018e0600 */
[----:B--2---:R-:W-:-:S04]  /*587a0*/  IADD3 R12, P5, PT, R5, R3, RZ ;  /* 0x00000003050c7210 */ /* 0x004fc80007fbe0ff */
[----:B------:R2:W-:Y:S01]  /*587b0*/  STL.64 [R1+0x8d0], R10 ;  /* 0x0008d00a01007387 */ /* 0x0005e20000100a00 */
[----:B------:R-:W-:-:S03]  /*587c0*/  IMAD.X R13, R6, 0x1, R71, P5 ;  /* 0x00000001060d7824 */ /* 0x000fc600028e0647 */
[----:B------:R-:W-:Y:S04]  /*587d0*/  STL.64 [R1+0x8d8], R14 ;  /* 0x0008d80e01007387 */ /* 0x000fe80000100a00 */
[----:B------:R4:W-:Y:S01]  /*587e0*/  STL.64 [R1+0x8c0], R8 ;  /* 0x0008c00801007387 */ /* 0x0009e20000100a00 */
[----:B--2---:R-:W-:-:S03]  /*587f0*/  IADD3 R10, P3, PT, R5, R70, RZ ;  /* 0x00000046050a7210 */ /* 0x004fc60007f7e0ff */
[----:B------:R2:W-:Y:S01]  /*58800*/  STL.64 [R1+0x8c8], R12 ;  /* 0x0008c80c01007387 */ /* 0x0005e20000100a00 */
[----:B------:R-:W-:Y:S01]  /*58810*/  SHF.R.S32.HI R5, RZ, 0x1f, R4 ;  /* 0x0000001fff057819 */ /* 0x000fe20000011404 */
[----:B------:R-:W-:Y:S01]  /*58820*/  IMAD.X R11, R6, 0x1, R69, P3 ;  /* 0x00000001060b7824 */ /* 0x000fe200018e0645 */
[----:B----4-:R-:W-:-:S04]  /*58830*/  IADD3 R8, P5, PT, R4, R2, RZ ;  /* 0x0000000204087210 */ /* 0x010fc80007fbe0ff */
[----:B------:R4:W-:Y:S01]  /*58840*/  STL.64 [R1+0x8b8], R10 ;  /* 0x0008b80a01007387 */ /* 0x0009e20000100a00 */
[----:B------:R-:W-:Y:S01]  /*58850*/  IMAD.X R9, R5, 0x1, R0, P5 ;  /* 0x0000000105097824 */ /* 0x000fe200028e0600 */
[----:B--2---:R-:W-:-:S04]  /*58860*/  IADD3 R12, P3, PT, R4, R3, RZ ;  /* 0x00000003040c7210 */ /* 0x004fc80007f7e0ff */
[----:B------:R2:W-:Y:S04]  /*58870*/  STL.64 [R1+0x8b0], R8 ;  /* 0x0008b00801007387 */ /* 0x0005e80000100a00 */
[----:B------:R-:W-:Y:S01]  /*58880*/  STL.64 [R1+0x2030], R74 ;  /* 0x0020304a01007387 */ /* 0x000fe20000100a00 */
[----:B----4-:R-:W-:-:S03]  /*58890*/  IADD3 R10, P6, PT, R4, R68, RZ ;  /* 0x00000044040a7210 */ /* 0x010fc60007fde0ff */
[----:B------:R-:W-:Y:S04]  /*588a0*/  STL [R1+0x2028], R72 ;  /* 0x0020284801007387 */ /* 0x000fe80000100800 */
[----:B------:R-:W-:Y:S01]  /*588b0*/  STL.64 [R1+0x2020], R70 ;  /* 0x0020204601007387 */ /* 0x000fe20000100a00 */
[----:B--2---:R-:W-:-:S03]  /*588c0*/  IADD3 R8, P5, PT, R4, R70, RZ ;  /* 0x0000004604087210 */ /* 0x004fc60007fbe0ff */
[----:B------:R-:W-:Y:S04]  /*588d0*/  STL.64 [R1+0x2018], R68 ;  /* 0x0020184401007387 */ /* 0x000fe80000100a00 */
[----:B------:R2:W-:Y:S02]  /*588e0*/  STL [R1+0x2010], R12 ;  /* 0x0020100c01007387 */ /* 0x0005e40000100800 */
[----:B--2---:R-:W2:Y:S02]  /*588f0*/  LDTM.x64 R12, tmem[UR7] ;  /* 0x00000007000c79ee */ /* 0x004ea40008340000 */
[----:B--2---:R-:W-:Y:S01]  /*58900*/  STL.64 [R1+0x608], R14 ;  /* 0x0006080e01007387 */ /* 0x004fe20000100a00 */
[----:B------:R-:W-:-:S03]  /*58910*/  IMAD.MOV.U32 R80, RZ, RZ, R12 ;  /* 0x000000ffff507224 */ /* 0x000fc600078e000c */
[----:B------:R-:W-:Y:S04]  /*58920*/  STL.64 [R1+0x610], R16 ;  /* 0x0006101001007387 */ /* 0x000fe80000100a00 */
        /* <DEDUP_REMOVED lines=24> */
[----:B------:R2:W-:Y:S04]  /*58ab0*/  STL.64 [R1+0x6d8], R66 ;  /* 0x0006d84201007387 */ /* 0x0005e80000100a00 */
[----:B------:R-:W-:Y:S04]  /*58ac0*/  STL.64 [R1+0x6e0], R68 ;  /* 0x0006e04401007387 */ /* 0x000fe80000100a00 */
[----:B------:R-:W-:Y:S04]  /*58ad0*/  STL.64 [R1+0x6e8], R70 ;  /* 0x0006e84601007387 */ /* 0x000fe80000100a00 */
[----:B------:R-:W-:Y:S01]  /*58ae0*/  STL.64 [R1+0x6f0], R72 ;  /* 0x0006f04801007387 */ /* 0x000fe20000100a00 */
[----:B--2---:R-:W-:-:S03]  /*58af0*/  IMAD.MOV.U32 R67, RZ, RZ, R13 ;  /* 0x000000ffff437224 */ /* 0x004fc600078e000d */
[----:B------:R2:W-:Y:S04]  /*58b00*/  STL.64 [R1+0x6f8], R74 ;  /* 0x0006f84a01007387 */ /* 0x0005e80000100a00 */
[----:B--2---:R-:W2:Y:S04]  /*58b10*/  LDL.LU.64 R74, [R1+0x2030] ;  /* 0x00203000014a7983 */ /* 0x004ea80000300a00 */
[----:B------:R-:W4:Y:S04]  /*58b20*/  LDL.LU R72, [R1+0x2028] ;  /* 0x0020280001487983 */ /* 0x000f280000300800 */
[----:B------:R-:W5:Y:S04]  /*58b30*/  LDL.LU.64 R70, [R1+0x2020] ;  /* 0x0020200001467983 */ /* 0x000f680000300a00 */
[----:B------:R-:W2:Y:S04]  /*58b40*/  LDL.LU.64 R68, [R1+0x2018] ;  /* 0x0020180001447983 */ /* 0x000ea80000300a00 */
        /* <DEDUP_REMOVED lines=21> */
[----:B------:R-:W-:Y:S01]  /*58ca0*/  SHF.R.S32.HI R6, RZ, 0x1f, R7 ;  /* 0x0000001fff067819 */ /* 0x000fe20000011407 */
[----:B------:R-:W-:-:S02]  /*58cb0*/  VIADD R4, R7, UR20 ;  /* 0x0000001407047c36 */ /* 0x000fc40008000000 */
[C---:B----4-:R-:W-:Y:S02]  /*58cc0*/  IMAD.X R11, R5.reuse, 0x1, R72, P6 ;  /* 0x00000001050b7824 */ /* 0x050fe400030e0648 */
[----:B-----5:R-:W-:-:S03]  /*58cd0*/  IMAD.X R13, R5, 0x1, R71, P3 ;  /* 0x00000001050d7824 */ /* 0x020fc600018e0647 */
[----:B------:R4:W-:Y:S01]  /*58ce0*/  STL.64 [R1+0x8a0], R10 ;  /* 0x0008a00a01007387 */ /* 0x0009e20000100a00 */
[----:B--2---:R-:W-:-:S03]  /*58cf0*/  IMAD.X R9, R5, 0x1, R69, P5 ;  /* 0x0000000105097824 */ /* 0x004fc600028e0645 */
[----:B---3--:R2:W-:Y:S04]  /*58d00*/  STL.64 [R1+0x8a8], R12 ;  /* 0x0008a80c01007387 */ /* 0x0085e80000100a00 */
[----:B------:R3:W-:Y:S01]  /*58d10*/  STL.64 [R1+0x898], R8 ;  /* 0x0008980801007387 */ /* 0x0007e20000100a00 */
[----:B----4-:R-:W-:-:S05]  /*58d20*/  IADD3 R10, P3, PT, R7, R2, RZ ;  /* 0x00000002070a7210 */ /* 0x010fca0007f7e0ff */
[----:B------:R-:W-:Y:S01]  /*58d30*/  IMAD.X R11, R6, 0x1, R0, P3 ;  /* 0x00000001060b7824 */ /* 0x000fe200018e0600 */
[----:B--2---:R-:W-:-:S04]  /*58d40*/  IADD3 R12, P5, PT, R7, R3, RZ ;  /* 0x00000003070c7210 */ /* 0x004fc80007fbe0ff */
[----:B------:R2:W-:Y:S01]  /*58d50*/  STL.64 [R1+0x890], R10 ;  /* 0x0008900a01007387 */ /* 0x0005e20000100a00 */
[----:B---3--:R-:W-:-:S03]  /*58d60*/  IADD3 R8, P6, PT, R7, R68, RZ ;  /* 0x0000004407087210 */ /* 0x008fc60007fde0ff */
[----:B------:R-:W-:Y:S04]  /*58d70*/  STL.64 [R1+0x2008], R74 ;  /* 0x0020084a01007387 */ /* 0x000fe80000100a00 */
[----:B------:R-:W-:Y:S04]  /*58d80*/  STL [R1+0x2000], R72 ;  /* 0x0020004801007387 */ /* 0x000fe80000100800 */
[----:B------:R-:W-:Y:S01]  /*58d90*/  STL.64 [R1+0x1ff8], R70 ;  /* 0x001ff84601007387 */ /* 0x000fe20000100a00 */
[----:B--2---:R-:W-:-:S03]  /*58da0*/  IADD3 R10, P3, PT, R7, R70, RZ ;  /* 0x00000046070a7210 */ /* 0x004fc60007f7e0ff */
        /* <DEDUP_REMOVED lines=11> */
[----:B------:R-:W-:Y:S04]  /*58e60*/  STL [R1+0x1f98], R47 ;  /* 0x001f982f01007387 */ /* 0x000fe80000100800 */
[----:B------:R2:W-:Y:S02]  /*58e70*/  STL [R1+0x1f94], R12 ;  /* 0x001f940c01007387 */ /* 0x0005e40000100800 */
[----:B--2---:R-:W2:Y:S02]  /*58e80*/  LDTM.x64 R12, tmem[UR7+0x40] ;  /* 0x00004007000c79ee */ /* 0x004ea40008340000 */
[----:B--2---:R-:W-:Y:S04]  /*58e90*/  STL.64 [R1+0x500], R12 ;  /* 0x0005000c01007387 */ /* 0x004fe80000100a00 */
        /* <DEDUP_REMOVED lines=31> */
[----:B--2---:R-:W2:Y:S04]  /*59090*/  LDL.LU.64 R74, [R1+0x2008] ;  /* 0x00200800014a7983 */ /* 0x004ea80000300a00 */
[----:B------:R-:W3:Y:S04]  /*590a0*/  LDL.LU R72, [R1+0x2000] ;  /* 0x0020000001487983 */ /* 0x000ee80000300800 */
[----:B------:R-:W4:Y:S04]  /*590b0*/  LDL.LU.64 R70, [R1+0x1ff8] ;  /* 0x001ff80001467983 */ /* 0x000f280000300a00 */
[----:B------:R-:W5:Y:S04]  /*590c0*/  LDL.LU.64 R68, [R1+0x1ff0] ;  /* 0x001ff00001447983 */ /* 0x000f680000300a00 */
[----:B------:R-:W2:Y:S04]  /*590d0*/  LDL.LU.64 R66, [R1+0x1fe8] ;  /* 0x001fe80001427983 */ /* 0x000ea80000300a00 */
        /* <DEDUP_REMOVED lines=9> */
[----:B------:R-:W2:Y:S04]  /*59170*/  LDL.LU R47, [R1+0x1f98] ;  /* 0x001f9800012f7983 */ /* 0x000ea80000300800 */
[----:B------:R-:W2:Y:S01]  /*59180*/  LDL.LU R12, [R1+0x1f94] ;  /* 0x001f9400010c7983 */ /* 0x000ea20000300800 */
[----:B------:R-:W-:Y:S01]  /*59190*/  SHF.R.S32.HI R7, RZ, 0x1f, R4 ;  /* 0x0000001fff077819 */ /* 0x000fe20000011404 */
[----:B------:R-:W-:-:S02]  /*591a0*/  VIADD R5, R4, UR20 ;  /* 0x0000001404057c36 */ /* 0x000fc40008000000 */
[C---:B---3--:R-:W-:Y:S02]  /*591b0*/  IMAD.X R9, R6.reuse, 0x1, R72, P6 ;  /* 0x0000000106097824 */ /* 0x048fe400030e0648 */
[----:B----4-:R-:W-:-:S03]  /*591c0*/  IMAD.X R13, R6, 0x1, R71, P5 ;  /* 0x00000001060d7824 */ /* 0x010fc600028e0647 */
[----:B------:R3:W-:Y:S01]  /*591d0*/  STL.64 [R1+0x880], R8 ;  /* 0x0008800801007387 */ /* 0x0007e20000100a00 */
[----:B-----5:R-:W-:Y:S01]  /*591e0*/  IMAD.X R11, R6, 0x1, R69, P3 ;  /* 0x00000001060b7824 */ /* 0x020fe200018e0645 */
[C---:B------:R-:W-:Y:S02]  /*591f0*/  IADD3 R28, P3, PT, R4.reuse, R3, RZ ;  /* 0x00000003041c7210 */ /* 0x040fe40007f7e0ff */
[C---:B------:R-:W-:Y:S02]  /*59200*/  IADD3 R26, P6, PT, R4.reuse, R68, RZ ;  /* 0x00000044041a7210 */ /* 0x040fe40007fde0ff */
[----:B---3--:R-:W-:-:S05]  /*59210*/  IADD3 R8, P5, PT, R4, R2, RZ ;  /* 0x0000000204087210 */ /* 0x008fca0007fbe0ff */
[----:B------:R-:W-:Y:S01]  /*59220*/  IMAD.X R9, R7, 0x1, R0, P5 ;  /* 0x0000000107097824 */ /* 0x000fe200028e0600 */
[----:B------:R-:W-:Y:S01]  /*59230*/  IADD3 R24, P5, PT, R4, R70, RZ ;  /* 0x0000004604187210 */ /* 0x000fe20007fbe0ff */
[----:B--2---:R-:W-:Y:S04]  /*59240*/  STL.64 [R1+0x888], R12 ;  /* 0x0008880c01007387 */ /* 0x004fe80000100a00 */
[----:B------:R-:W-:Y:S04]  /*59250*/  STL.64 [R1+0x870], R10 ;  /* 0x0008700a01007387 */ /* 0x000fe80000100a00 */
[----:B------:R-:W-:Y:S04]  /*59260*/  STL [R1+0x1f90], R80 ;  /* 0x001f905001007387 */ /* 0x000fe80000100800 */
[----:B------:R-:W-:Y:S04]  /*59270*/  STL.64 [R1+0x1f88], R78 ;  /* 0x001f884e01007387 */ /* 0x000fe80000100a00 */
[----:B------:R-:W-:Y:S04]  /*59280*/  STL.64 [R1+0x868], R8 ;  /* 0x0008680801007387 */ /* 0x000fe80000100a00 */
[----:B------:R-:W-:Y:S04]  /*59290*/  STL.64 [R1+0x1f80], R76 ;  /* 0x001f804c01007387 */ /* 0x000fe80000100a00 */
[----:B------:R-:W-:Y:S04]  /*592a0*/  STL.64 [R1+0x1f78], R74 ;  /* 0x001f784a01007387 */ /* 0x000fe80000100a00 */
[----:B------:R-:W-:Y:S04]  /*592b0*/  STL [R1+0x1f70], R72 ;  /* 0x001f704801007387 */ /* 0x000fe80000100800 */
        /* <DEDUP_REMOVED lines=15> */
[----:B--2---:R-:W-:Y:S04]  /*593b0*/  STL [R1+0x404], R29 ;  /* 0x0004041d01007387 */ /* 0x004fe80000100800 */
        /* <DEDUP_REMOVED lines=29> */
[----:B------:R-:W-:Y:S04]  /*59590*/  STL.64 [R1+0x4e8], R86 ;  /* 0x0004e85601007387 */ /* 0x000fe80000100a00 */
[----:B------:R-:W-:Y:S04]  /*595a0*/  STL.64 [R1+0x4f0], R88 ;  /* 0x0004f05801007387 */ /* 0x000fe80000100a00 */
[----:B------:R-:W-:Y:S04]  /*595b0*/  STL.64 [R1+0x4f8], R90 ;  /* 0x0004f85a01007387 */ /* 0x000fe80000100a00 */
[----:B--2---:R-:W2:Y:S04]  /*595c0*/  LDL.LU R80, [R1+0x1f90] ;  /* 0x001f900001507983 */ /* 0x004ea80000300800 */
[----:B------:R-:W3:Y:S04]  /*595d0*/  LDL.LU.64 R78, [R1+0x1f88] ;  /* 0x001f8800014e7983 */ /* 0x000ee80000300a00 */
[----:B------:R-:W4:Y:S04]  /*595e0*/  LDL.LU.64 R76, [R1+0x1f80] ;  /* 0x001f8000014c7983 */ /* 0x000f280000300a00 */
[----:B------:R-:W5:Y:S04]  /*595f0*/  LDL.LU.64 R74, [R1+0x1f78] ;  /* 0x001f7800014a7983 */ /* 0x000f680000300a00 */
[----:B------:R-:W2:Y:S04]  /*59600*/  LDL.LU R72, [R1+0x1f70] ;  /* 0x001f700001487983 */ /* 0x000ea80000300800 */
[----:B------:R-:W3:Y:S04]  /*59610*/  LDL.LU.64 R70, [R1+0x1f68] ;  /* 0x001f680001467983 */ /* 0x000ee80000300a00 */
[----:B------:R-:W4:Y:S04]  /*59620*/  LDL.LU.64 R68, [R1+0x1f60] ;  /* 0x001f600001447983 */ /* 0x000f280000300a00 */
[----:B------:R-:W5:Y:S04]  /*59630*/  LDL.LU.64 R66, [R1+0x1f58] ;  /* 0x001f580001427983 */ /* 0x000f680000300a00 */
        /* <DEDUP_REMOVED lines=28> */
[----:B------:R-:W-:-:S03]  /*59800*/  SHF.R.S32.HI R6, RZ, 0x1f, R5 ;  /* 0x0000001fff067819 */ /* 0x000fc60000011405 */
[----:B------:R-:W5:Y:S04]  /*59810*/  LDL.LU R10, [R1+0x448] ;  /* 0x00044800010a7983 */ /* 0x000f680000300800 */
[----:B------:R-:W5:Y:S01]  /*59820*/  LDL.LU R9, [R1+0x44c] ;  /* 0x00044c0001097983 */ /* 0x000f620000300800 */
[----:B------:R-:W-:Y:S02]  /*59830*/  VIADD R4, R5, UR20 ;  /* 0x0000001405047c36 */ /* 0x000fe40008000000 */
[C---:B--2---:R-:W-:Y:S02]  /*59840*/  IMAD.X R27, R7.reuse, 0x1, R72, P6 ;  /* 0x00000001071b7824 */ /* 0x044fe400030e0648 */
[----:B---3--:R-:W-:-:S03]  /*59850*/  IMAD.X R29, R7, 0x1, R71, P3 ;  /* 0x00000001071d7824 */ /* 0x008fc600018e0647 */
[----:B------:R2:W-:Y:S01]  /*59860*/  STL.64 [R1+0x858], R26 ;  /* 0x0008581a01007387 */ /* 0x0005e20000100a00 */
[----:B----4-:R-:W-:Y:S01]  /*59870*/  IMAD.X R25, R7, 0x1, R69, P5 ;  /* 0x0000000107197824 */ /* 0x010fe200028e0645 */
[----:B------:R-:W-:Y:S02]  /*59880*/  SHF.R.S32.HI R7, RZ, 0x1f, R4 ;  /* 0x0000001fff077819 */ /* 0x000fe40000011404 */
[----:B--2---:R-:W-:-:S05]  /*59890*/  IADD3 R26, P3, PT, R5, R2, RZ ;  /* 0x00000002051a7210 */ /* 0x004fca0007f7e0ff */
[----:B------:R-:W-:Y:S01]  /*598a0*/  IMAD.X R27, R6, 0x1, R0, P3 ;  /* 0x00000001061b7824 */ /* 0x000fe200018e0600 */
[----:B-----5:R2:W-:Y:S04]  /*598b0*/  STL.64 [R1+0x860], R28 ;  /* 0x0008601c01007387 */ /* 0x0205e80000100a00 */
[----:B------:R3:W-:Y:S04]  /*598c0*/  STL.64 [R1+0x840], R24 ;  /* 0x0008401801007387 */ /* 0x0007e80000100a00 */
[----:B------:R4:W-:Y:S01]  /*598d0*/  STL.64 [R1+0x838], R26 ;  /* 0x0008381a01007387 */ /* 0x0009e20000100a00 */
[----:B--2---:R-:W-:-:S02]  /*598e0*/  IADD3 R28, P5, PT, R5, R3, RZ ;  /* 0x00000003051c7210 */ /* 0x004fc40007fbe0ff */
[----:B---3--:R-:W-:-:S03]  /*598f0*/  IADD3 R24, P6, PT, R5, R68, RZ ;  /* 0x0000004405187210 */ /* 0x008fc60007fde0ff */
[C---:B------:R-:W-:Y:S01]  /*59900*/  IMAD.X R29, R6.reuse, 0x1, R71, P5 ;  /* 0x00000001061d7824 */ /* 0x040fe200028e0647 */
[----:B----4-:R-:W-:Y:S01]  /*59910*/  IADD3 R26, P3, PT, R5, R70, RZ ;  /* 0x00000046051a7210 */ /* 0x010fe20007f7e0ff */
[----:B------:R-:W-:Y:S02]  /*59920*/  IMAD.X R25, R6, 0x1, R72, P6 ;  /* 0x0000000106197824 */ /* 0x000fe400030e0648 */
[----:B------:R-:W-:Y:S02]  /*59930*/  VIADD R5, R4, UR20 ;  /* 0x0000001404057c36 */ /* 0x000fe40008000000 */
[----:B------:R-:W-:Y:S01]  /*59940*/  IMAD.X R27, R6, 0x1, R69, P3 ;  /* 0x00000001061b7824 */ /* 0x000fe200018e0645 */
[----:B------:R2:W-:Y:S02]  /*59950*/  STL.64 [R1+0x828], R24 ;  /* 0x0008281801007387 */ /* 0x0005e40000100a00 */
[----:B------:R-:W-:Y:S02]  /*59960*/  SHF.R.S32.HI R6, RZ, 0x1f, R5 ;  /* 0x0000001fff067819 */ /* 0x000fe40000011405 */
[----:B------:R3:W-:Y:S04]  /*59970*/  STL.64 [R1+0x830], R28 ;  /* 0x0008301c01007387 */ /* 0x0007e80000100a00 */
[----:B------:R4:W-:Y:S01]  /*59980*/  STL.64 [R1+0x820], R26 ;  /* 0x0008201a01007387 */ /* 0x0009e20000100a00 */
[----:B--2---:R-:W-:-:S02]  /*59990*/  IADD3 R24, P5, PT, R4, R2, RZ ;  /* 0x0000000204187210 */ /* 0x004fc40007fbe0ff */
[----:B---3--:R-:W-:-:S03]  /*599a0*/  IADD3 R28, P3, PT, R4, R3, RZ ;  /* 0x00000003041c7210 */ /* 0x008fc60007f7e0ff */
[C---:B------:R-:W-:Y:S01]  /*599b0*/  IMAD.X R25, R7.reuse, 0x1, R0, P5 ;  /* 0x0000000107197824 */ /* 0x040fe200028e0600 */
[----:B----4-:R-:W-:Y:S01]  /*599c0*/  IADD3 R26, P6, PT, R4, R68, RZ ;  /* 0x00000044041a7210 */ /* 0x010fe20007fde0ff */
[----:B------:R-:W-:-:S03]  /*599d0*/  IMAD.X R29, R7, 0x1, R71, P3 ;  /* 0x00000001071d7824 */ /* 0x000fc600018e0647 */
[----:B------:R2:W-:Y:S01]  /*599e0*/  STL.64 [R1+0x818], R24 ;  /* 0x0008181801007387 */ /* 0x0005e20000100a00 */
[----:B------:R-:W-:-:S05]  /*599f0*/  IMAD.X R27, R7, 0x1, R72, P6 ;  /* 0x00000001071b7824 */ /* 0x000fca00030e0648 */
[----:B------:R3:W-:Y:S01]  /*59a00*/  STL.64 [R1+0x808], R26 ;  /* 0x0008081a01007387 */ /* 0x0007e20000100a00 */
[----:B--2---:R-:W-:-:S03]  /*59a10*/  IADD3 R24, P5, PT, R4, R70, RZ ;  /* 0x0000004604187210 */ /* 0x004fc60007fbe0ff */
[----:B------:R2:W-:Y:S01]  /*59a20*/  STL.64 [R1+0x810], R28 ;  /* 0x0008101c01007387 */ /* 0x0005e20000100a00 */
[----:B------:R-:W-:Y:S02]  /*59a30*/  VIADD R4, R5, UR20 ;  /* 0x0000001405047c36 */ /* 0x000fe40008000000 */
[----:B------:R-:W-:-:S03]  /*59a40*/  IMAD.X R25, R7, 0x1, R69, P5 ;  /* 0x0000000107197824 */ /* 0x000fc600028e0645 */
[----:B------:R-:W-:Y:S02]  /*59a50*/  SHF.R.S32.HI R8, RZ, 0x1f, R4 ;  /* 0x0000001fff087819 */ /* 0x000fe40000011404 */
[C---:B---3--:R-:W-:Y:S01]  /*59a60*/  IADD3 R26, P3, PT, R5.reuse, R2, RZ ;  /* 0x00000002051a7210 */ /* 0x048fe20007f7e0ff */
[----:B------:R3:W-:Y:S01]  /*59a70*/  STL.64 [R1+0x800], R24 ;  /* 0x0008001801007387 */ /* 0x0007e20000100a00 */
[----:B--2---:R-:W-:-:S03]  /*59a80*/  IADD3 R28, P5, PT, R5, R3, RZ ;  /* 0x00000003051c7210 */ /* 0x004fc60007fbe0ff */
[C---:B------:R-:W-:Y:S02]  /*59a90*/  IMAD.X R27, R6.reuse, 0x1, R0, P3 ;  /* 0x00000001061b7824 */ /* 0x040fe400018e0600 */
[----:B------:R-:W-:-:S03]  /*59aa0*/  IMAD.X R29, R6, 0x1, R71, P5 ;  /* 0x00000001061d7824 */ /* 0x000fc600028e0647 */
[----:B------:R2:W-:Y:S01]  /*59ab0*/  STL.64 [R1+0x7f8], R26 ;  /* 0x0007f81a01007387 */ /* 0x0005e20000100a00 */
[----:B---3--:R-:W-:-:S05]  /*59ac0*/  IADD3 R24, P6, PT, R5, R68, RZ ;  /* 0x0000004405187210 */ /* 0x008fca0007fde0ff */
[----:B------:R-:W-:Y:S01]  /*59ad0*/  IMAD.X R25, R6, 0x1, R72, P6 ;  /* 0x0000000106197824 */ /* 0x000fe200030e0648 */
[----:B--2---:R-:W-:-:S04]  /*59ae0*/  IADD3 R26, P3, PT, R5, R70, RZ ;  /* 0x00000046051a7210 */ /* 0x004fc80007f7e0ff */
[----:B------:R2:W-:Y:S01]  /*59af0*/  STL.64 [R1+0x7e8], R24 ;  /* 0x0007e81801007387 */ /* 0x0005e20000100a00 */
[----:B------:R-:W-:Y:S02]  /*59b00*/  VIADD R5, R4, UR20 ;  /* 0x0000001404057c36 */ /* 0x000fe40008000000 */
[----:B------:R-:W-:Y:S01]  /*59b10*/  IMAD.X R27, R6, 0x1, R69, P3 ;  /* 0x00000001061b7824 */ /* 0x000fe200018e0645 */
[----:B------:R3:W-:Y:S02]  /*59b20*/  STL.64 [R1+0x7f0], R28 ;  /* 0x0007f01c01007387 */ /* 0x0007e40000100a00 */
[----:B------:R-:W-:Y:S02]  /*59b30*/  SHF.R.S32.HI R7, RZ, 0x1f, R5 ;  /* 0x0000001fff077819 */ /* 0x000fe40000011405 */
[----:B------:R4:W-:Y:S01]  /*59b40*/  STL.64 [R1+0x7e0], R26 ;  /* 0x0007e01a01007387 */ /* 0x0009e20000100a00 */
[----:B--2---:R-:W-:-:S05]  /*59b50*/  IADD3 R24, P5, PT, R4, R2, RZ ;  /* 0x0000000204187210 */ /* 0x004fca0007fbe0ff */
[----:B------:R-:W-:Y:S01]  /*59b60*/  IMAD.X R25, R8, 0x1, R0, P5 ;  /* 0x0000000108197824 */ /* 0x000fe200028e0600 */
[C---:B---3--:R-:W-:Y:S02]  /*59b70*/  IADD3 R28, P3, PT, R4.reuse, R3, RZ ;  /* 0x00000003041c7210 */ /* 0x048fe40007f7e0ff */
[----:B----4-:R-:W-:Y:S02]  /*59b80*/  IADD3 R26, P6, PT, R4, R68, RZ ;  /* 0x00000044041a7210 */ /* 0x010fe40007fde0ff */
[----:B------:R2:W-:Y:S01]  /*59b90*/  STL.64 [R1+0x7d8], R24 ;  /* 0x0007d81801007387 */ /* 0x0005e20000100a00 */
[C---:B------:R-:W-:Y:S02]  /*59ba0*/  IMAD.X R29, R8.reuse, 0x1, R71, P3 ;  /* 0x00000001081d7824 */ /* 0x040fe400018e0647 */
[----:B------:R-:W-:-:S05]  /*59bb0*/  IMAD.X R27, R8, 0x1, R72, P6 ;  /* 0x00000001081b7824 */ /* 0x000fca00030e0648 */
[----:B------:R3:W-:Y:S01]  /*59bc0*/  STL.64 [R1+0x7c8], R26 ;  /* 0x0007c81a01007387 */ /* 0x0007e20000100a00 */
[----:B--2---:R-:W-:-:S03]  /*59bd0*/  IADD3 R24, P5, PT, R4, R70, RZ ;  /* 0x0000004604187210 */ /* 0x004fc60007fbe0ff */
[----:B------:R2:W-:Y:S01]  /*59be0*/  STL.64 [R1+0x7d0], R28 ;  /* 0x0007d01c01007387 */ /* 0x0005e20000100a00 */
[----:B------:R-:W-:Y:S02]  /*59bf0*/  VIADD R4, R5, UR20 ;  /* 0x0000001405047c36 */ /* 0x000fe40008000000 */
[----:B------:R-:W-:-:S03]  /*59c00*/  IMAD.X R25, R8, 0x1, R69, P5 ;  /* 0x0000000108197824 */ /* 0x000fc600028e0645 */
[----:B------:R-:W-:Y:S01]  /*59c10*/  SHF.R.S32.HI R8, RZ, 0x1f, R4 ;  /* 0x0000001fff087819 */ /* 0x000fe20000011404 */
[----:B------:R-:W-:Y:S01]  /*59c20*/  VIADD R6, R4, UR20 ;  /* 0x0000001404067c36 */ /* 0x000fe20008000000 */
        /* <DEDUP_REMOVED lines=12> */
[----:B------:R3:W-:Y:S01]  /*59cf0*/  STL.64 [R1+0x7b0], R28 ;  /* 0x0007b01c01007387 */ /* 0x0007e20000100a00 */
[----:B------:R-:W-:-:S03]  /*59d00*/  SHF.R.S32.HI R7, RZ, 0x1f, R6 ;  /* 0x0000001fff077819 */ /* 0x000fc60000011406 */
        /* <DEDUP_REMOVED lines=10> */
[----:B------:R2:W-:Y:S02]  /*59db0*/  STL.64 [R1+0x790], R28 ;  /* 0x0007901c01007387 */ /* 0x0005e40000100a00 */
[----:B------:R-:W-:Y:S01]  /*59dc0*/  IMAD.X R25, R8, 0x1, R69, P5 ;  /* 0x0000000108197824 */ /* 0x000fe200028e0645 */
[----:B---3--:R-:W-:-:S04]  /*59dd0*/  IADD3 R26, P3, PT, R6, R2, RZ ;  /* 0x00000002061a7210 */ /* 0x008fc80007f7e0ff */
[----:B------:R3:W-:Y:S01]  /*59de0*/  STL.64 [R1+0x780], R24 ;  /* 0x0007801801007387 */ /* 0x0007e20000100a00 */
[----:B--2---:R-:W-:-:S03]  /*59df0*/  IADD3 R28, P5, PT, R6, R3, RZ ;  /* 0x00000003061c7210 */ /* 0x004fc60007fbe0ff */
[----:B------:R-:W2:Y:S01]  /*59e00*/  LDL.LU R8, [R1+0x1b08] ;  /* 0x001b080001087983 */ /* 0x000ea20000300800 */
[----:B------:R-:W-:Y:S01]  /*59e10*/  IMAD.X R27, R7, 0x1, R0, P3 ;  /* 0x00000001071b7824 */ /* 0x000fe200018e0600 */
[----:B---3--:R-:W-:-:S04]  /*59e20*/  IADD3 R24, P6, PT, R6, R68, RZ ;  /* 0x0000004406187210 */ /* 0x008fc80007fde0ff */
[----:B------:R3:W-:Y:S01]  /*59e30*/  STL.64 [R1+0x778], R26 ;  /* 0x0007781a01007387 */ /* 0x0007e20000100a00 */
[C---:B------:R-:W-:Y:S02]  /*59e40*/  IMAD.X R25, R7.reuse, 0x1, R72, P6 ;  /* 0x0000000107197824 */ /* 0x040fe400030e0648 */
[----:B------:R-:W-:-:S03]  /*59e50*/  IMAD.X R29, R7, 0x1, R71, P5 ;  /* 0x00000001071d7824 */ /* 0x000fc600028e0647 */
[----:B------:R4:W-:Y:S01]  /*59e60*/  STL.64 [R1+0x768], R24 ;  /* 0x0007681801007387 */ /* 0x0009e20000100a00 */
[----:B---3--:R-:W-:Y:S02]  /*59e70*/  IADD3 R26, P3, PT, R6, R70, RZ ;  /* 0x00000046061a7210 */ /* 0x008fe40007f7e0ff */
[----:B------:R-:W-:Y:S01]  /*59e80*/  SHF.R.S32.HI R6, RZ, 0x1f, R5 ;  /* 0x0000001fff067819 */ /* 0x000fe20000011405 */
[----:B------:R3:W-:Y:S02]  /*59e90*/  STL.64 [R1+0x770], R28 ;  /* 0x0007701c01007387 */ /* 0x0007e40000100a00 */
[----:B------:R-:W-:Y:S01]  /*59ea0*/  IMAD.X R27, R7, 0x1, R69, P3 ;  /* 0x00000001071b7824 */ /* 0x000fe200018e0645 */
[----:B----4-:R-:W-:-:S04]  /*59eb0*/  IADD3 R24, P5, PT, R5, R2, RZ ;  /* 0x0000000205187210 */ /* 0x010fc80007fbe0ff */
[----:B------:R4:W-:Y:S01]  /*59ec0*/  STL.64 [R1+0x760], R26 ;  /* 0x0007601a01007387 */ /* 0x0009e20000100a00 */
[----:B------:R-:W-:Y:S01]  /*59ed0*/  IMAD.X R25, R6, 0x1, R0, P5 ;  /* 0x0000000106197824 */ /* 0x000fe200028e0600 */
[C---:B---3--:R-:W-:Y:S01]  /*59ee0*/  IADD3 R28, P3, PT, R5.reuse, R3, RZ ;  /* 0x00000003051c7210 */ /* 0x048fe20007f7e0ff */
[----:B------:R-:W-:-:S03]  /*59ef0*/  VIADD R4, R5, UR20 ;  /* 0x0000001405047c36 */ /* 0x000fc60008000000 */
[----:B------:R3:W-:Y:S01]  /*59f00*/  STL.64 [R1+0x758], R24 ;  /* 0x0007581801007387 */ /* 0x0007e20000100a00 */
[----:B------:R-:W-:Y:S01]  /*59f10*/  IMAD.X R29, R6, 0x1, R71, P3 ;  /* 0x00000001061d7824 */ /* 0x000fe200018e0647 */
[----:B----4-:R-:W-:-:S04]  /*59f20*/  IADD3 R26, P6, PT, R5, R68, RZ ;  /* 0x00000044051a7210 */ /* 0x010fc80007fde0ff */
[----:B------:R4:W-:Y:S01]  /*59f30*/  STL.64 [R1+0x750], R28 ;  /* 0x0007501c01007387 */ /* 0x0009e20000100a00 */
[C---:B------:R-:W-:Y:S01]  /*59f40*/  IMAD.X R27, R6.reuse, 0x1, R72, P6 ;  /* 0x00000001061b7824 */ /* 0x040fe200030e0648 */
[----:B---3--:R-:W-:Y:S02]  /*59f50*/  IADD3 R24, P5, PT, R5, R70, RZ ;  /* 0x0000004605187210 */ /* 0x008fe40007fbe0ff */
[----:B------:R-:W-:Y:S02]  /*59f60*/  SHF.R.S32.HI R5, RZ, 0x1f, R4 ;  /* 0x0000001fff057819 */ /* 0x000fe40000011404 */
[----:B------:R3:W-:Y:S01]  /*59f70*/  STL.64 [R1+0x748], R26 ;  /* 0x0007481a01007387 */ /* 0x0007e20000100a00 */
[----:B------:R-:W-:Y:S01]  /*59f80*/  IMAD.X R25, R6, 0x1, R69, P5 ;  /* 0x0000000106197824 */ /* 0x000fe200028e0645 */
[----:B----4-:R-:W-:-:S04]  /*59f90*/  IADD3 R28, P3, PT, R4, R2, RZ ;  /* 0x00000002041c7210 */ /* 0x010fc80007f7e0ff */
[----:B------:R4:W-:Y:S01]  /*59fa0*/  STL.64 [R1+0x740], R24 ;  /* 0x0007401801007387 */ /* 0x0009e20000100a00 */
[C---:B------:R-:W-:Y:S01]  /*59fb0*/  IMAD.X R29, R5.reuse, 0x1, R0, P3 ;  /* 0x00000001051d7824 */ /* 0x040fe200018e0600 */
[C---:B------:R-:W-:Y:S02]  /*59fc0*/  IADD3 R6, P3, PT, R4.reuse, R70, RZ ;  /* 0x0000004604067210 */ /* 0x040fe40007f7e0ff */
[C---:B---3--:R-:W-:Y:S01]  /*59fd0*/  IADD3 R26, P5, PT, R4.reuse, R3, RZ ;  /* 0x00000003041a7210 */ /* 0x048fe20007fbe0ff */
[C---:B------:R-:W-:Y:S02]  /*59fe0*/  VIADD R73, R4.reuse, UR20 ;  /* 0x0000001404497c36 */ /* 0x040fe40008000000 */
[C---:B------:R-:W-:Y:S02]  /*59ff0*/  IMAD.X R7, R5.reuse, 0x1, R69, P3 ;  /* 0x0000000105077824 */ /* 0x040fe400018e0645 */
[----:B------:R-:W-:Y:S01]  /*5a000*/  IMAD.X R27, R5, 0x1, R71, P5 ;  /* 0x00000001051b7824 */ /* 0x000fe200028e0647 */
[----:B----4-:R-:W-:Y:S01]  /*5a010*/  IADD3 R24, P6, PT, R4, R68, RZ ;  /* 0x0000004404187210 */ /* 0x010fe20007fde0ff */
[----:B------:R-:W-:Y:S01]  /*5a020*/  STL.64 [R1+0x738], R28 ;  /* 0x0007381c01007387 */ /* 0x000fe20000100a00 */
[----:B------:R-:W-:-:S03]  /*5a030*/  SHF.R.S32.HI R4, RZ, 0x1f, R73 ;  /* 0x0000001fff047819 */ /* 0x000fc60000011449 */
[----:B------:R-:W-:Y:S01]  /*5a040*/  IMAD.X R25, R5, 0x1, R72, P6 ;  /* 0x0000000105197824 */ /* 0x000fe200030e0648 */
[----:B------:R3:W-:Y:S04]  /*5a050*/  STL.64 [R1+0x730], R26 ;  /* 0x0007301a01007387 */ /* 0x0007e80000100a00 */
[----:B------:R4:W-:Y:S04]  /*5a060*/  STL.64 [R1+0x720], R6 ;  /* 0x0007200601007387 */ /* 0x0009e80000100a00 */
[----:B------:R5:W-:Y:S01]  /*5a070*/  STL.64 [R1+0x728], R24 ;  /* 0x0007281801007387 */ /* 0x000be20000100a00 */
[----:B---3--:R-:W-:-:S03]  /*5a080*/  IADD3 R26, P6, PT, R73, R2, RZ ;  /* 0x00000002491a7210 */ /* 0x008fc60007fde0ff */
[----:B----4-:R-:W3:Y:S02]  /*5a090*/  LDL R6, [R1+0x700] ;  /* 0x0007000001067983 */ /* 0x010ee40000100800 */
[----:B------:R-:W-:Y:S01]  /*5a0a0*/  IMAD.X R27, R4, 0x1, R0, P6 ;  /* 0x00000001041b7824 */ /* 0x000fe200030e0600 */
[----:B-----5:R-:W-:-:S04]  /*5a0b0*/  IADD3 R24, P5, PT, R73, R3, RZ ;  /* 0x0000000349187210 */ /* 0x020fc80007fbe0ff */
[----:B------:R-:W-:Y:S01]  /*5a0c0*/  STL.64 [R1+0x718], R26 ;  /* 0x0007181a01007387 */ /* 0x000fe20000100a00 */
[----:B------:R-:W-:-:S03]  /*5a0d0*/  IMAD.X R25, R4, 0x1, R71, P5 ;  /* 0x0000000104197824 */ /* 0x000fc600028e0647 */
        /* <DEDUP_REMOVED lines=19> */
[----:B------:R-:W-:Y:S01]  /*5a210*/  STL.64 [R1+0x1e70], R16 ;  /* 0x001e701001007387 */ /* 0x000fe20000100a00 */
[----:B------:R-:W-:-:S03]  /*5a220*/  IADD3 R92, P3, PT, R73, R68, RZ ;  /* 0x00000044495c7210 */ /* 0x000fc60007f7e0ff */
[----:B------:R-:W-:Y:S01]  /*5a230*/  STL.64 [R1+0x1e68], R14 ;  /* 0x001e680e01007387 */ /* 0x000fe20000100a00 */
[----:B------:R-:W-:-:S03]  /*5a240*/  IADD3 R90, P5, PT, R73, R70, RZ ;  /* 0x00000046495a7210 */ /* 0x000fc60007fbe0ff */
[----:B------:R-:W-:Y:S04]  /*5a250*/  STL.64 [R1+0x1e60], R12 ;  /* 0x001e600c01007387 */ /* 0x000fe80000100a00 */
[----:B------:R-:W-:Y:S04]  /*5a260*/  STL.64 [R1+0x1e58], R10 ;  /* 0x001e580a01007387 */ /* 0x000fe80000100a00 */
[----:B------:R4:W-:Y:S01]  /*5a270*/  STL [R1+0x1e50], R9 ;  /* 0x001e500901007387 */ /* 0x0009e20000100800 */
[----:B------:R-:W-:-:S03]  /*5a280*/  IMAD.X R93, R4, 0x1, R72, P3 ;  /* 0x00000001045d7824 */ /* 0x000fc600018e0648 */
[----:B------:R-:W-:Y:S04]  /*5a290*/  STL [R1+0x1db0], R92 ;  /* 0x001db05c01007387 */ /* 0x000fe80000100800 */
[----:B------:R-:W-:Y:S04]  /*5a2a0*/  STL [R1+0x1dac], R93 ;  /* 0x001dac5d01007387 */ /* 0x000fe80000100800 */
[----:B------:R-:W5:Y:S01]  /*5a2b0*/  LDL.LU R7, [R1+0x60] ;  /* 0x0000600001077983 */ /* 0x000f620000300800 */
[----:B--2---:R-:W-:Y:S01]  /*5a2c0*/  ISETP.GE.AND P6, PT, R8, UR9, PT ;  /* 0x0000000908007c0c */ /* 0x004fe2000bfc6270 */
[----:B------:R-:W2:Y:S01]  /*5a2d0*/  LDCU.64 UR8, c[0x0][0x398] ;  /* 0x00007300ff0877ac */ /* 0x000ea20008000a00 */
[----:B----4-:R-:W4:Y:S02]  /*5a2e0*/  LDTM.x64 R8, tmem[UR7+0xc0] ;  /* 0x0000c007000879ee */ /* 0x010f240008340000 */
[----:B----4-:R-:W-:Y:S04]  /*5a2f0*/  STL.64 [R1+0x300], R8 ;  /* 0x0003000801007387 */ /* 0x010fe80000100a00 */
        /* <DEDUP_REMOVED lines=30> */
[----:B------:R4:W-:Y:S02]  /*5a4e0*/  STL.64 [R1+0x3f8], R70 ;  /* 0x0003f84601007387 */ /* 0x0009e40000100a00 */
[----:B----4-:R-:W4:Y:S02]  /*5a4f0*/  LDTM.x64 R8, tmem[UR7+0x100] ;  /* 0x00010007000879ee */ /* 0x010f240008340000 */
[----:B----4-:R-:W-:Y:S04]  /*5a500*/  STL [R1+0x20c], R11 ;  /* 0x00020c0b01007387 */ /* 0x010fe80000100800 */
        /* <DEDUP_REMOVED lines=30> */
[----:B----4-:R-:W4:Y:S04]  /*5a6f0*/  LDL.LU.64 R70, [R1+0x1f00] ;  /* 0x001f000001467983 */ /* 0x010f280000300a00 */
[----:B------:R-:W2:Y:S04]  /*5a700*/  LDL.LU.64 R68, [R1+0x1ef8] ;  /* 0x001ef80001447983 */ /* 0x000ea80000300a00 */
[----:B------:R-:W4:Y:S04]  /*5a710*/  LDL.LU.64 R66, [R1+0x1ef0] ;  /* 0x001ef00001427983 */ /* 0x000f280000300a00 */
        /* <DEDUP_REMOVED lines=13> */
[----:B------:R-:W4:Y:S01]  /*5a7f0*/  LDL.LU.64 R20, [R1+0x1e80] ;  /* 0x001e800001147983 */ /* 0x000f220000300a00 */
[----:B------:R-:W-:-:S03]  /*5a800*/  IMAD.MOV.U32 R41, RZ, RZ, R10 ;  /* 0x000000ffff297224 */ /* 0x000fc600078e000a */
[----:B------:R-:W4:Y:S01]  /*5a810*/  LDL.LU.64 R18, [R1+0x1e78] ;  /* 0x001e780001127983 */ /* 0x000f220000300a00 */
[----:B------:R-:W-:-:S03]  /*5a820*/  IMAD.MOV.U32 R5, RZ, RZ, R9 ;  /* 0x000000ffff057224 */ /* 0x000fc600078e0009 */
[----:B------:R-:W4:Y:S04]  /*5a830*/  LDL.LU.64 R16, [R1+0x1e70] ;  /* 0x001e700001107983 */ /* 0x000f280000300a00 */
[----:B------:R-:W4:Y:S04]  /*5a840*/  LDL.LU.64 R14, [R1+0x1e68] ;  /* 0x001e6800010e7983 */ /* 0x000f280000300a00 */
[----:B------:R-:W4:Y:S04]  /*5a850*/  LDL.LU.64 R12, [R1+0x1e60] ;  /* 0x001e6000010c7983 */ /* 0x000f280000300a00 */
[----:B------:R-:W4:Y:S04]  /*5a860*/  LDL.LU.64 R10, [R1+0x1e58] ;  /* 0x001e5800010a7983 */ /* 0x000f280000300a00 */
        /* <DEDUP_REMOVED lines=17> */
[----:B------:R-:W4:Y:S01]  /*5a980*/  LDL.LU R24, [R1+0x24c] ;  /* 0x00024c0001187983 */ /* 0x000f220000300800 */
[----:B---3--:R-:W-:Y:S01]  /*5a990*/  ISETP.GE.AND P3, PT, R6, UR18, PT ;  /* 0x0000001206007c0c */ /* 0x008fe2000bf66270 */
[----:B------:R-:W-:-:S02]  /*5a9a0*/  IMAD.MOV.U32 R6, RZ, RZ, R8 ;  /* 0x000000ffff067224 */ /* 0x000fc400078e0008 */
[----:B------:R-:W-:Y:S01]  /*5a9b0*/  STL [R1+0x1db4], R90 ;  /* 0x001db45a01007387 */ /* 0x000fe20000100800 */
[C---:B-----5:R-:W-:Y:S01]  /*5a9c0*/  ISETP.LT.AND P3, PT, R7.reuse, UR27, !P3 ;  /* 0x0000001b07007c0c */ /* 0x060fe2000df61270 */
[----:B--2---:R-:W-:Y:S01]  /*5a9d0*/  IMAD.X R91, R4, 0x1, R69, P5 ;  /* 0x00000001045b7824 */ /* 0x004fe200028e0645 */
[----:B------:R-:W-:Y:S01]  /*5a9e0*/  ISETP.GE.AND P5, PT, R7, UR19, PT ;  /* 0x0000001307007c0c */ /* 0x000fe2000bfa6270 */
[----:B------:R-:W2:Y:S01]  /*5a9f0*/  LDCU.64 UR18, c[0x0][0x398] ;  /* 0x00007300ff1277ac */ /* 0x000ea20008000a00 */
[----:B----4-:R-:W-:Y:S02]  /*5aa00*/  F2FP.SATFINITE.E4M3.F32.PACK_AB_MERGE_C R4, R65, R66, RZ ;  /* 0x000000424104723e */ /* 0x010fe400048070ff */
[----:B------:R-:W-:Y:S01]  /*5aa10*/  STL [R1+0x1da8], R91 ;  /* 0x001da85b01007387 */ /* 0x000fe20000100800 */
[----:B------:R-:W-:-:S03]  /*5aa20*/  F2FP.SATFINITE.E4M3.F32.PACK_AB_MERGE_C R8, R63, R64, RZ ;  /* 0x000000403f08723e */ /* 0x000fc600048070ff */
[----:B------:R3:W-:Y:S01]  /*5aa30*/  STL [R1+0x604], R4 ;  /* 0x0006040401007387 */ /* 0x0007e20000100800 */
[----:B------:R-:W-:-:S03]  /*5aa40*/  F2FP.SATFINITE.E4M3.F32.PACK_AB_MERGE_C R7, R61, R62, RZ ;  /* 0x0000003e3d07723e */ /* 0x000fc600048070ff */
[----:B------:R4:W-:Y:S01]  /*5aa50*/  STL [R1+0x608], R8 ;  /* 0x0006080801007387 */ /* 0x0009e20000100800 */
[----:B---3--:R-:W-:-:S03]  /*5aa60*/  F2FP.SATFINITE.E4M3.F32.PACK_AB_MERGE_C R4, R59, R60, RZ ;  /* 0x0000003c3b04723e */ /* 0x008fc600048070ff */
[----:B------:R3:W-:Y:S01]  /*5aa70*/  STL [R1+0x60c], R7 ;  /* 0x00060c0701007387 */ /* 0x0007e20000100800 */
[----:B----4-:R-:W-:-:S03]  /*5aa80*/  F2FP.SATFINITE.E4M3.F32.PACK_AB_MERGE_C R8, R57, R58, RZ ;  /* 0x0000003a3908723e */ /* 0x010fc600048070ff */
[----:B------:R4:W-:Y:S01]  /*5aa90*/  STL [R1+0x610], R4 ;  /* 0x0006100401007387 */ /* 0x0009e20000100800 */
[----:B---3--:R-:W-:Y:S02]  /*5aaa0*/  F2FP.SATFINITE.E4M3.F32.PACK_AB_MERGE_C R7, R55, R56, RZ ;  /* 0x000000383707723e */ /* 0x008fe400048070ff */
[----:B------:R-:W-:Y:S02]  /*5aab0*/  F2FP.SATFINITE.E4M3.F32.PACK_AB_MERGE_C R92, R51, R52, RZ ;  /* 0x00000034335c723e */ /* 0x000fe400048070ff */
[----:B----4-:R-:W-:Y:S01]  /*5aac0*/  F2FP.SATFINITE.E4M3.F32.PACK_AB_MERGE_C R4, R53, R54, RZ ;  /* 0x000000363504723e */ /* 0x010fe200048070ff */
[----:B------:R-:W-:Y:S01]  /*5aad0*/  STL [R1+0x614], R8 ;  /* 0x0006140801007387 */ /* 0x000fe20000100800 */
[----:B------:R-:W-:-:S03]  /*5aae0*/  F2FP.SATFINITE.E4M3.F32.PACK_AB_MERGE_C R80, R67, R80, RZ ;  /* 0x000000504350723e */ /* 0x000fc600048070ff */
[----:B------:R3:W-:Y:S04]  /*5aaf0*/  STL [R1+0x618], R7 ;  /* 0x0006180701007387 */ /* 0x0007e80000100800 */
[----:B------:R-:W-:Y:S01]  /*5ab00*/  STL [R1+0x1db8], R92 ;  /* 0x001db85c01007387 */ /* 0x000fe20000100800 */
[----:B------:R-:W-:-:S03]  /*5ab10*/  F2FP.SATFINITE.E4M3.F32.PACK_AB_MERGE_C R81, R45, R46, RZ ;  /* 0x0000002e2d51723e */ /* 0x000fc600048070ff */
[----:B------:R4:W-:Y:S01]  /*5ab20*/  STL [R1+0x61c], R4 ;  /* 0x00061c0401007387 */ /* 0x0009e20000100800 */
[----:B---3--:R-:W-:-:S05]  /*5ab30*/  F2FP.SATFINITE.E4M3.F32.PACK_AB_MERGE_C R7, R49, R50, RZ ;  /* 0x000000323107723e */ /* 0x008fca00048070ff */
[----:B------:R-:W-:Y:S01]  /*5ab40*/  STL [R1+0x624], R7 ;  /* 0x0006240701007387 */ /* 0x000fe20000100800 */
[----:B----4-:R-:W-:-:S03]  /*5ab50*/  F2FP.SATFINITE.E4M3.F32.PACK_AB_MERGE_C R4, R47, R48, RZ ;  /* 0x000000302f04723e */ /* 0x010fc600048070ff */
[----:B------:R-:W-:Y:S04]  /*5ab60*/  STL.64 [R1+0x1e48], R80 ;  /* 0x001e485001007387 */ /* 0x000fe80000100a00 */
[----:B------:R3:W-:Y:S04]  /*5ab70*/  STL [R1+0x628], R4 ;  /* 0x0006280401007387 */ /* 0x0007e80000100800 */
        /* <DEDUP_REMOVED lines=8> */
[----:B---3--:R-:W-:-:S03]  /*5ac00*/  F2FP.SATFINITE.E4M3.F32.PACK_AB_MERGE_C R4, R43, R44, RZ ;  /* 0x0000002c2b04723e */ /* 0x008fc600048070ff */
[----:B------:R-:W-:Y:S01]  /*5ac10*/  STL.64 [R1+0x1e00], R36 ;  /* 0x001e002401007387 */ /* 0x000fe20000100a00 */
[----:B------:R-:W-:-:S03]  /*5ac20*/  F2FP.SATFINITE.E4M3.F32.PACK_AB_MERGE_C R8, R23, R42, RZ ;  /* 0x0000002a1708723e */ /* 0x000fc600048070ff */
[----:B------:R-:W-:Y:S04]  /*5ac30*/  STL.64 [R1+0x1df8], R34 ;  /* 0x001df82201007387 */ /* 0x000fe80000100a00 */
[----:B------:R-:W-:Y:S04]  /*5ac40*/  STL.64 [R1+0x1df0], R32 ;  /* 0x001df02001007387 */ /* 0x000fe80000100a00 */
[----:B------:R-:W-:Y:S01]  /*5ac50*/  STL.64 [R1+0x1de8], R30 ;  /* 0x001de81e01007387 */ /* 0x000fe20000100a00 */
[----:B------:R-:W-:-:S03]  /*5ac60*/  F2FP.SATFINITE.E4M3.F32.PACK_AB_MERGE_C R7, R21, R22, RZ ;  /* 0x000000161507723e */ /* 0x000fc600048070ff */
[----:B------:R3:W-:Y:S02]  /*5ac70*/  STL.64 [R1+0x1de0], R28 ;  /* 0x001de01c01007387 */ /* 0x0007e40000100a00 */
[----:B---3--:R-:W3:Y:S02]  /*5ac80*/  LDTM.x64 R28, tmem[UR7+0x140] ;  /* 0x00014007001c79ee */ /* 0x008ee40008340000 */
[----:B------:R-:W-:Y:S04]  /*5ac90*/  STL.64 [R1+0x1dd8], R26 ;  /* 0x001dd81a01007387 */ /* 0x000fe80000100a00 */
[----:B------:R-:W-:Y:S04]  /*5aca0*/  STL.64 [R1+0x1dd0], R24 ;  /* 0x001dd01801007387 */ /* 0x000fe80000100a00 */
[----:B------:R4:W-:Y:S01]  /*5acb0*/  STL [R1+0x404], R4 ;  /* 0x0004040401007387 */ /* 0x0009e20000100800 */
[----:B------:R-:W-:-:S03]  /*5acc0*/  F2FP.SATFINITE.E4M3.F32.PACK_AB_MERGE_C R93, R11, R12, RZ ;  /* 0x0000000c0b5d723e */ /* 0x000fc600048070ff */
[----:B------:R5:W-:Y:S01]  /*5acd0*/  STL [R1+0x408], R8 ;  /* 0x0004080801007387 */ /* 0x000be20000100800 */
[----:B----4-:R-:W-:-:S03]  /*5ace0*/  F2FP.SATFINITE.E4M3.F32.PACK_AB_MERGE_C R4, R19, R20, RZ ;  /* 0x000000141304723e */ /* 0x010fc600048070ff */
[----:B------:R4:W-:Y:S01]  /*5acf0*/  STL [R1+0x40c], R7 ;  /* 0x00040c0701007387 */ /* 0x0009e20000100800 */
[----:B-----5:R-:W-:-:S03]  /*5ad00*/  F2FP.SATFINITE.E4M3.F32.PACK_AB_MERGE_C R8, R17, R18, RZ ;  /* 0x000000121108723e */ /* 0x020fc600048070ff */
[----:B------:R5:W-:Y:S01]  /*5ad10*/  STL [R1+0x410], R4 ;  /* 0x0004100401007387 */ /* 0x000be20000100800 */
[----:B----4-:R-:W-:-:S03]  /*5ad20*/  F2FP.SATFINITE.E4M3.F32.PACK_AB_MERGE_C R7, R15, R16, RZ ;  /* 0x000000100f07723e */ /* 0x010fc600048070ff */
[----:B------:R-:W-:Y:S01]  /*5ad30*/  STL [R1+0x414], R8 ;  /* 0x0004140801007387 */ /* 0x000fe20000100800 */
[----:B-----5:R-:W-:-:S03]  /*5ad40*/  F2FP.SATFINITE.E4M3.F32.PACK_AB_MERGE_C R4, R13, R14, RZ ;  /* 0x0000000e0d04723e */ /* 0x020fc600048070ff */
[----:B------:R4:W-:Y:S04]  /*5ad50*/  STL [R1+0x418], R7 ;  /* 0x0004180701007387 */ /* 0x0009e80000100800 */
[----:B------:R-:W-:Y:S04]  /*5ad60*/  STL [R1+0x1dbc], R93 ;  /* 0x001dbc5d01007387 */ /* 0x000fe80000100800 */
[----:B------:R5:W-:Y:S01]  /*5ad70*/  STL [R1+0x41c], R4 ;  /* 0x00041c0401007387 */ /* 0x000be20000100800 */
[----:B----4-:R-:W-:-:S05]  /*5ad80*/  F2FP.SATFINITE.E4M3.F32.PACK_AB_MERGE_C R7, R9, R10, RZ ;  /* 0x0000000a0907723e */ /* 0x010fca00048070ff */
[----:B------:R-:W-:Y:S01]  /*5ad90*/  STL [R1+0x424], R7 ;  /* 0x0004240701007387 */ /* 0x000fe20000100800 */
[----:B-----5:R-:W-:-:S03]  /*5ada0*/  F2FP.SATFINITE.E4M3.F32.PACK_AB_MERGE_C R4, R5, R6, RZ ;  /* 0x000000060504723e */ /* 0x020fc600048070ff */
[----:B---3--:R-:W-:Y:S04]  /*5adb0*/  STL.64 [R1+0x100], R28 ;  /* 0x0001001c01007387 */ /* 0x008fe80000100a00 */
        /* <DEDUP_REMOVED lines=30> */
[----:B---3--:R-:W3:Y:S02]  /*5afa0*/  LDTM.x64 R24, tmem[UR7+0x180] ;  /* 0x00018007001879ee */ /* 0x008ee40008340000 */
[----:B------:R-:W-:Y:S04]  /*5afb0*/  STL.64 [R1+0x1f0], R88 ;  /* 0x0001f05801007387 */ /* 0x000fe80000100a00 */
[----:B------:R-:W-:Y:S04]  /*5afc0*/  STL.64 [R1+0x1f8], R90 ;  /* 0x0001f85a01007387 */ /* 0x000fe80000100a00 */
[----:B---3--:R-:W-:Y:S04]  /*5afd0*/  STL.64 [R1+0x50], R44 ;  /* 0x0000502c01007387 */ /* 0x008fe80000100a00 */
        /* <DEDUP_REMOVED lines=18> */
[----:B------:R4:W-:Y:S04]  /*5b100*/  STL.64 [R1+0xe8], R82 ;  /* 0x0000e85201007387 */ /* 0x0009e80000100a00 */
[----:B------:R-:W-:Y:S04]  /*5b110*/  STL.64 [R1+0xf0], R84 ;  /* 0x0000f05401007387 */ /* 0x000fe80000100a00 */
[----:B------:R-:W-:Y:S04]  /*5b120*/  STL.64 [R1+0xf8], R86 ;  /* 0x0000f85601007387 */ /* 0x000fe80000100a00 */
[----:B---3--:R-:W3:Y:S04]  /*5b130*/  LDL.LU.64 R80, [R1+0x1e48] ;  /* 0x001e480001507983 */ /* 0x008ee80000300a00 */
[----:B------:R-:W3:Y:S04]  /*5b140*/  LDL.LU.64 R78, [R1+0x1e40] ;  /* 0x001e4000014e7983 */ /* 0x000ee80000300a00 */
[----:B------:R-:W5:Y:S01]  /*5b150*/  LDL.LU.64 R76, [R1+0x1e38] ;  /* 0x001e3800014c7983 */ /* 0x000f620000300a00 */
[----:B------:R-:W-:-:S03]  /*5b160*/  IMAD.MOV.U32 R7, RZ, RZ, R40 ;  /* 0x000000ffff077224 */ /* 0x000fc600078e0028 */
[----:B------:R-:W2:Y:S01]  /*5b170*/  LDL.LU.64 R74, [R1+0x1e30] ;  /* 0x001e3000014a7983 */ /* 0x000ea20000300a00 */
[----:B------:R-:W-:-:S03]  /*5b180*/  IMAD.MOV.U32 R6, RZ, RZ, R41 ;  /* 0x000000ffff067224 */ /* 0x000fc600078e0029 */
[----:B------:R-:W2:Y:S01]  /*5b190*/  LDL.LU.64 R72, [R1+0x1e28] ;  /* 0x001e280001487983 */ /* 0x000ea20000300a00 */
[----:B------:R-:W-:-:S03]  /*5b1a0*/  IMAD.MOV.U32 R9, RZ, RZ, R38 ;  /* 0x000000ffff097224 */ /* 0x000fc600078e0026 */
[----:B------:R-:W2:Y:S01]  /*5b1b0*/  LDL.LU.64 R70, [R1+0x1e20] ;  /* 0x001e200001467983 */ /* 0x000ea20000300a00 */
[----:B------:R-:W-:-:S03]  /*5b1c0*/  IMAD.MOV.U32 R8, RZ, RZ, R39 ;  /* 0x000000ffff087224 */ /* 0x000fc600078e0027 */
[----:B------:R-:W2:Y:S01]  /*5b1d0*/  LDL.LU.64 R68, [R1+0x1e18] ;  /* 0x001e180001447983 */ /* 0x000ea20000300a00 */
[----:B------:R-:W-:Y:S02]  /*5b1e0*/  IMAD.MOV.U32 R11, RZ, RZ, R36 ;  /* 0x000000ffff0b7224 */ /* 0x000fe400078e0024 */
[----:B------:R-:W-:Y:S01]  /*5b1f0*/  IMAD.MOV.U32 R10, RZ, RZ, R37 ;  /* 0x000000ffff0a7224 */ /* 0x000fe200078e0025 */
[----:B------:R-:W2:Y:S01]  /*5b200*/  LDL.LU.64 R40, [R1+0x1e10] ;  /* 0x001e100001287983 */ /* 0x000ea20000300a00 */
[----:B------:R-:W-:Y:S02]  /*5b210*/  IMAD.MOV.U32 R13, RZ, RZ, R34 ;  /* 0x000000ffff0d7224 */ /* 0x000fe400078e0022 */
[----:B------:R-:W-:Y:S01]  /*5b220*/  IMAD.MOV.U32 R12, RZ, RZ, R35 ;  /* 0x000000ffff0c7224 */ /* 0x000fe200078e0023 */
[----:B------:R-:W3:Y:S01]  /*5b230*/  LDL.LU.64 R38, [R1+0x1e08] ;  /* 0x001e080001267983 */ /* 0x000ee20000300a00 */
[----:B------:R-:W-:Y:S02]  /*5b240*/  IMAD.MOV.U32 R15, RZ, RZ, R32 ;  /* 0x000000ffff0f7224 */ /* 0x000fe400078e0020 */
[----:B------:R-:W-:Y:S01]  /*5b250*/  IMAD.MOV.U32 R14, RZ, RZ, R33 ;  /* 0x000000ffff0e7224 */ /* 0x000fe200078e0021 */
[----:B------:R-:W5:Y:S01]  /*5b260*/  LDL.LU.64 R36, [R1+0x1e00] ;  /* 0x001e000001247983 */ /* 0x000f620000300a00 */
[----:B------:R-:W-:-:S02]  /*5b270*/  IMAD.MOV.U32 R17, RZ, RZ, R30 ;  /* 0x000000ffff117224 */ /* 0x000fc400078e001e */
[----:B------:R-:W-:Y:S01]  /*5b280*/  IMAD.MOV.U32 R16, RZ, RZ, R31 ;  /* 0x000000ffff107224 */ /* 0x000fe200078e001f */
[----:B------:R-:W5:Y:S01]  /*5b290*/  LDL.LU.64 R34, [R1+0x1df8] ;  /* 0x001df80001227983 */ /* 0x000f620000300a00 */
[----:B------:R-:W-:Y:S02]  /*5b2a0*/  IMAD.MOV.U32 R19, RZ, RZ, R28 ;  /* 0x000000ffff137224 */ /* 0x000fe400078e001c */
[----:B------:R-:W-:Y:S01]  /*5b2b0*/  IMAD.MOV.U32 R18, RZ, RZ, R29 ;  /* 0x000000ffff127224 */ /* 0x000fe200078e001d */
[----:B------:R-:W5:Y:S01]  /*5b2c0*/  LDL.LU.64 R32, [R1+0x1df0] ;  /* 0x001df00001207983 */ /* 0x000f620000300a00 */
[----:B------:R-:W-:-:S03]  /*5b2d0*/  IMAD.MOV.U32 R21, RZ, RZ, R26 ;  /* 0x000000ffff157224 */ /* 0x000fc600078e001a */
[----:B------:R-:W5:Y:S01]  /*5b2e0*/  LDL.LU.64 R30, [R1+0x1de8] ;  /* 0x001de800011e7983 */ /* 0x000f620000300a00 */
[----:B------:R-:W-:-:S03]  /*5b2f0*/  IMAD.MOV.U32 R20, RZ, RZ, R27 ;  /* 0x000000ffff147224 */ /* 0x000fc600078e001b */
[----:B------:R-:W5:Y:S01]  /*5b300*/  LDL.LU.64 R28, [R1+0x1de0] ;  /* 0x001de000011c7983 */ /* 0x000f620000300a00 */
[----:B------:R-:W-:Y:S02]  /*5b310*/  IMAD.MOV.U32 R23, RZ, RZ, R24 ;  /* 0x000000ffff177224 */ /* 0x000fe400078e0018 */
[----:B------:R-:W-:Y:S01]  /*5b320*/  IMAD.MOV.U32 R22, RZ, RZ, R25 ;  /* 0x000000ffff167224 */ /* 0x000fe200078e0019 */
[----:B------:R-:W5:Y:S04]  /*5b330*/  LDL.LU.64 R26, [R1+0x1dd8] ;  /* 0x001dd800011a7983 */ /* 0x000f680000300a00 */
[----:B------:R-:W5:Y:S01]  /*5b340*/  LDL.LU.64 R24, [R1+0x1dd0] ;  /* 0x001dd00001187983 */ /* 0x000f620000300a00 */
[----:B------:R-:W-:Y:S02]  /*5b350*/  F2FP.SATFINITE.E4M3.F32.PACK_AB_MERGE_C R22, R22, R23, RZ ;  /* 0x000000171616723e */ /* 0x000fe400048070ff */
[----:B------:R-:W-:-:S02]  /*5b360*/  F2FP.SATFINITE.E4M3.F32.PACK_AB_MERGE_C R20, R20, R21, RZ ;  /* 0x000000151414723e */ /* 0x000fc400048070ff */
[----:B------:R-:W-:Y:S02]  /*5b370*/  F2FP.SATFINITE.E4M3.F32.PACK_AB_MERGE_C R18, R18, R19, RZ ;  /* 0x000000131212723e */ /* 0x000fe400048070ff */
[----:B------:R-:W-:Y:S01]  /*5b380*/  F2FP.SATFINITE.E4M3.F32.PACK_AB_MERGE_C R16, R16, R17, RZ ;  /* 0x000000111010723e */ /* 0x000fe200048070ff */
[----:B------:R-:W-:Y:S01]  /*5b390*/  IMAD.MOV.U32 R5, RZ, RZ, R42 ;  /* 0x000000ffff057224 */ /* 0x000fe200078e002a */
[----:B------:R-:W-:Y:S01]  /*5b3a0*/  F2FP.SATFINITE.E4M3.F32.PACK_AB_MERGE_C R6, R6, R7, RZ ;  /* 0x000000070606723e */ /* 0x000fe200048070ff */
[----:B------:R-:W-:Y:S01]  /*5b3b0*/  IMAD.MOV.U32 R4, RZ, RZ, R43 ;  /* 0x000000ffff047224 */ /* 0x000fe200078e002b */
[----:B------:R-:W-:Y:S02]  /*5b3c0*/  F2FP.SATFINITE.E4M3.F32.PACK_AB_MERGE_C R93, R10, R11, RZ ;  /* 0x0000000b0a5d723e */ /* 0x000fe400048070ff */
[----:B------:R-:W-:Y:S02]  /*5b3d0*/  F2FP.SATFINITE.E4M3.F32.PACK_AB_MERGE_C R90, R8, R9, RZ ;  /* 0x00000009085a723e */ /* 0x000fe400048070ff */
[----:B----4-:R-:W-:-:S02]  /*5b3e0*/  F2FP.SATFINITE.E4M3.F32.PACK_AB_MERGE_C R83, R4, R5, RZ ;  /* 0x000000050453723e */ /* 0x010fc400048070ff */
[----:B--2---:R-:W-:Y:S02]  /*5b3f0*/  F2FP.SATFINITE.E4M3.F32.PACK_AB_MERGE_C R40, R40, R41, RZ ;  /* 0x000000292828723e */ /* 0x004fe400048070ff */
[----:B---3--:R-:W-:-:S03]  /*5b400*/  F2FP.SATFINITE.E4M3.F32.PACK_AB_MERGE_C R38, R38, R39, RZ ;  /* 0x000000272626723e */ /* 0x008fc600048070ff */
[----:B------:R-:W-:Y:S01]  /*5b410*/  STL [R1+0x204], R40 ;  /* 0x0002042801007387 */ /* 0x000fe20000100800 */
[----:B-----5:R-:W-:-:S03]  /*5b420*/  F2FP.SATFINITE.E4M3.F32.PACK_AB_MERGE_C R36, R36, R37, RZ ;  /* 0x000000252424723e */ /* 0x020fc600048070ff */
[----:B------:R-:W-:Y:S01]  /*5b430*/  STL [R1+0x208], R38 ;  /* 0x0002082601007387 */ /* 0x000fe20000100800 */
[----:B------:R-:W-:-:S03]  /*5b440*/  F2FP.SATFINITE.E4M3.F32.PACK_AB_MERGE_C R34, R34, R35, RZ ;  /* 0x000000232222723e */ /* 0x000fc600048070ff */
[----:B------:R-:W-:Y:S01]  /*5b450*/  STL [R1+0x20c], R36 ;  /* 0x00020c2401007387 */ /* 0x000fe20000100800 */
[----:B------:R-:W-:-:S03]  /*5b460*/  F2FP.SATFINITE.E4M3.F32.PACK_AB_MERGE_C R32, R32, R33, RZ ;  /* 0x000000212020723e */ /* 0x000fc600048070ff */
[----:B------:R-:W-:Y:S01]  /*5b470*/  STL [R1+0x210], R34 ;  /* 0x0002102201007387 */ /* 0x000fe20000100800 */
[----:B------:R-:W-:Y:S02]  /*5b480*/  F2FP.SATFINITE.E4M3.F32.PACK_AB_MERGE_C R30, R30, R31, RZ ;  /* 0x0000001f1e1e723e */ /* 0x000fe400048070ff */
[----:B------:R-:W-:Y:S01]  /*5b490*/  F2FP.SATFINITE.E4M3.F32.PACK_AB_MERGE_C R92, R28, R29, RZ ;  /* 0x0000001d1c5c723e */ /* 0x000fe200048070ff */
[----:B------:R-:W-:Y:S01]  /*5b4a0*/  STL [R1+0x214], R32 ;  /* 0x0002142001007387 */ /* 0x000fe20000100800 */
[----:B------:R-:W-:-:S03]  /*5b4b0*/  F2FP.SATFINITE.E4M3.F32.PACK_AB_MERGE_C R91, R26, R27, RZ ;  /* 0x0000001b1a5b723e */ /* 0x000fc600048070ff */
[----:B------:R-:W-:Y:S01]  /*5b4c0*/  STL [R1+0x1dc0], R92 ;  /* 0x001dc05c01007387 */ /* 0x000fe20000100800 */
[----:B------:R-:W-:-:S03]  /*5b4d0*/  F2FP.SATFINITE.E4M3.F32.PACK_AB_MERGE_C R24, R24, R25, RZ ;  /* 0x000000191818723e */ /* 0x000fc600048070ff */
[----:B------:R-:W-:Y:S04]  /*5b4e0*/  STL [R1+0x218], R30 ;  /* 0x0002181e01007387 */ /* 0x000fe80000100800 */
[----:B------:R2:W-:Y:S04]  /*5b4f0*/  STL [R1+0x1dc4], R91 ;  /* 0x001dc45b01007387 */ /* 0x0005e80000100800 */
[----:B------:R-:W-:Y:S04]  /*5b500*/  STL [R1+0x224], R24 ;  /* 0x0002241801007387 */ /* 0x000fe80000100800 */
[----:B------:R-:W-:Y:S04]  /*5b510*/  STL [R1], R22 ;  /* 0x0000001601007387 */ /* 0x000fe80000100800 */
[----:B------:R-:W-:Y:S01]  /*5b520*/  STL [R1+0x4], R20 ;  /* 0x0000041401007387 */ /* 0x000fe20000100800 */
[----:B--2---:R-:W-:-:S03]  /*5b530*/  F2FP.SATFINITE.E4M3.F32.PACK_AB_MERGE_C R91, R14, R15, RZ ;  /* 0x0000000f0e5b723e */ /* 0x004fc600048070ff */
[----:B------:R-:W-:Y:S01]  /*5b540*/  STL [R1+0x8], R18 ;  /* 0x0000081201007387 */ /* 0x000fe20000100800 */
[----:B------:R-:W-:-:S03]  /*5b550*/  F2FP.SATFINITE.E4M3.F32.PACK_AB_MERGE_C R92, R12, R13, RZ ;  /* 0x0000000d0c5c723e */ /* 0x000fc600048070ff */
[----:B------:R-:W-:Y:S04]  /*5b560*/  STL [R1+0xc], R16 ;  /* 0x00000c1001007387 */ /* 0x000fe80000100800 */
[----:B------:R-:W2:Y:S04]  /*5b570*/  LDL.LU R82, [R1+0x1afc] ;  /* 0x001afc0001527983 */ /* 0x000ea80000300800 */
[----:B------:R3:W-:Y:S02]  /*5b580*/  STL [R1+0x20], R6 ;  /* 0x0000200601007387 */ /* 0x0007e40000100800 */
[----:B---3--:R-:W3:Y:S02]  /*5b590*/  LDTM.x64 R4, tmem[UR7+0x1c0] ;  /* 0x0001c007000479ee */ /* 0x008ee40008340000 */
[----:B------:R-:W-:Y:S01]  /*5b5a0*/  STL [R1+0x24], R83 ;  /* 0x0000245301007387 */ /* 0x000fe20000100800 */
[----:B------:R-:W-:Y:S01]  /*5b5b0*/  NOP ;  /* 0x0000000000007918 */ /* 0x000fe20000000000 */
[----:B------:R-:W4:Y:S02]  /*5b5c0*/  LDCU.64 UR6, c[0x0][0x398] ;  /* 0x00007300ff0677ac */ /* 0x000f240008000a00 */
[----:B---3--:R-:W-:Y:S04]  /*5b5d0*/  STL.64 [R1+0x1d98], R36 ;  /* 0x001d982401007387 */ /* 0x008fe80000100a00 */
[----:B------:R3:W-:Y:S04]  /*5b5e0*/  STL.64 [R1+0x1d88], R38 ;  /* 0x001d882601007387 */ /* 0x0007e80000100a00 */
[----:B---3--:R-:W3:Y:S04]  /*5b5f0*/  LDL R38, [R1+0x708] ;  /* 0x0007080001267983 */ /* 0x008ee80000100800 */
[----:B------:R5:W-:Y:S04]  /*5b600*/  STL.64 [R1+0x1d78], R40 ;  /* 0x001d782801007387 */ /* 0x000be80000100a00 */
[----:B-----5:R-:W5:Y:S04]  /*5b610*/  LDL.LU.64 R40, [R1+0x850] ;  /* 0x0008500001287983 */ /* 0x020f680000300a00 */
[----:B------:R0:W-:Y:S04]  /*5b620*/  STL.64 [R1+0x1d68], R42 ;  /* 0x001d682a01007387 */ /* 0x0001e80000100a00 */
[----:B0-----:R-:W2:Y:S04]  /*5b630*/  LDL.LU R43, [R1+0x200] ;  /* 0x00020000012b7983 */ /* 0x001ea80000300800 */
[----:B------:R-:W-:Y:S04]  /*5b640*/  STL.64 [R1+0x1d58], R44 ;  /* 0x001d582c01007387 */ /* 0x000fe80000100a00 */
[----:B------:R0:W-:Y:S04]  /*5b650*/  STL.64 [R1+0x1d48], R46 ;  /* 0x001d482e01007387 */ /* 0x0001e80000100a00 */
[----:B0-----:R-:W2:Y:S04]  /*5b660*/  LDL.LU R47, [R1] ;  /* 0x00000000012f7983 */ /* 0x001ea80000300800 */
[----:B------:R-:W-:Y:S04]  /*5b670*/  STL.64 [R1+0x1d38], R48 ;  /* 0x001d383001007387 */ /* 0x000fe80000100a00 */
[----:B------:R0:W-:Y:S04]  /*5b680*/  STL.64 [R1+0x1d28], R50 ;  /* 0x001d283201007387 */ /* 0x0001e80000100a00 */
[----:B0-----:R-:W2:Y:S04]  /*5b690*/  LDL.LU.64 R50, [R1+0x878] ;  /* 0x0008780001327983 */ /* 0x001ea80000300a00 */
[----:B------:R-:W-:Y:S04]  /*5b6a0*/  STL.64 [R1+0x1d20], R52 ;  /* 0x001d203401007387 */ /* 0x000fe80000100a00 */
[----:B------:R-:W-:Y:S04]  /*5b6b0*/  STL.64 [R1+0x1d18], R54 ;  /* 0x001d183601007387 */ /* 0x000fe80000100a00 */
[----:B------:R-:W-:Y:S04]  /*5b6c0*/  STL.64 [R1+0x1d10], R56 ;  /* 0x001d103801007387 */ /* 0x000fe80000100a00 */
[----:B------:R-:W-:Y:S04]  /*5b6d0*/  STL.64 [R1+0x1d08], R58 ;  /* 0x001d083a01007387 */ /* 0x000fe80000100a00 */
[----:B------:R-:W-:Y:S04]  /*5b6e0*/  STL.64 [R1+0x1d00], R60 ;  /* 0x001d003c01007387 */ /* 0x000fe80000100a00 */
[----:B------:R-:W-:Y:S04]  /*5b6f0*/  STL.64 [R1+0x1cf8], R62 ;  /* 0x001cf83e01007387 */ /* 0x000fe80000100a00 */
[----:B------:R-:W-:Y:S04]  /*5b700*/  STL.64 [R1+0x1cf0], R64 ;  /* 0x001cf04001007387 */ /* 0x000fe80000100a00 */
[----:B------:R0:W-:Y:S04]  /*5b710*/  STL [R1+0x1cec], R66 ;  /* 0x001cec4201007387 */ /* 0x0001e80000100800 */
[----:B0-----:R-:W4:Y:S04]  /*5b720*/  LDL.LU R66, [R1+0x700] ;  /* 0x0007000001427983 */ /* 0x001f280000300800 */
[----:B------:R0:W-:Y:S04]  /*5b730*/  STL [R1+0x1ce8], R67 ;  /* 0x001ce84301007387 */ /* 0x0001e80000100800 */
[----:B0-----:R-:W2:Y:S04]  /*5b740*/  LDL.LU R67, [R1+0x70c] ;  /* 0x00070c0001437983 */ /* 0x001ea80000300800 */
[----:B------:R-:W3:Y:S04]  /*5b750*/  LDL.LU.64 R48, [R1+0x848] ;  /* 0x0008480001307983 */ /* 0x000ee80000300a00 */
[----:B------:R-:W3:Y:S04]  /*5b760*/  LDL.LU R44, [R1+0x1b0c] ;  /* 0x001b0c00012c7983 */ /* 0x000ee80000300800 */
[----:B------:R-:W3:Y:S04]  /*5b770*/  LDL R36, [R1+0x704] ;  /* 0x0007040001247983 */ /* 0x000ee80000100800 */
[----:B------:R0:W-:Y:S02]  /*5b780*/  @P3 STG.E.U8 desc[UR14][R78.64], R80 ;  /* 0x000000504e003986 */ /* 0x0001e4000c10110e */
[----:B0-----:R-:W-:-:S02]  /*5b790*/  PRMT R78, R80, 0x9910, RZ ;  /* 0x00009910504e7816 */ /* 0x001fc400000000ff */
[----:B------:R-:W4:Y:S02]  /*5b7a0*/  LDL.LU R80, [R1+0x1dcc] ;  /* 0x001dcc0001507983 */ /* 0x000f240000300800 */
[----:B------:R-:W-:Y:S02]  /*5b7b0*/  SHF.R.S32.HI R78, RZ, 0x8, R78 ;  /* 0x00000008ff4e7819 */ /* 0x000fe4000001144e */
[----:B------:R-:W5:Y:S04]  /*5b7c0*/  LDL.LU R45, [R1+0x920] ;  /* 0x00092000012d7983 */ /* 0x000f680000300800 */
[----:B------:R-:W5:Y:S01]  /*5b7d0*/  LDL.LU R39, [R1+0x604] ;  /* 0x0006040001277983 */ /* 0x000f620000300800 */
[----:B--2---:R-:W-:Y:S01]  /*5b7e0*/  ISETP.LT.AND P3, PT, R67, UR10, !P5 ;  /* 0x0000000a43007c0c */ /* 0x004fe2000ef61270 */
[----:B------:R-:W-:Y:S01]  /*5b7f0*/  VIADD R73, R73, UR20 ;  /* 0x0000001449497c36 */ /* 0x000fe20008000000 */
[----:B------:R-:W0:Y:S11]  /*5b800*/  LDCU.64 UR10, c[0x0][0x398] ;  /* 0x00007300ff0a77ac */ /* 0x000e360008000a00 */
[----:B------:R-:W-:Y:S01]  /*5b810*/  @P3 STG.E.U8 desc[UR14][R76.64], R81 ;  /* 0x000000514c003986 */ /* 0x000fe2000c10110e */
[----:B---3--:R-:W-:Y:S01]  /*5b820*/  ISETP.LT.AND P3, PT, R38, UR12, !P5 ;  /* 0x0000000c26007c0c */ /* 0x008fe2000ef61270 */
[----:B------:R-:W2:Y:S01]  /*5b830*/  LDCU.64 UR12, c[0x0][0x398] ;  /* 0x00007300ff0c77ac */ /* 0x000ea20008000a00 */
[----:B------:R-:W-:-:S11]  /*5b840*/  ISETP.LT.AND P5, PT, R36, UR22, !P5 ;  /* 0x0000001624007c0c */ /* 0x000fd6000efa1270 */
[----:B------:R-:W-:Y:S04]  /*5b850*/  @P3 STG.E.U8 desc[UR14][R74.64], R43 ;  /* 0x0000002b4a003986 */ /* 0x000fe8000c10110e */
[----:B------:R-:W-:Y:S01]  /*5b860*/  @P5 STG.E.U8 desc[UR14][R50.64], R47 ;  /* 0x0000002f32005986 */ /* 0x000fe2000c10110e */
[----:B----4-:R-:W-:-:S13]  /*5b870*/  ISETP.LT.AND P5, PT, R66, UR6, !P6 ;  /* 0x0000000642007c0c */ /* 0x010fda000f7a1270 */
[----:B-----5:R3:W-:Y:S02]  /*5b880*/  @P5 STG.E.U8 desc[UR14][R40.64], R78 ;  /* 0x0000004e28005986 */ /* 0x0207e4000c10110e */
[----:B---3--:R-:W-:Y:S02]  /*5b890*/  PRMT R78, R81, 0x9910, RZ ;  /* 0x00009910514e7816 */ /* 0x008fe400000000ff */
[----:B------:R-:W3:Y:S04]  /*5b8a0*/  LDL.LU R81, [R1+0x1dc8] ;  /* 0x001dc80001517983 */ /* 0x000ee80000300800 */
[----:B------:R-:W4:Y:S04]  /*5b8b0*/  LDL.LU.64 R54, [R1+0x918] ;  /* 0x0009180001367983 */ /* 0x000f280000300a00 */
[----:B------:R-:W5:Y:S01]  /*5b8c0*/  LDL.LU.64 R52, [R1+0x910] ;  /* 0x0009100001347983 */ /* 0x000f620000300a00 */
[----:B------:R-:W-:Y:S01]  /*5b8d0*/  ISETP.LT.AND P5, PT, R67, UR8, !P6 ;  /* 0x0000000843007c0c */ /* 0x000fe2000f7a1270 */
[----:B------:R-:W0:Y:S02]  /*5b8e0*/  LDCU UR8, c[0x0][0x398] ;  /* 0x00007300ff0877ac */ /* 0x000e240008000800 */
[----:B------:R-:W4:Y:S04]  /*5b8f0*/  LDL.LU R40, [R1+0x404] ;  /* 0x0004040001287983 */ /* 0x000f280000300800 */
[----:B------:R-:W4:Y:S04]  /*5b900*/  LDL.LU R37, [R1+0x204] ;  /* 0x0002040001257983 */ /* 0x000f280000300800 */
[----:B------:R-:W4:Y:S01]  /*5b910*/  LDL.LU.64 R50, [R1+0x908] ;  /* 0x0009080001327983 */ /* 0x000f220000300a00 */
[----:B------:R-:W-:-:S05]  /*5b920*/  SHF.R.S32.HI R78, RZ, 0x8, R78 ;  /* 0x00000008ff4e7819 */ /* 0x000fca000001144e */
[----:B------:R0:W-:Y:S04]  /*5b930*/  @P5 STG.E.U8 desc[UR14][R48.64], R78 ;  /* 0x0000004e30005986 */ /* 0x0001e8000c10110e */
[----:B0-----:R-:W5:Y:S01]  /*5b940*/  LDL.LU.64 R48, [R1+0x900] ;  /* 0x0009000001307983 */ /* 0x001f620000300a00 */
[----:B------:R-:W-:-:S03]  /*5b950*/  PRMT R78, R43, 0x9910, RZ ;  /* 0x000099102b4e7816 */ /* 0x000fc600000000ff */
[----:B------:R-:W5:Y:S04]  /*5b960*/  LDL.LU R41, [R1+0x1b10] ;  /* 0x001b100001297983 */ /* 0x000f680000300800 */
[----:B------:R-:W5:Y:S04]  /*5b970*/  LDL.LU R46, [R1+0x4] ;  /* 0x00000400012e7983 */ /* 0x000f680000300800 */
[----:B------:R-:W5:Y:S01]  /*5b980*/  LDL.LU.64 R42, [R1+0x8f8] ;  /* 0x0008f800012a7983 */ /* 0x000f620000300a00 */
[----:B------:R-:W-:Y:S02]  /*5b990*/  SHF.R.S32.HI R74, RZ, 0x1f, R73 ;  /* 0x0000001fff4a7819 */ /* 0x000fe40000011449 */
[----:B------:R-:W-:-:S02]  /*5b9a0*/  IADD3 R88, P0, PT, R73, R2, RZ ;  /* 0x0000000249587210 */ /* 0x000fc40007f1e0ff */
[----:B------:R-:W-:Y:S01]  /*5b9b0*/  ISETP.GE.AND P3, PT, R82, UR7, PT ;  /* 0x0000000752007c0c */ /* 0x000fe2000bf66270 */
[----:B------:R-:W0:Y:S02]  /*5b9c0*/  LDCU.64 UR6, c[0x0][0x398] ;  /* 0x00007300ff0677ac */ /* 0x000e240008000a00 */
[----:B------:R-:W-:Y:S01]  /*5b9d0*/  IMAD.X R89, R74, 0x1, R0, P0 ;  /* 0x000000014a597824 */ /* 0x000fe200000e0600 */
[----:B------:R-:W-:-:S05]  /*5b9e0*/  IADD3 R86, P0, PT, R73, R3, RZ ;  /* 0x0000000349567210 */ /* 0x000fca0007f1e0ff */
[----:B------:R-:W-:Y:S01]  /*5b9f0*/  IMAD.X R87, R74, 0x1, R71, P0 ;  /* 0x000000014a577824 */ /* 0x000fe200000e0647 */
[----:B------:R-:W-:-:S05]  /*5ba00*/  IADD3 R84, P0, PT, R73, R68, RZ ;  /* 0x0000004449547210 */ /* 0x000fca0007f1e0ff */
[----:B------:R-:W-:Y:S01]  /*5ba10*/  IMAD.X R85, R74, 0x1, R72, P0 ;  /* 0x000000014a557824 */ /* 0x000fe200000e0648 */
[C---:B------:R-:W-:Y:S01]  /*5ba20*/  IADD3 R82, P0, PT, R73.reuse, R70, RZ ;  /* 0x0000004649527210 */ /* 0x040fe20007f1e0ff */
[----:B------:R-:W-:Y:S01]  /*5ba30*/  VIADD R73, R73, UR20 ;  /* 0x0000001449497c36 */ /* 0x000fe20008000000 */
[----:B0-----:R-:W-:Y:S01]  /*5ba40*/  ISETP.LT.AND P5, PT, R38, UR6, !P6 ;  /* 0x0000000626007c0c */ /* 0x001fe2000f7a1270 */
[----:B------:R-:W0:Y:S02]  /*5ba50*/  LDCU UR6, c[0x0][0x398] ;  /* 0x00007300ff0677ac */ /* 0x000e240008000800 */
[----:B------:R-:W-:Y:S01]  /*5ba60*/  IMAD.X R83, R74, 0x1, R69, P0 ;  /* 0x000000014a537824 */ /* 0x000fe200000e0645 */
[----:B------:R-:W-:Y:S02]  /*5ba70*/  SHF.R.S32.HI R79, RZ, 0x1f, R73 ;  /* 0x0000001fff4f7819 */ /* 0x000fe40000011449 */
[----:B------:R-:W-:Y:S02]  /*5ba80*/  IADD3 R76, P0, PT, R73, R2, RZ ;  /* 0x00000002494c7210 */ /* 0x000fe40007f1e0ff */
[----:B------:R-:W-:-:S03]  /*5ba90*/  SHF.R.S32.HI R78, RZ, 0x8, R78 ;  /* 0x00000008ff4e7819 */ /* 0x000fc6000001144e */
[----:B------:R-:W-:Y:S01]  /*5baa0*/  IMAD.X R77, R79, 0x1, R0, P0 ;  /* 0x000000014f4d7824 */ /* 0x000fe200000e0600 */
[----:B------:R-:W-:-:S05]  /*5bab0*/  IADD3 R74, P0, PT, R73, R3, RZ ;  /* 0x00000003494a7210 */ /* 0x000fca0007f1e0ff */
[----:B------:R-:W-:Y:S01]  /*5bac0*/  IMAD.X R75, R79, 0x1, R71, P0 ;  /* 0x000000014f4b7824 */ /* 0x000fe200000e0647 */
[----:B--2---:R-:W-:Y:S01]  /*5bad0*/  ISETP.LT.AND P6, PT, R36, UR12, !P6 ;  /* 0x0000000c24007c0c */ /* 0x004fe2000f7c1270 */
[----:B------:R-:W2:Y:S01]  /*5bae0*/  LDCU UR12, c[0x0][0x398] ;  /* 0x00007300ff0c77ac */ /* 0x000ea20008000800 */
[----:B------:R-:W-:-:S04]  /*5baf0*/  PRMT R47, R47, 0x9910, RZ ;  /* 0x000099102f2f7816 */ /* 0x000fc800000000ff */
[----:B------:R-:W-:Y:S01]  /*5bb00*/  SHF.R.S32.HI R47, RZ, 0x8, R47 ;  /* 0x00000008ff2f7819 */ /* 0x000fe2000001142f */
[----:B---3--:R3:W-:Y:S02]  /*5bb10*/  @P5 STG.E.U8 desc[UR14][R80.64], R78 ;  /* 0x0000004e50005986 */ /* 0x0087e4000c10110e */
[----:B---3--:R-:W-:-:S05]  /*5bb20*/  IADD3 R80, P0, PT, R73, R68, RZ ;  /* 0x0000004449507210 */ /* 0x008fca0007f1e0ff */
[----:B------:R-:W-:Y:S01]  /*5bb30*/  IMAD.X R81, R79, 0x1, R72, P0 ;  /* 0x000000014f517824 */ /* 0x000fe200000e0648 */
[----:B------:R-:W-:Y:S02]  /*5bb40*/  IADD3 R78, P0, PT, R73, R70, RZ ;  /* 0x00000046494e7210 */ /* 0x000fe40007f1e0ff */
[----:B------:R-:W-:Y:S01]  /*5bb50*/  ISETP.GE.AND P5, PT, R44, UR4, PT ;  /* 0x000000042c007c0c */ /* 0x000fe2000bfa6270 */
[----:B----4-:R-:W-:Y:S01]  /*5bb60*/  @P6 STG.E.U8 desc[UR14][R54.64], R47 ;  /* 0x0000002f36006986 */ /* 0x010fe2000c10110e */
[----:B------:R-:W3:Y:S01]  /*5bb70*/  LDCU UR4, c[0x0][0x39c] ;  /* 0x00007380ff0477ac */ /* 0x000ee20008000800 */
[----:B------:R-:W-:Y:S01]  /*5bb80*/  IMAD.X R79, R79, 0x1, R69, P0 ;  /* 0x000000014f4f7824 */ /* 0x000fe200000e0645 */
[----:B------:R-:W-:Y:S02]  /*5bb90*/  LOP3.LUT P0, RZ, R45, 0x2, RZ, 0xc0, !PT ;  /* 0x000000022dff7812 */ /* 0x000fe4000780c0ff */
[----:B------:R-:W4:Y:S04]  /*5bba0*/  LDL.LU.64 R44, [R1+0x8f0] ;  /* 0x0008f000012c7983 */ /* 0x000f280000300a00 */
[----:B------:R-:W2:Y:S01]  /*5bbb0*/  LDL.LU.64 R58, [R1+0x8e8] ;  /* 0x0008e800013a7983 */ /* 0x000ea20000300a00 */
[----:B------:R-:W-:Y:S01]  /*5bbc0*/  ISETP.LT.AND P6, PT, R66, UR10, !P5 ;  /* 0x0000000a42007c0c */ /* 0x000fe2000efc1270 */
[----:B------:R-:W-:Y:S01]  /*5bbd0*/  VIADD R73, R73, UR20 ;  /* 0x0000001449497c36 */ /* 0x000fe20008000000 */
[----:B------:R-:W-:Y:S01]  /*5bbe0*/  F2FP.SATFINITE.E4M3.F32.PACK_AB_MERGE_C R9, R9, R8, RZ ;  /* 0x000000080909723e */ /* 0x000fe200048070ff */
[----:B------:R-:W2:Y:S01]  /*5bbf0*/  LDL.LU.64 R56, [R1+0x8e0] ;  /* 0x0008e00001387983 */ /* 0x000ea20000300a00 */
[----:B------:R-:W-:Y:S01]  /*5bc00*/  F2FP.SATFINITE.E4M3.F32.PACK_AB_MERGE_C R10, R11, R10, RZ ;  /* 0x0000000a0b0a723e */ /* 0x000fe200048070ff */
[----:B------:R-:W0:Y:S08]  /*5bc10*/  LDCU UR10, c[0x0][0x398] ;  /* 0x00007300ff0a77ac */ /* 0x000e300008000800 */
[----:B-----5:R5:W-:Y:S01]  /*5bc20*/  @P6 STG.E.U8 desc[UR14][R52.64], R39 ;  /* 0x0000002734006986 */ /* 0x020be2000c10110e */
[----:B------:R-:W-:-:S13]  /*5bc30*/  ISETP.LT.AND P6, PT, R67, UR18, !P5 ;  /* 0x0000001243007c0c */ /* 0x000fda000efc1270 */
[----:B------:R-:W-:Y:S01]  /*5bc40*/  @P6 STG.E.U8 desc[UR14][R50.64], R40 ;  /* 0x0000002832006986 */ /* 0x000fe2000c10110e */
[----:B------:R-:W-:Y:S02]  /*5bc50*/  ISETP.LT.AND P6, PT, R38, UR16, !P5 ;  /* 0x0000001026007c0c */ /* 0x000fe4000efc1270 */
[----:B------:R-:W-:Y:S02]  /*5bc60*/  ISETP.LT.AND P5, PT, R36, UR24, !P5 ;  /* 0x0000001824007c0c */ /* 0x000fe4000efa1270 */
[----:B-----5:R-:W-:-:S09]  /*5bc70*/  PRMT R39, R39, 0x9910, RZ ;  /* 0x0000991027277816 */ /* 0x020fd200000000ff */
[----:B------:R5:W-:Y:S01]  /*5bc80*/  @P6 STG.E.U8 desc[UR14][R48.64], R37 ;  /* 0x0000002530006986 */ /* 0x000be2000c10110e */
[----:B---3--:R-:W-:Y:S01]  /*5bc90*/  ISETP.GE.AND P6, PT, R41, UR4, PT ;  /* 0x0000000429007c0c */ /* 0x008fe2000bfc6270 */
[----:B------:R-:W3:Y:S02]  /*5bca0*/  LDCU UR4, c[0x0][0x398] ;  /* 0x00007300ff0477ac */ /* 0x000ee40008000800 */
[----:B------:R-:W2:Y:S04]  /*5bcb0*/  LDL.LU R41, [R1+0x608] ;  /* 0x0006080001297983 */ /* 0x000ea80000300800 */
[----:B------:R-:W2:Y:S04]  /*5bcc0*/  LDL.LU.64 R54, [R1+0x8d8] ;  /* 0x0008d80001367983 */ /* 0x000ea80000300a00 */
[----:B------:R0:W-:Y:S04]  /*5bcd0*/  @P5 STG.E.U8 desc[UR14][R42.64], R46 ;  /* 0x0000002e2a005986 */ /* 0x0001e8000c10110e */
[----:B------:R-:W2:Y:S04]  /*5bce0*/  LDL.LU R47, [R1+0x408] ;  /* 0x00040800012f7983 */ /* 0x000ea80000300800 */
[----:B-----5:R-:W5:Y:S01]  /*5bcf0*/  LDL.LU.64 R48, [R1+0x8d0] ;  /* 0x0008d00001307983 */ /* 0x020f620000300a00 */
[----:B0-----:R-:W-:-:S03]  /*5bd00*/  SHF.R.S32.HI R42, RZ, 0x8, R39 ;  /* 0x00000008ff2a7819 */ /* 0x001fc60000011427 */
[----:B------:R-:W5:Y:S04]  /*5bd10*/  LDL.LU R39, [R1+0x208] ;  /* 0x0002080001277983 */ /* 0x000f680000300800 */
[----:B------:R-:W5:Y:S01]  /*5bd20*/  LDL.LU R50, [R1+0x1b14] ;  /* 0x001b140001327983 */ /* 0x000f620000300800 */
[----:B------:R-:W-:-:S03]  /*5bd30*/  ISETP.LT.AND P5, PT, R66, UR26, !P6 ;  /* 0x0000001a42007c0c */ /* 0x000fc6000f7a1270 */
[----:B------:R-:W5:Y:S01]  /*5bd40*/  LDL.LU.64 R52, [R1+0x8c8] ;  /* 0x0008c80001347983 */ /* 0x000f620000300a00 */
[----:B------:R-:W-:-:S04]  /*5bd50*/  PRMT R37, R37, 0x9910, RZ ;  /* 0x0000991025257816 */ /* 0x000fc800000000ff */
[----:B------:R-:W-:-:S05]  /*5bd60*/  SHF.R.S32.HI R37, RZ, 0x8, R37 ;  /* 0x00000008ff257819 */ /* 0x000fca0000011425 */
[----:B----4-:R0:W-:Y:S01]  /*5bd70*/  @P5 STG.E.U8 desc[UR14][R44.64], R42 ;  /* 0x0000002a2c005986 */ /* 0x0101e2000c10110e */
[----:B---3--:R-:W-:Y:S01]  /*5bd80*/  ISETP.LT.AND P5, PT, R67, UR4, !P6 ;  /* 0x0000000443007c0c */ /* 0x008fe2000f7a1270 */
[----:B------:R-:W5:Y:S01]  /*5bd90*/  LDCU UR4, c[0x0][0x39c] ;  /* 0x00007380ff0477ac */ /* 0x000f620008000800 */
[----:B0-----:R-:W-:Y:S01]  /*5bda0*/  PRMT R42, R40, 0x9910, RZ ;  /* 0x00009910282a7816 */ /* 0x001fe200000000ff */
[----:B------:R-:W3:Y:S03]  /*5bdb0*/  LDL.LU.64 R44, [R1+0x8c0] ;  /* 0x0008c000012c7983 */ /* 0x000ee60000300a00 */
[----:B------:R-:W-:Y:S01]  /*5bdc0*/  SHF.R.S32.HI R42, RZ, 0x8, R42 ;  /* 0x00000008ff2a7819 */ /* 0x000fe2000001142a */
[----:B------:R-:W4:Y:S06]  /*5bdd0*/  LDL.LU R40, [R1+0x8] ;  /* 0x0000080001287983 */ /* 0x000f2c0000300800 */
[----:B--2---:R0:W-:Y:S01]  /*5bde0*/  @P5 STG.E.U8 desc[UR14][R58.64], R42 ;  /* 0x0000002a3a005986 */ /* 0x0041e2000c10110e */
[----:B------:R-:W-:Y:S01]  /*5bdf0*/  ISETP.LT.AND P5, PT, R38, UR6, !P6 ;  /* 0x0000000626007c0c */ /* 0x000fe2000f7a1270 */
[----:B------:R-:W2:Y:S02]  /*5be00*/  LDCU UR6, c[0x0][0x398] ;  /* 0x00007300ff0677ac */ /* 0x000ea40008000800 */
[----:B0-----:R-:W4:Y:S10]  /*5be10*/  LDL.LU.64 R42, [R1+0x8b8] ;  /* 0x0008b800012a7983 */ /* 0x001f340000300a00 */
[----:B------:R0:W-:Y:S04]  /*5be20*/  @P5 STG.E.U8 desc[UR14][R56.64], R37 ;  /* 0x0000002538005986 */ /* 0x0001e8000c10110e */
[----:B0-----:R-:W4:Y:S01]  /*5be30*/  LDL.LU R37, [R1+0x1b18] ;  /* 0x001b180001257983 */ /* 0x001f220000300800 */
[----:B-----5:R-:W-:Y:S01]  /*5be40*/  ISETP.GE.AND P5, PT, R50, UR4, PT ;  /* 0x0000000432007c0c */ /* 0x020fe2000bfa6270 */
[----:B------:R-:W0:Y:S02]  /*5be50*/  LDCU UR4, c[0x0][0x398] ;  /* 0x00007300ff0477ac */ /* 0x000e240008000800 */
[----:B------:R-:W5:Y:S01]  /*5be60*/  LDL.LU.64 R50, [R1+0x8b0] ;  /* 0x0008b00001327983 */ /* 0x000f620000300a00 */
[----:B------:R-:W-:-:S04]  /*5be70*/  PRMT R46, R46, 0x9910, RZ ;  /* 0x000099102e2e7816 */ /* 0x000fc800000000ff */
[----:B------:R-:W-:Y:S02]  /*5be80*/  SHF.R.S32.HI R46, RZ, 0x8, R46 ;  /* 0x00000008ff2e7819 */ /* 0x000fe4000001142e */
[----:B0-----:R-:W-:Y:S01]  /*5be90*/  ISETP.LT.AND P6, PT, R36, UR4, !P6 ;  /* 0x0000000424007c0c */ /* 0x001fe2000f7c1270 */
[----:B------:R-:W0:-:S12]  /*5bea0*/  LDCU UR4, c[0x0][0x398] ;  /* 0x00007300ff0477ac */ /* 0x000e180008000800 */
[----:B------:R-:W-:Y:S01]  /*5beb0*/  @P6 STG.E.U8 desc[UR14][R54.64], R46 ;  /* 0x0000002e36006986 */ /* 0x000fe2000c10110e */
[----:B--2---:R-:W-:Y:S01]  /*5bec0*/  ISETP.LT.AND P6, PT, R66, UR6, !P5 ;  /* 0x0000000642007c0c */ /* 0x004fe2000efc1270 */
[----:B------:R-:W2:-:S12]  /*5bed0*/  LDCU UR6, c[0x0][0x398] ;  /* 0x00007300ff0677ac */ /* 0x000e980008000800 */
[----:B------:R1:W-:Y:S01]  /*5bee0*/  @P6 STG.E.U8 desc[UR14][R48.64], R41 ;  /* 0x0000002930006986 */ /* 0x0003e2000c10110e */
[----:B0-----:R-:W-:Y:S01]  /*5bef0*/  ISETP.LT.AND P6, PT, R67, UR4, !P5 ;  /* 0x0000000443007c0c */ /* 0x001fe2000efc1270 */
[----:B------:R-:W4:Y:S02]  /*5bf00*/  LDCU UR4, c[0x0][0x39c] ;  /* 0x00007380ff0477ac */ /* 0x000f240008000800 */
[----:B-1----:R-:W5:Y:S10]  /*5bf10*/  LDL.LU.64 R48, [R1+0x8a8] ;  /* 0x0008a80001307983 */ /* 0x002f740000300a00 */
[----:B------:R-:W-:Y:S01]  /*5bf20*/  @P6 STG.E.U8 desc[UR14][R52.64], R47 ;  /* 0x0000002f34006986 */ /* 0x000fe2000c10110e */
[----:B--2---:R-:W-:Y:S01]  /*5bf30*/  ISETP.LT.AND P6, PT, R38, UR6, !P5 ;  /* 0x0000000626007c0c */ /* 0x004fe2000efc1270 */
[----:B------:R-:W0:Y:S01]  /*5bf40*/  LDCU UR6, c[0x0][0x398] ;  /* 0x00007300ff0677ac */ /* 0x000e220008000800 */
[----:B------:R-:W-:-:S11]  /*5bf50*/  PRMT R41, R41, 0x9910, RZ ;  /* 0x0000991029297816 */ /* 0x000fd600000000ff */
[----:B---3--:R1:W-:Y:S04]  /*5bf60*/  @P6 STG.E.U8 desc[UR14][R44.64], R39 ;  /* 0x000000272c006986 */ /* 0x0083e8000c10110e */
[----:B-1----:R-:W2:Y:S01]  /*5bf70*/  LDL.LU.64 R44, [R1+0x8a0] ;  /* 0x0008a000012c7983 */ /* 0x002ea20000300a00 */
[----:B----4-:R-:W-:Y:S01]  /*5bf80*/  ISETP.GE.AND P6, PT, R37, UR4, PT ;  /* 0x0000000425007c0c */ /* 0x010fe2000bfc6270 */
[----:B------:R-:W1:Y:S02]  /*5bf90*/  LDCU UR4, c[0x0][0x398] ;  /* 0x00007300ff0477ac */ /* 0x000e640008000800 */
[----:B------:R-:W3:Y:S04]  /*5bfa0*/  LDL.LU R37, [R1+0x60c] ;  /* 0x00060c0001257983 */ /* 0x000ee80000300800 */
[----:B------:R-:W4:Y:S04]  /*5bfb0*/  LDL.LU.64 R56, [R1+0x898] ;  /* 0x0008980001387983 */ /* 0x000f280000300a00 */
[----:B------:R-:W3:Y:S01]  /*5bfc0*/  LDL.LU.64 R54, [R1+0x890] ;  /* 0x0008900001367983 */ /* 0x000ee20000300a00 */
[----:B-1----:R-:W-:Y:S01]  /*5bfd0*/  ISETP.LT.AND P5, PT, R36, UR4, !P5 ;  /* 0x0000000424007c0c */ /* 0x002fe2000efa1270 */
[----:B------:R-:W1:-:S12]  /*5bfe0*/  LDCU UR4, c[0x0][0x398] ;  /* 0x00007300ff0477ac */ /* 0x000e580008000800 */
[----:B------:R1:W-:Y:S01]  /*5bff0*/  @P5 STG.E.U8 desc[UR14][R42.64], R40 ;  /* 0x000000282a005986 */ /* 0x0003e2000c10110e */
[----:B0-----:R-:W-:Y:S01]  /*5c000*/  ISETP.LT.AND P5, PT, R66, UR6, !P6 ;  /* 0x0000000642007c0c */ /* 0x001fe2000f7a1270 */
[----:B------:R-:W0:Y:S01]  /*5c010*/  LDCU UR6, c[0x0][0x398] ;  /* 0x00007300ff0677ac */ /* 0x000e220008000800 */
[----:B-1----:R-:W-:Y:S02]  /*5c020*/  SHF.R.S32.HI R43, RZ, 0x8, R41 ;  /* 0x00000008ff2b7819 */ /* 0x002fe40000011429 */
[----:B------:R-:W3:Y:S04]  /*5c030*/  LDL.LU R41, [R1+0x40c] ;  /* 0x00040c0001297983 */ /* 0x000ee80000300800 */
[----:B------:R-:W3:Y:S05]  /*5c040*/  LDL.LU R42, [R1+0x20c] ;  /* 0x00020c00012a7983 */ /* 0x000eea0000300800 */
[----:B-----5:R1:W-:Y:S04]  /*5c050*/  @P5 STG.E.U8 desc[UR14][R50.64], R43 ;  /* 0x0000002b32005986 */ /* 0x0203e8000c10110e */
[----:B-1----:R-:W5:Y:S04]  /*5c060*/  LDL.LU R43, [R1+0x1b1c] ;  /* 0x001b1c00012b7983 */ /* 0x002f680000300800 */
[----:B------:R-:W3:Y:S01]  /*5c070*/  LDL.LU.64 R52, [R1+0x888] ;  /* 0x0008880001347983 */ /* 0x000ee20000300a00 */
[----:B------:R-:W-:Y:S01]  /*5c080*/  ISETP.LT.AND P5, PT, R67, UR4, !P6 ;  /* 0x0000000443007c0c */ /* 0x000fe2000f7a1270 */
[----:B------:R-:W5:Y:S01]  /*5c090*/  LDCU UR4, c[0x0][0x39c] ;  /* 0x00007380ff0477ac */ /* 0x000f620008000800 */
[----:B------:R-:W-:Y:S01]  /*5c0a0*/  PRMT R46, R47, 0x9910, RZ ;  /* 0x000099102f2e7816 */ /* 0x000fe200000000ff */
[----:B------:R-:W3:Y:S03]  /*5c0b0*/  LDL.LU.64 R50, [R1+0x880] ;  /* 0x0008800001327983 */ /* 0x000ee60000300a00 */
[----:B------:R-:W-:Y:S01]  /*5c0c0*/  SHF.R.S32.HI R46, RZ, 0x8, R46 ;  /* 0x00000008ff2e7819 */ /* 0x000fe2000001142e */
[----:B------:R-:W3:Y:S01]  /*5c0d0*/  LDL.LU R47, [R1+0xc] ;  /* 0x00000c00012f7983 */ /* 0x000ee20000300800 */
[----:B------:R-:W-:-:S05]  /*5c0e0*/  PRMT R39, R39, 0x9910, RZ ;  /* 0x0000991027277816 */ /* 0x000fca00000000ff */
[----:B------:R1:W-:Y:S01]  /*5c0f0*/  @P5 STG.E.U8 desc[UR14][R48.64], R46 ;  /* 0x0000002e30005986 */ /* 0x0003e2000c10110e */
[----:B0-----:R-:W-:Y:S01]  /*5c100*/  ISETP.LT.AND P5, PT, R38, UR6, !P6 ;  /* 0x0000000626007c0c */ /* 0x001fe2000f7a1270 */
[----:B------:R-:W0:Y:S01]  /*5c110*/  LDCU UR6, c[0x0][0x398] ;  /* 0x00007300ff0677ac */ /* 0x000e220008000800 */
[----:B------:R-:W-:Y:S01]  /*5c120*/  SHF.R.S32.HI R39, RZ, 0x8, R39 ;  /* 0x00000008ff277819 */ /* 0x000fe20000011427 */
[----:B-1----:R-:W3:Y:S01]  /*5c130*/  LDL.LU.64 R48, [R1+0x870] ;  /* 0x0008700001307983 */ /* 0x002ee20000300a00 */
[----:B------:R-:W-:-:S04]  /*5c140*/  PRMT R40, R40, 0x9910, RZ ;  /* 0x0000991028287816 */ /* 0x000fc800000000ff */
[----:B------:R-:W-:-:S05]  /*5c150*/  SHF.R.S32.HI R40, RZ, 0x8, R40 ;  /* 0x00000008ff287819 */ /* 0x000fca0000011428 */
[----:B--2---:R1:W-:Y:S04]  /*5c160*/  @P5 STG.E.U8 desc[UR14][R44.64], R39 ;  /* 0x000000272c005986 */ /* 0x0043e8000c10110e */
[----:B-1----:R-:W2:Y:S04]  /*5c170*/  LDL.LU R39, [R1+0x1b20] ;  /* 0x001b200001277983 */ /* 0x002ea80000300800 */
[----:B------:R-:W2:Y:S01]  /*5c180*/  LDL.LU.64 R44, [R1+0x868] ;  /* 0x00086800012c7983 */ /* 0x000ea20000300a00 */
[----:B-----5:R-:W-:Y:S01]  /*5c190*/  ISETP.GE.AND P5, PT, R43, UR4, PT ;  /* 0x000000042b007c0c */ /* 0x020fe2000bfa6270 */
[----:B------:R-:W1:Y:S02]  /*5c1a0*/  LDCU UR4, c[0x0][0x398] ;  /* 0x00007300ff0477ac */ /* 0x000e640008000800 */
[----:B-1----:R-:W-:Y:S01]  /*5c1b0*/  ISETP.LT.AND P6, PT, R36, UR4, !P6 ;  /* 0x0000000424007c0c */ /* 0x002fe2000f7c1270 */
[----:B------:R-:W1:-:S12]  /*5c1c0*/  LDCU UR4, c[0x0][0x398] ;  /* 0x00007300ff0477ac */ /* 0x000e580008000800 */
[----:B----4-:R4:W-:Y:S01]  /*5c1d0*/  @P6 STG.E.U8 desc[UR14][R56.64], R40 ;  /* 0x0000002838006986 */ /* 0x0109e2000c10110e */
[----:B0-----:R-:W-:Y:S01]  /*5c1e0*/  ISETP.LT.AND P6, PT, R66, UR6, !P5 ;  /* 0x0000000642007c0c */ /* 0x001fe2000efc1270 */
[----:B------:R-:W0:Y:S02]  /*5c1f0*/  LDCU UR6, c[0x0][0x398] ;  /* 0x00007300ff0677ac */ /* 0x000e240008000800 */
[----:B----4-:R-:W4:Y:S10]  /*5c200*/  LDL.LU.64 R56, [R1+0x860] ;  /* 0x0008600001387983 */ /* 0x010f340000300a00 */
[----:B---3--:R-:W-:Y:S01]  /*5c210*/  @P6 STG.E.U8 desc[UR14][R54.64], R37 ;  /* 0x0000002536006986 */ /* 0x008fe2000c10110e */
[----:B-1----:R-:W-:Y:S01]  /*5c220*/  ISETP.LT.AND P6, PT, R67, UR4, !P5 ;  /* 0x0000000443007c0c */ /* 0x002fe2000efc1270 */
[----:B------:R-:W2:-:S12]  /*5c230*/  LDCU UR4, c[0x0][0x39c] ;  /* 0x00007380ff0477ac */ /* 0x000e980008000800 */
[----:B------:R1:W-:Y:S04]  /*5c240*/  @P6 STG.E.U8 desc[UR14][R52.64], R41 ;  /* 0x0000002934006986 */ /* 0x0003e8000c10110e */
[----:B-1----:R-:W3:Y:S01]  /*5c250*/  LDL.LU.64 R52, [R1+0x858] ;  /* 0x0008580001347983 */ /* 0x002ee20000300a00 */
[----:B0-----:R-:W-:Y:S01]  /*5c260*/  ISETP.LT.AND P6, PT, R38, UR6, !P5 ;  /* 0x0000000626007c0c */ /* 0x001fe2000efc1270 */
[----:B------:R-:W0:Y:S01]  /*5c270*/  LDCU UR6, c[0x0][0x398] ;  /* 0x00007300ff0677ac */ /* 0x000e220008000800 */
[----:B------:R-:W-:-:S05]  /*5c280*/  PRMT R37, R37, 0x9910, RZ ;  /* 0x0000991025257816 */ /* 0x000fca00000000ff */
[----:B------:R-:W-:-:S06]  /*5c290*/  IMAD.MOV.U32 R40, RZ, RZ, R37 ;  /* 0x000000ffff287224 */ /* 0x000fcc00078e0025 */
[----:B------:R1:W-:Y:S01]  /*5c2a0*/  @P6 STG.E.U8 desc[UR14][R50.64], R42 ;  /* 0x0000002a32006986 */ /* 0x0003e2000c10110e */
[----:B------:R-:W-:Y:S02]  /*5c2b0*/  SHF.R.S32.HI R40, RZ, 0x8, R40 ;  /* 0x00000008ff287819 */ /* 0x000fe40000011428 */
[----:B-1----:R-:W-:-:S04]  /*5c2c0*/  PRMT R42, R42, 0x9910, RZ ;  /* 0x000099102a2a7816 */ /* 0x002fc800000000ff */
[----:B------:R-:W-:Y:S02]  /*5c2d0*/  SHF.R.S32.HI R42, RZ, 0x8, R42 ;  /* 0x00000008ff2a7819 */ /* 0x000fe4000001142a */
[----:B--2---:R-:W-:Y:S01]  /*5c2e0*/  ISETP.GE.AND P6, PT, R39, UR4, PT ;  /* 0x0000000427007c0c */ /* 0x004fe2000bfc6270 */
[----:B------:R-:W1:Y:S01]  /*5c2f0*/  LDCU UR4, c[0x0][0x398] ;  /* 0x00007300ff0477ac */ /* 0x000e620008000800 */
[----:B------:R-:W2:Y:S04]  /*5c300*/  LDL.LU R39, [R1+0x610] ;  /* 0x0006100001277983 */ /* 0x000ea80000300800 */
[----:B------:R-:W5:Y:S04]  /*5c310*/  LDL.LU.64 R54, [R1+0x840] ;  /* 0x0008400001367983 */ /* 0x000f680000300a00 */
[----:B------:R-:W2:Y:S04]  /*5c320*/  LDL.LU.64 R50, [R1+0x838] ;  /* 0x0008380001327983 */ /* 0x000ea80000300a00 */
[----:B------:R-:W2:Y:S04]  /*5c330*/  LDL.LU R43, [R1+0x410] ;  /* 0x00041000012b7983 */ /* 0x000ea80000300800 */
[----:B------:R-:W2:Y:S04]  /*5c340*/  LDL.LU R37, [R1+0x210] ;  /* 0x0002100001257983 */ /* 0x000ea80000300800 */
[----:B------:R-:W2:Y:S01]  /*5c350*/  LDL.LU R46, [R1+0x1b24] ;  /* 0x001b2400012e7983 */ /* 0x000ea20000300800 */
[----:B-1----:R-:W-:Y:S01]  /*5c360*/  ISETP.LT.AND P5, PT, R36, UR4, !P5 ;  /* 0x0000000424007c0c */ /* 0x002fe2000efa1270 */
[----:B------:R-:W1:-:S12]  /*5c370*/  LDCU UR4, c[0x0][0x398] ;  /* 0x00007300ff0477ac */ /* 0x000e580008000800 */
[----:B------:R1:W-:Y:S01]  /*5c380*/  @P5 STG.E.U8 desc[UR14][R48.64], R47 ;  /* 0x0000002f30005986 */ /* 0x0003e2000c10110e */
[----:B0-----:R-:W-:Y:S01]  /*5c390*/  ISETP.LT.AND P5, PT, R66, UR6, !P6 ;  /* 0x0000000642007c0c */ /* 0x001fe2000f7a1270 */
[----:B------:R-:W0:Y:S02]  /*5c3a0*/  LDCU UR6, c[0x0][0x398] ;  /* 0x00007300ff0677ac */ /* 0x000e240008000800 */
[----:B-1----:R-:W5:Y:S10]  /*5c3b0*/  LDL.LU.64 R48, [R1+0x830] ;  /* 0x0008300001307983 */ /* 0x002f740000300a00 */
[----:B------:R1:W-:Y:S01]  /*5c3c0*/  @P5 STG.E.U8 desc[UR14][R44.64], R40 ;  /* 0x000000282c005986 */ /* 0x0003e2000c10110e */
[----:B------:R-:W-:Y:S01]  /*5c3d0*/  ISETP.LT.AND P5, PT, R67, UR4, !P6 ;  /* 0x0000000443007c0c */ /* 0x000fe2000f7a1270 */
[----:B------:R-:W2:Y:S01]  /*5c3e0*/  LDCU UR4, c[0x0][0x39c] ;  /* 0x00007380ff0477ac */ /* 0x000ea20008000800 */
[----:B-1----:R-:W-:Y:S01]  /*5c3f0*/  PRMT R40, R41, 0x9910, RZ ;  /* 0x0000991029287816 */ /* 0x002fe200000000ff */
[----:B------:R-:W5:Y:S03]  /*5c400*/  LDL.LU.64 R44, [R1+0x828] ;  /* 0x00082800012c7983 */ /* 0x000f660000300a00 */
[----:B------:R-:W-:-:S07]  /*5c410*/  SHF.R.S32.HI R40, RZ, 0x8, R40 ;  /* 0x00000008ff287819 */ /* 0x000fce0000011428 */
[----:B----4-:R1:W-:Y:S01]  /*5c420*/  @P5 STG.E.U8 desc[UR14][R56.64], R40 ;  /* 0x0000002838005986 */ /* 0x0103e2000c10110e */
[----:B0-----:R-:W-:Y:S01]  /*5c430*/  ISETP.LT.AND P5, PT, R38, UR6, !P6 ;  /* 0x0000000626007c0c */ /* 0x001fe2000f7a1270 */
[----:B------:R-:W0:Y:S02]  /*5c440*/  LDCU UR6, c[0x0][0x398] ;  /* 0x00007300ff0677ac */ /* 0x000e240008000800 */
[----:B-1----:R-:W4:Y:S10]  /*5c450*/  LDL.LU.64 R40, [R1+0x820] ;  /* 0x0008200001287983 */ /* 0x002f340000300a00 */
[----:B---3--:R1:W-:Y:S04]  /*5c460*/  @P5 STG.E.U8 desc[UR14][R52.64], R42 ;  /* 0x0000002a34005986 */ /* 0x0083e8000c10110e */
[----:B-1----:R-:W3:Y:S01]  /*5c470*/  LDL.LU R42, [R1+0x1b28] ;  /* 0x001b2800012a7983 */ /* 0x002ee20000300800 */
[----:B--2---:R-:W-:Y:S01]  /*5c480*/  ISETP.GE.AND P5, PT, R46, UR4, PT ;  /* 0x000000042e007c0c */ /* 0x004fe2000bfa6270 */
[----:B------:R-:W1:Y:S01]  /*5c490*/  LDCU UR4, c[0x0][0x398] ;  /* 0x00007300ff0477ac */ /* 0x000e620008000800 */
[----:B------:R-:W-:-:S05]  /*5c4a0*/  PRMT R46, R47, 0x9910, RZ ;  /* 0x000099102f2e7816 */ /* 0x000fca00000000ff */
[----:B------:R-:W-:Y:S02]  /*5c4b0*/  IMAD.MOV.U32 R52, RZ, RZ, R46 ;  /* 0x000000ffff347224 */ /* 0x000fe400078e002e */
[----:B------:R-:W2:Y:S04]  /*5c4c0*/  LDL.LU.64 R46, [R1+0x818] ;  /* 0x00081800012e7983 */ /* 0x000ea80000300a00 */
[----:B------:R-:W2:Y:S01]  /*5c4d0*/  LDL.LU.64 R56, [R1+0x810] ;  /* 0x0008100001387983 */ /* 0x000ea20000300a00 */
[----:B-1----:R-:W-:Y:S01]  /*5c4e0*/  ISETP.LT.AND P6, PT, R36, UR4, !P6 ;  /* 0x0000000424007c0c */ /* 0x002fe2000f7c1270 */
[----:B------:R-:W1:Y:S01]  /*5c4f0*/  LDCU UR4, c[0x0][0x398] ;  /* 0x00007300ff0477ac */ /* 0x000e620008000800 */
[----:B------:R-:W-:-:S11]  /*5c500*/  SHF.R.S32.HI R52, RZ, 0x8, R52 ;  /* 0x00000008ff347819 */ /* 0x000fd60000011434 */
[----:B-----5:R5:W-:Y:S04]  /*5c510*/  @P6 STG.E.U8 desc[UR14][R54.64], R52 ;  /* 0x0000003436006986 */ /* 0x020be8000c10110e */
[----:B-----5:R-:W5:Y:S01]  /*5c520*/  LDL.LU.64 R52, [R1+0x808] ;  /* 0x0008080001347983 */ /* 0x020f620000300a00 */
[----:B0-----:R-:W-:Y:S01]  /*5c530*/  ISETP.LT.AND P6, PT, R66, UR6, !P5 ;  /* 0x0000000642007c0c */ /* 0x001fe2000efc1270 */
[----:B------:R-:W0:-:S12]  /*5c540*/  LDCU UR6, c[0x0][0x398] ;  /* 0x00007300ff0677ac */ /* 0x000e180008000800 */
[----:B------:R0:W-:Y:S01]  /*5c550*/  @P6 STG.E.U8 desc[UR14][R50.64], R39 ;  /* 0x0000002732006986 */ /* 0x0001e2000c10110e */
[----:B-1----:R-:W-:Y:S01]  /*5c560*/  ISETP.LT.AND P6, PT, R67, UR4, !P5 ;  /* 0x0000000443007c0c */ /* 0x002fe2000efc1270 */
[----:B------:R-:W3:-:S12]  /*5c570*/  LDCU UR4, c[0x0][0x39c] ;  /* 0x00007380ff0477ac */ /* 0x000ed80008000800 */
[----:B------:R-:W-:Y:S01]  /*5c580*/  @P6 STG.E.U8 desc[UR14][R48.64], R43 ;  /* 0x0000002b30006986 */ /* 0x000fe2000c10110e */
[----:B0-----:R-:W-:Y:S01]  /*5c590*/  ISETP.LT.AND P6, PT, R38, UR6, !P5 ;  /* 0x0000000626007c0c */ /* 0x001fe2000efc1270 */
[----:B------:R-:W0:-:S12]  /*5c5a0*/  LDCU UR6, c[0x0][0x398] ;  /* 0x00007300ff0677ac */ /* 0x000e180008000800 */
[----:B------:R-:W-:Y:S01]  /*5c5b0*/  @P6 STG.E.U8 desc[UR14][R44.64], R37 ;  /* 0x000000252c006986 */ /* 0x000fe2000c10110e */
[----:B------:R-:W-:Y:S02]  /*5c5c0*/  PRMT R39, R39, 0x9910, RZ ;  /* 0x0000991027277816 */ /* 0x000fe400000000ff */
[----:B---3--:R-:W-:Y:S01]  /*5c5d0*/  ISETP.GE.AND P6, PT, R42, UR4, PT ;  /* 0x000000042a007c0c */ /* 0x008fe2000bfc6270 */
[----:B------:R-:W1:Y:S02]  /*5c5e0*/  LDCU UR4, c[0x0][0x398] ;  /* 0x00007300ff0477ac */ /* 0x000e640008000800 */
[----:B-1----:R-:W-:Y:S01]  /*5c5f0*/  ISETP.LT.AND P5, PT, R36, UR4, !P5 ;  /* 0x0000000424007c0c */ /* 0x002fe2000efa1270 */
[----:B------:R-:W1:-:S12]  /*5c600*/  LDCU UR4, c[0x0][0x398] ;  /* 0x00007300ff0477ac */ /* 0x000e580008000800 */
[----:B----4-:R3:W-:Y:S02]  /*5c610*/  @P5 STG.E.U8 desc[UR14][R40.64], R91 ;  /* 0x0000005b28005986 */ /* 0x0107e4000c10110e */
[----:B---3--:R-:W-:Y:S02]  /*5c620*/  IMAD.MOV.U32 R40, RZ, RZ, R39 ;  /* 0x000000ffff287224 */ /* 0x008fe400078e0027 */
[----:B------:R-:W3:Y:S04]  /*5c630*/  LDL.LU R41, [R1+0x614] ;  /* 0x0006140001297983 */ /* 0x000ee80000300800 */
[----:B------:R-:W4:Y:S01]  /*5c640*/  LDL.LU.64 R54, [R1+0x800] ;  /* 0x0008000001367983 */ /* 0x000f220000300a00 */
[----:B------:R-:W-:-:S03]  /*5c650*/  SHF.R.S32.HI R42, RZ, 0x8, R40 ;  /* 0x00000008ff2a7819 */ /* 0x000fc60000011428 */
[----:B------:R-:W3:Y:S04]  /*5c660*/  LDL.LU.64 R50, [R1+0x7f8] ;  /* 0x0007f80001327983 */ /* 0x000ee80000300a00 */
[----:B------:R-:W3:Y:S04]  /*5c670*/  LDL.LU R44, [R1+0x414] ;  /* 0x00041400012c7983 */ /* 0x000ee80000300800 */
[----:B------:R-:W3:Y:S04]  /*5c680*/  LDL.LU R39, [R1+0x214] ;  /* 0x0002140001277983 */ /* 0x000ee80000300800 */
[----:B------:R-:W3:Y:S01]  /*5c690*/  LDL.LU R40, [R1+0x1b2c] ;  /* 0x001b2c0001287983 */ /* 0x000ee20000300800 */
[----:B0-----:R-:W-:Y:S01]  /*5c6a0*/  ISETP.LT.AND P5, PT, R66, UR6, !P6 ;  /* 0x0000000642007c0c */ /* 0x001fe2000f7a1270 */
[----:B------:R-:W0:Y:S02]  /*5c6b0*/  LDCU UR6, c[0x0][0x398] ;  /* 0x00007300ff0677ac */ /* 0x000e240008000800 */
[----:B------:R-:W4:Y:S01]  /*5c6c0*/  LDL.LU.64 R48, [R1+0x7f0] ;  /* 0x0007f00001307983 */ /* 0x000f220000300a00 */
[----:B------:R-:W-:-:S04]  /*5c6d0*/  PRMT R37, R37, 0x9910, RZ ;  /* 0x0000991025257816 */ /* 0x000fc800000000ff */
[----:B------:R-:W-:-:S05]  /*5c6e0*/  SHF.R.S32.HI R37, RZ, 0x8, R37 ;  /* 0x00000008ff257819 */ /* 0x000fca0000011425 */
[----:B--2---:R2:W-:Y:S01]  /*5c6f0*/  @P5 STG.E.U8 desc[UR14][R46.64], R42 ;  /* 0x0000002a2e005986 */ /* 0x0045e2000c10110e */
[----:B-1----:R-:W-:Y:S01]  /*5c700*/  ISETP.LT.AND P5, PT, R67, UR4, !P6 ;  /* 0x0000000443007c0c */ /* 0x002fe2000f7a1270 */
[----:B------:R-:W3:Y:S01]  /*5c710*/  LDCU UR4, c[0x0][0x39c] ;  /* 0x00007380ff0477ac */ /* 0x000ee20008000800 */
[----:B--2---:R-:W-:Y:S01]  /*5c720*/  PRMT R42, R43, 0x9910, RZ ;  /* 0x000099102b2a7816 */ /* 0x004fe200000000ff */
[----:B------:R-:W2:Y:S03]  /*5c730*/  LDL.LU.64 R46, [R1+0x7e8] ;  /* 0x0007e800012e7983 */ /* 0x000ea60000300a00 */
[----:B------:R-:W-:-:S07]  /*5c740*/  SHF.R.S32.HI R42, RZ, 0x8, R42 ;  /* 0x00000008ff2a7819 */ /* 0x000fce000001142a */
[----:B------:R1:W-:Y:S01]  /*5c750*/  @P5 STG.E.U8 desc[UR14][R56.64], R42 ;  /* 0x0000002a38005986 */ /* 0x0003e2000c10110e */
[----:B0-----:R-:W-:Y:S01]  /*5c760*/  ISETP.LT.AND P5, PT, R38, UR6, !P6 ;  /* 0x0000000626007c0c */ /* 0x001fe2000f7a1270 */
[----:B------:R-:W0:Y:S02]  /*5c770*/  LDCU UR6, c[0x0][0x398] ;  /* 0x00007300ff0677ac */ /* 0x000e240008000800 */
[----:B-1----:R-:W2:Y:S10]  /*5c780*/  LDL.LU.64 R42, [R1+0x7e0] ;  /* 0x0007e000012a7983 */ /* 0x002eb40000300a00 */
[----:B-----5:R1:W-:Y:S04]  /*5c790*/  @P5 STG.E.U8 desc[UR14][R52.64], R37 ;  /* 0x0000002534005986 */ /* 0x0203e8000c10110e */
[----:B-1----:R-:W5:Y:S01]  /*5c7a0*/  LDL.LU R37, [R1+0x1b30] ;  /* 0x001b300001257983 */ /* 0x002f620000300800 */
[----:B---3--:R-:W-:Y:S01]  /*5c7b0*/  ISETP.GE.AND P5, PT, R40, UR4, PT ;  /* 0x0000000428007c0c */ /* 0x008fe2000bfa6270 */
[----:B------:R-:W1:Y:S01]  /*5c7c0*/  LDCU UR4, c[0x0][0x398] ;  /* 0x00007300ff0477ac */ /* 0x000e620008000800 */
[----:B------:R-:W-:-:S02]  /*5c7d0*/  PRMT R40, R91, 0x9910, RZ ;  /* 0x000099105b287816 */ /* 0x000fc400000000ff */
[----:B------:R-:W3:Y:S04]  /*5c7e0*/  LDL.LU R91, [R1+0x1dc4] ;  /* 0x001dc400015b7983 */ /* 0x000ee80000300800 */
[----:B------:R-:W3:Y:S01]  /*5c7f0*/  LDL.LU.64 R52, [R1+0x7d8] ;  /* 0x0007d80001347983 */ /* 0x000ee20000300a00 */
[----:B------:R-:W-:Y:S02]  /*5c800*/  SHF.R.S32.HI R40, RZ, 0x8, R40 ;  /* 0x00000008ff287819 */ /* 0x000fe40000011428 */
[----:B-1----:R-:W-:Y:S01]  /*5c810*/  ISETP.LT.AND P6, PT, R36, UR4, !P6 ;  /* 0x0000000424007c0c */ /* 0x002fe2000f7c1270 */
[----:B------:R-:W1:-:S12]  /*5c820*/  LDCU UR4, c[0x0][0x398] ;  /* 0x00007300ff0477ac */ /* 0x000e580008000800 */
[----:B----4-:R-:W-:Y:S01]  /*5c830*/  @P6 STG.E.U8 desc[UR14][R54.64], R40 ;  /* 0x0000002836006986 */ /* 0x010fe2000c10110e */
[----:B0-----:R-:W-:Y:S01]  /*5c840*/  ISETP.LT.AND P6, PT, R66, UR6, !P5 ;  /* 0x0000000642007c0c */ /* 0x001fe2000efc1270 */
[----:B------:R-:W0:-:S12]  /*5c850*/  LDCU UR6, c[0x0][0x398] ;  /* 0x00007300ff0677ac */ /* 0x000e180008000800 */
[----:B------:R4:W-:Y:S01]  /*5c860*/  @P6 STG.E.U8 desc[UR14][R50.64], R41 ;  /* 0x0000002932006986 */ /* 0x0009e2000c10110e */
[----:B-1----:R-:W-:Y:S01]  /*5c870*/  ISETP.LT.AND P6, PT, R67, UR4, !P5 ;  /* 0x0000000443007c0c */ /* 0x002fe2000efc1270 */
[----:B------:R-:W5:Y:S02]  /*5c880*/  LDCU UR4, c[0x0][0x39c] ;  /* 0x00007380ff0477ac */ /* 0x000f640008000800 */
[----:B----4-:R-:W4:Y:S10]  /*5c890*/  LDL.LU.64 R50, [R1+0x7d0] ;  /* 0x0007d00001327983 */ /* 0x010f340000300a00 */
[----:B------:R1:W-:Y:S01]  /*5c8a0*/  @P6 STG.E.U8 desc[UR14][R48.64], R44 ;  /* 0x0000002c30006986 */ /* 0x0003e2000c10110e */
[----:B0-----:R-:W-:Y:S01]  /*5c8b0*/  ISETP.LT.AND P6, PT, R38, UR6, !P5 ;  /* 0x0000000626007c0c */ /* 0x001fe2000efc1270 */
[----:B------:R-:W0:Y:S02]  /*5c8c0*/  LDCU UR6, c[0x0][0x398] ;  /* 0x00007300ff0677ac */ /* 0x000e240008000800 */
[----:B-1----:R-:W4:Y:S01]  /*5c8d0*/  LDL.LU.64 R48, [R1+0x7c8] ;  /* 0x0007c80001307983 */ /* 0x002f220000300a00 */
[----:B------:R-:W-:-:S09]  /*5c8e0*/  PRMT R40, R41, 0x9910, RZ ;  /* 0x0000991029287816 */ /* 0x000fd200000000ff */
[----:B--2---:R1:W-:Y:S01]  /*5c8f0*/  @P6 STG.E.U8 desc[UR14][R46.64], R39 ;  /* 0x000000272e006986 */ /* 0x0043e2000c10110e */
[----:B-----5:R-:W-:Y:S01]  /*5c900*/  ISETP.GE.AND P6, PT, R37, UR4, PT ;  /* 0x0000000425007c0c */ /* 0x020fe2000bfc6270 */
[----:B------:R-:W2:Y:S02]  /*5c910*/  LDCU UR4, c[0x0][0x398] ;  /* 0x00007300ff0477ac */ /* 0x000ea40008000800 */
[----:B------:R-:W5:Y:S04]  /*5c920*/  LDL.LU R37, [R1+0x618] ;  /* 0x0006180001257983 */ /* 0x000f680000300800 */
[----:B------:R-:W5:Y:S04]  /*5c930*/  LDL.LU.64 R54, [R1+0x7c0] ;  /* 0x0007c00001367983 */ /* 0x000f680000300a00 */
[----:B-1----:R-:W5:Y:S04]  /*5c940*/  LDL.LU.64 R46, [R1+0x7b8] ;  /* 0x0007b800012e7983 */ /* 0x002f680000300a00 */
[----:B------:R-:W5:Y:S04]  /*5c950*/  LDL.LU R45, [R1+0x418] ;  /* 0x00041800012d7983 */ /* 0x000f680000300800 */
[----:B------:R-:W5:Y:S01]  /*5c960*/  LDL.LU R41, [R1+0x218] ;  /* 0x0002180001297983 */ /* 0x000f620000300800 */
[----:B--2---:R-:W-:Y:S01]  /*5c970*/  ISETP.LT.AND P5, PT, R36, UR4, !P5 ;  /* 0x0000000424007c0c */ /* 0x004fe2000efa1270 */
[----:B------:R-:W1:-:S12]  /*5c980*/  LDCU UR4, c[0x0][0x398] ;  /* 0x00007300ff0477ac */ /* 0x000e580008000800 */
[----:B------:R2:W-:Y:S02]  /*5c990*/  @P5 STG.E.U8 desc[UR14][R42.64], R92 ;  /* 0x0000005c2a005986 */ /* 0x0005e4000c10110e */
[----:B--2---:R-:W-:Y:S02]  /*5c9a0*/  SHF.R.S32.HI R42, RZ, 0x8, R40 ;  /* 0x00000008ff2a7819 */ /* 0x004fe40000011428 */
[----:B------:R-:W2:Y:S01]  /*5c9b0*/  LDL.LU R40, [R1+0x1b34] ;  /* 0x001b340001287983 */ /* 0x000ea20000300800 */
[----:B0-----:R-:W-:Y:S01]  /*5c9c0*/  ISETP.LT.AND P5, PT, R66, UR6, !P6 ;  /* 0x0000000642007c0c */ /* 0x001fe2000f7a1270 */
[----:B------:R-:W0:-:S12]  /*5c9d0*/  LDCU UR6, c[0x0][0x398] ;  /* 0x00007300ff0677ac */ /* 0x000e180008000800 */
[----:B---3--:R3:W-:Y:S04]  /*5c9e0*/  @P5 STG.E.U8 desc[UR14][R52.64], R42 ;  /* 0x0000002a34005986 */ /* 0x0087e8000c10110e */
[----:B---3--:R-:W3:Y:S04]  /*5c9f0*/  LDL.LU.64 R52, [R1+0x7b0] ;  /* 0x0007b00001347983 */ /* 0x008ee80000300a00 */
[----:B------:R-:W3:Y:S01]  /*5ca00*/  LDL.LU.64 R42, [R1+0x7a8] ;  /* 0x0007a800012a7983 */ /* 0x000ee20000300a00 */
[----:B-1----:R-:W-:Y:S01]  /*5ca10*/  ISETP.LT.AND P5, PT, R67, UR4, !P6 ;  /* 0x0000000443007c0c */ /* 0x002fe2000f7a1270 */
[----:B------:R-:W2:Y:S01]  /*5ca20*/  LDCU UR4, c[0x0][0x39c] ;  /* 0x00007380ff0477ac */ /* 0x000ea20008000800 */
[----:B------:R-:W-:-:S04]  /*5ca30*/  PRMT R44, R44, 0x9910, RZ ;  /* 0x000099102c2c7816 */ /* 0x000fc800000000ff */
[----:B------:R-:W-:Y:S02]  /*5ca40*/  SHF.R.S32.HI R44, RZ, 0x8, R44 ;  /* 0x00000008ff2c7819 */ /* 0x000fe4000001142c */
[----:B------:R-:W-:-:S04]  /*5ca50*/  PRMT R39, R39, 0x9910, RZ ;  /* 0x0000991027277816 */ /* 0x000fc800000000ff */
[----:B------:R-:W-:Y:S01]  /*5ca60*/  SHF.R.S32.HI R39, RZ, 0x8, R39 ;  /* 0x00000008ff277819 */ /* 0x000fe20000011427 */
[----:B----4-:R1:W-:Y:S01]  /*5ca70*/  @P5 STG.E.U8 desc[UR14][R50.64], R44 ;  /* 0x0000002c32005986 */ /* 0x0103e2000c10110e */
[----:B0-----:R-:W-:Y:S01]  /*5ca80*/  ISETP.LT.AND P5, PT, R38, UR6, !P6 ;  /* 0x0000000626007c0c */ /* 0x001fe2000f7a1270 */
[----:B------:R-:W0:Y:S02]  /*5ca90*/  LDCU UR6, c[0x0][0x398] ;  /* 0x00007300ff0677ac */ /* 0x000e240008000800 */
[----:B-1----:R-:W4:Y:S10]  /*5caa0*/  LDL.LU.64 R50, [R1+0x7a0] ;  /* 0x0007a00001327983 */ /* 0x002f340000300a00 */
[----:B------:R1:W-:Y:S04]  /*5cab0*/  @P5 STG.E.U8 desc[UR14][R48.64], R39 ;  /* 0x0000002730005986 */ /* 0x0003e8000c10110e */
[----:B-1----:R-:W4:Y:S01]  /*5cac0*/  LDL.LU R39, [R1+0x1b38] ;  /* 0x001b380001277983 */ /* 0x002f220000300800 */
[----:B--2---:R-:W-:Y:S01]  /*5cad0*/  ISETP.GE.AND P5, PT, R40, UR4, PT ;  /* 0x0000000428007c0c */ /* 0x004fe2000bfa6270 */
[----:B------:R-:W1:Y:S01]  /*5cae0*/  LDCU UR4, c[0x0][0x398] ;  /* 0x00007300ff0477ac */ /* 0x000e620008000800 */
[----:B------:R-:W-:-:S02]  /*5caf0*/  PRMT R40, R92, 0x9910, RZ ;  /* 0x000099105c287816 */ /* 0x000fc400000000ff */
[----:B------:R-:W2:Y:S02]  /*5cb00*/  LDL.LU R92, [R1+0x1dc0] ;  /* 0x001dc000015c7983 */ /* 0x000ea40000300800 */
[----:B------:R-:W-:Y:S02]  /*5cb10*/  SHF.R.S32.HI R40, RZ, 0x8, R40 ;  /* 0x00000008ff287819 */ /* 0x000fe40000011428 */
[----:B------:R-:W2:Y:S01]  /*5cb20*/  LDL.LU.64 R48, [R1+0x798] ;  /* 0x0007980001307983 */ /* 0x000ea20000300a00 */
[----:B-1----:R-:W-:Y:S01]  /*5cb30*/  ISETP.LT.AND P6, PT, R36, UR4, !P6 ;  /* 0x0000000424007c0c */ /* 0x002fe2000f7c1270 */
[----:B------:R-:W1:-:S12]  /*5cb40*/  LDCU UR4, c[0x0][0x398] ;  /* 0x00007300ff0477ac */ /* 0x000e580008000800 */
[----:B-----5:R-:W-:Y:S01]  /*5cb50*/  @P6 STG.E.U8 desc[UR14][R54.64], R40 ;  /* 0x0000002836006986 */ /* 0x020fe2000c10110e */
[----:B0-----:R-:W-:Y:S01]  /*5cb60*/  ISETP.LT.AND P6, PT, R66, UR6, !P5 ;  /* 0x0000000642007c0c */ /* 0x001fe2000efc1270 */
[----:B------:R-:W0:-:S12]  /*5cb70*/  LDCU UR6, c[0x0][0x398] ;  /* 0x00007300ff0677ac */ /* 0x000e180008000800 */
[----:B------:R5:W-:Y:S04]  /*5cb80*/  @P6 STG.E.U8 desc[UR14][R46.64], R37 ;  /* 0x000000252e006986 */ /* 0x000be8000c10110e */
[----:B-----5:R-:W5:Y:S01]  /*5cb90*/  LDL.LU.64 R46, [R1+0x790] ;  /* 0x00079000012e7983 */ /* 0x020f620000300a00 */
[----:B-1----:R-:W-:Y:S01]  /*5cba0*/  ISETP.LT.AND P6, PT, R67, UR4, !P5 ;  /* 0x0000000443007c0c */ /* 0x002fe2000efc1270 */
[----:B------:R-:W4:-:S12]  /*5cbb0*/  LDCU UR4, c[0x0][0x39c] ;  /* 0x00007380ff0477ac */ /* 0x000f180008000800 */
[----:B---3--:R-:W-:Y:S01]  /*5cbc0*/  @P6 STG.E.U8 desc[UR14][R52.64], R45 ;  /* 0x0000002d34006986 */ /* 0x008fe2000c10110e */
[----:B0-----:R-:W-:Y:S01]  /*5cbd0*/  ISETP.LT.AND P6, PT, R38, UR6, !P5 ;  /* 0x0000000626007c0c */ /* 0x001fe2000efc1270 */
[----:B------:R-:W0:-:S12]  /*5cbe0*/  LDCU UR6, c[0x0][0x398] ;  /* 0x00007300ff0677ac */ /* 0x000e180008000800 */
[----:B------:R1:W-:Y:S04]  /*5cbf0*/  @P6 STG.E.U8 desc[UR14][R42.64], R41 ;  /* 0x000000292a006986 */ /* 0x0003e8000c10110e */
[----:B-1----:R-:W3:Y:S01]  /*5cc00*/  LDL.LU.64 R42, [R1+0x788] ;  /* 0x00078800012a7983 */ /* 0x002ee20000300a00 */
[----:B------:R-:W-:-:S04]  /*5cc10*/  PRMT R40, R37, 0x9910, RZ ;  /* 0x0000991025287816 */ /* 0x000fc800000000ff */
[----:B------:R-:W-:Y:S02]  /*5cc20*/  SHF.R.S32.HI R44, RZ, 0x8, R40 ;  /* 0x00000008ff2c7819 */ /* 0x000fe40000011428 */
[----:B----4-:R-:W-:Y:S01]  /*5cc30*/  ISETP.GE.AND P6, PT, R39, UR4, PT ;  /* 0x0000000427007c0c */ /* 0x010fe2000bfc6270 */
[----:B------:R-:W1:Y:S01]  /*5cc40*/  LDCU UR4, c[0x0][0x398] ;  /* 0x00007300ff0477ac */ /* 0x000e620008000800 */
[----:B------:R-:W4:Y:S04]  /*5cc50*/  LDL.LU R39, [R1+0x61c] ;  /* 0x00061c0001277983 */ /* 0x000f280000300800 */
[----:B------:R-:W4:Y:S04]  /*5cc60*/  LDL.LU.64 R54, [R1+0x780] ;  /* 0x0007800001367983 */ /* 0x000f280000300a00 */
[----:B------:R-:W4:Y:S04]  /*5cc70*/  LDL.LU R37, [R1+0x41c] ;  /* 0x00041c0001257983 */ /* 0x000f280000300800 */
[----:B------:R-:W4:Y:S04]  /*5cc80*/  LDL.LU R40, [R1+0x1b3c] ;  /* 0x001b3c0001287983 */ /* 0x000f280000300800 */
[----:B------:R-:W4:Y:S01]  /*5cc90*/  LDL.LU.64 R52, [R1+0x778] ;  /* 0x0007780001347983 */ /* 0x000f220000300a00 */
[----:B-1----:R-:W-:Y:S01]  /*5cca0*/  ISETP.LT.AND P5, PT, R36, UR4, !P5 ;  /* 0x0000000424007c0c */ /* 0x002fe2000efa1270 */
[----:B------:R-:W1:-:S12]  /*5ccb0*/  LDCU UR4, c[0x0][0x398] ;  /* 0x00007300ff0477ac */ /* 0x000e580008000800 */
[----:B------:R-:W-:Y:S01]  /*5ccc0*/  @P5 STG.E.U8 desc[UR14][R50.64], R93 ;  /* 0x0000005d32005986 */ /* 0x000fe2000c10110e */
[----:B0-----:R-:W-:Y:S01]  /*5ccd0*/  ISETP.LT.AND P5, PT, R66, UR6, !P6 ;  /* 0x0000000642007c0c */ /* 0x001fe2000f7a1270 */
[----:B------:R-:W0:Y:S01]  /*5cce0*/  LDCU UR6, c[0x0][0x398] ;  /* 0x00007300ff0677ac */ /* 0x000e220008000800 */
[----:B------:R-:W-:-:S04]  /*5ccf0*/  PRMT R41, R41, 0x9910, RZ ;  /* 0x0000991029297816 */ /* 0x000fc800000000ff */
[----:B------:R-:W-:-:S07]  /*5cd00*/  SHF.R.S32.HI R41, RZ, 0x8, R41 ;  /* 0x00000008ff297819 */ /* 0x000fce0000011429 */
[----:B--2---:R2:W-:Y:S01]  /*5cd10*/  @P5 STG.E.U8 desc[UR14][R48.64], R44 ;  /* 0x0000002c30005986 */ /* 0x0045e2000c10110e */
[----:B-1----:R-:W-:Y:S01]  /*5cd20*/  ISETP.LT.AND P5, PT, R67, UR4, !P6 ;  /* 0x0000000443007c0c */ /* 0x002fe2000f7a1270 */
[----:B------:R-:W4:Y:S02]  /*5cd30*/  LDCU UR4, c[0x0][0x39c] ;  /* 0x00007380ff0477ac */ /* 0x000f240008000800 */
[----:B--2---:R-:W2:Y:S01]  /*5cd40*/  LDL.LU.64 R48, [R1+0x770] ;  /* 0x0007700001307983 */ /* 0x004ea20000300a00 */
[----:B------:R-:W-:-:S03]  /*5cd50*/  PRMT R44, R45, 0x9910, RZ ;  /* 0x000099102d2c7816 */ /* 0x000fc600000000ff */
[----:B------:R-:W2:Y:S01]  /*5cd60*/  LDL.LU.64 R50, [R1+0x768] ;  /* 0x0007680001327983 */ /* 0x000ea20000300a00 */
[----:B------:R-:W-:-:S05]  /*5cd70*/  SHF.R.S32.HI R44, RZ, 0x8, R44 ;  /* 0x00000008ff2c7819 */ /* 0x000fca000001142c */
[----:B-----5:R1:W-:Y:S04]  /*5cd80*/  @P5 STG.E.U8 desc[UR14][R46.64], R44 ;  /* 0x0000002c2e005986 */ /* 0x0203e8000c10110e */
[----:B-1----:R-:W5:Y:S04]  /*5cd90*/  LDL.LU.64 R44, [R1+0x760] ;  /* 0x00076000012c7983 */ /* 0x002f680000300a00 */
[----:B------:R-:W5:Y:S01]  /*5cda0*/  LDL.LU R46, [R1+0x1b40] ;  /* 0x001b4000012e7983 */ /* 0x000f620000300800 */
[----:B0-----:R-:W-:Y:S01]  /*5cdb0*/  ISETP.LT.AND P5, PT, R38, UR6, !P6 ;  /* 0x0000000626007c0c */ /* 0x001fe2000f7a1270 */
[----:B------:R-:W0:-:S12]  /*5cdc0*/  LDCU UR6, c[0x0][0x398] ;  /* 0x00007300ff0677ac */ /* 0x000e180008000800 */
[----:B---3--:R1:W-:Y:S04]  /*5cdd0*/  @P5 STG.E.U8 desc[UR14][R42.64], R41 ;  /* 0x000000292a005986 */ /* 0x0083e8000c10110e */
[----:B-1----:R-:W3:Y:S01]  /*5cde0*/  LDL.LU.64 R42, [R1+0x758] ;  /* 0x00075800012a7983 */ /* 0x002ee20000300a00 */
[----:B----4-:R-:W-:Y:S01]  /*5cdf0*/  ISETP.GE.AND P5, PT, R40, UR4, PT ;  /* 0x0000000428007c0c */ /* 0x010fe2000bfa6270 */
[----:B------:R-:W1:Y:S01]  /*5ce00*/  LDCU UR4, c[0x0][0x398] ;  /* 0x00007300ff0477ac */ /* 0x000e620008000800 */
[----:B------:R-:W-:Y:S02]  /*5ce10*/  PRMT R40, R93, 0x9910, RZ ;  /* 0x000099105d287816 */ /* 0x000fe400000000ff */
[----:B------:R-:W4:Y:S02]  /*5ce20*/  LDL.LU R93, [R1+0x1dbc] ;  /* 0x001dbc00015d7983 */ /* 0x000f240000300800 */
[----:B------:R-:W-:-:S02]  /*5ce30*/  SHF.R.S32.HI R40, RZ, 0x8, R40 ;  /* 0x00000008ff287819 */ /* 0x000fc40000011428 */
[----:B-1----:R-:W-:Y:S01]  /*5ce40*/  ISETP.LT.AND P6, PT, R36, UR4, !P6 ;  /* 0x0000000424007c0c */ /* 0x002fe2000f7c1270 */
[----:B------:R-:W1:-:S12]  /*5ce50*/  LDCU UR4, c[0x0][0x398] ;  /* 0x00007300ff0477ac */ /* 0x000e580008000800 */
[----:B------:R1:W-:Y:S01]  /*5ce60*/  @P6 STG.E.U8 desc[UR14][R54.64], R40 ;  /* 0x0000002836006986 */ /* 0x0003e2000c10110e */
[----:B0-----:R-:W-:Y:S01]  /*5ce70*/  ISETP.LT.AND P6, PT, R66, UR6, !P5 ;  /* 0x0000000642007c0c */ /* 0x001fe2000efc1270 */
[----:B------:R-:W0:Y:S02]  /*5ce80*/  LDCU UR6, c[0x0][0x398] ;  /* 0x00007300ff0677ac */ /* 0x000e240008000800 */
[----:B-1----:R-:W4:Y:S10]  /*5ce90*/  LDL.LU.64 R40, [R1+0x750] ;  /* 0x0007500001287983 */ /* 0x002f340000300a00 */
[----:B------:R1:W-:Y:S01]  /*5cea0*/  @P6 STG.E.U8 desc[UR14][R52.64], R39 ;  /* 0x0000002734006986 */ /* 0x0003e2000c10110e */
[----:B------:R-:W-:Y:S01]  /*5ceb0*/  ISETP.LT.AND P6, PT, R67, UR4, !P5 ;  /* 0x0000000443007c0c */ /* 0x000fe2000efc1270 */
[----:B------:R-:W5:Y:S01]  /*5cec0*/  LDCU UR4, c[0x0][0x39c] ;  /* 0x00007380ff0477ac */ /* 0x000f620008000800 */
[----:B-1----:R-:W-:-:S11]  /*5ced0*/  PRMT R39, R39, 0x9910, RZ ;  /* 0x0000991027277816 */ /* 0x002fd600000000ff */
[----:B--2---:R1:W-:Y:S01]  /*5cee0*/  @P6 STG.E.U8 desc[UR14][R48.64], R37 ;  /* 0x0000002530006986 */ /* 0x0043e2000c10110e */
[----:B0-----:R-:W-:Y:S01]  /*5cef0*/  ISETP.LT.AND P6, PT, R38, UR6, !P5 ;  /* 0x0000000626007c0c */ /* 0x001fe2000efc1270 */
[----:B------:R-:W0:Y:S02]  /*5cf00*/  LDCU UR6, c[0x0][0x398] ;  /* 0x00007300ff0677ac */ /* 0x000e240008000800 */
[----:B-1----:R-:W2:Y:S10]  /*5cf10*/  LDL.LU.64 R48, [R1+0x748] ;  /* 0x0007480001307983 */ /* 0x002eb40000300a00 */
[----:B------:R-:W-:Y:S01]  /*5cf20*/  @P6 STG.E.U8 desc[UR14][R50.64], R92 ;  /* 0x0000005c32006986 */ /* 0x000fe2000c10110e */
[----:B-----5:R-:W-:Y:S01]  /*5cf30*/  ISETP.GE.AND P6, PT, R46, UR4, PT ;  /* 0x000000042e007c0c */ /* 0x020fe2000bfc6270 */
[----:B------:R-:W1:Y:S01]  /*5cf40*/  LDCU UR4, c[0x0][0x398] ;  /* 0x00007300ff0477ac */ /* 0x000e620008000800 */
[----:B------:R-:W-:Y:S01]  /*5cf50*/  SHF.R.S32.HI R39, RZ, 0x8, R39 ;  /* 0x00000008ff277819 */ /* 0x000fe20000011427 */
[----:B------:R-:W5:Y:S04]  /*5cf60*/  LDL.LU.64 R46, [R1+0x740] ;  /* 0x00074000012e7983 */ /* 0x000f680000300a00 */
[----:B------:R-:W5:Y:S01]  /*5cf70*/  LDL.LU.64 R52, [R1+0x738] ;  /* 0x0007380001347983 */ /* 0x000f620000300a00 */
[----:B-1----:R-:W-:Y:S01]  /*5cf80*/  ISETP.LT.AND P5, PT, R36, UR4, !P5 ;  /* 0x0000000424007c0c */ /* 0x002fe2000efa1270 */
[----:B------:R-:W1:-:S12]  /*5cf90*/  LDCU UR4, c[0x0][0x398] ;  /* 0x00007300ff0477ac */ /* 0x000e580008000800 */
[----:B------:R-:W-:Y:S01]  /*5cfa0*/  @P5 STG.E.U8 desc[UR14][R44.64], R90 ;  /* 0x0000005a2c005986 */ /* 0x000fe2000c10110e */
[----:B0-----:R-:W-:Y:S01]  /*5cfb0*/  ISETP.LT.AND P5, PT, R66, UR6, !P6 ;  /* 0x0000000642007c0c */ /* 0x001fe2000f7a1270 */
[----:B------:R-:W0:-:S12]  /*5cfc0*/  LDCU UR6, c[0x0][0x398] ;  /* 0x00007300ff0677ac */ /* 0x000e180008000800 */
[----:B---3--:R3:W-:Y:S04]  /*5cfd0*/  @P5 STG.E.U8 desc[UR14][R42.64], R39 ;  /* 0x000000272a005986 */ /* 0x0087e8000c10110e */
[----:B---3--:R-:W3:Y:S01]  /*5cfe0*/  LDL.LU R39, [R1+0x1b44] ;  /* 0x001b440001277983 */ /* 0x008ee20000300800 */
[----:B-1----:R-:W-:Y:S01]  /*5cff0*/  ISETP.LT.AND P5, PT, R67, UR4, !P6 ;  /* 0x0000000443007c0c */ /* 0x002fe2000f7a1270 */
[----:B------:R-:W3:Y:S01]  /*5d000*/  LDCU UR4, c[0x0][0x39c] ;  /* 0x00007380ff0477ac */ /* 0x000ee20008000800 */
[----:B------:R-:W-:Y:S01]  /*5d010*/  PRMT R37, R37, 0x9910, RZ ;  /* 0x0000991025257816 */ /* 0x000fe200000000ff */
[----:B------:R-:W5:Y:S03]  /*5d020*/  LDL.LU.64 R44, [R1+0x730] ;  /* 0x00073000012c7983 */ /* 0x000f660000300a00 */
[----:B------:R-:W-:Y:S01]  /*5d030*/  SHF.R.S32.HI R37, RZ, 0x8, R37 ;  /* 0x00000008ff257819 */ /* 0x000fe20000011425 */
[----:B------:R-:W5:Y:S04]  /*5d040*/  LDL.LU.64 R50, [R1+0x728] ;  /* 0x0007280001327983 */ /* 0x000f680000300a00 */
[----:B------:R-:W5:Y:S04]  /*5d050*/  LDL.LU R42, [R1+0x20] ;  /* 0x00002000012a7983 */ /* 0x000f680000300800 */
[----:B----4-:R1:W-:Y:S04]  /*5d060*/  @P5 STG.E.U8 desc[UR14][R40.64], R37 ;  /* 0x0000002528005986 */ /* 0x0103e8000c10110e */
[----:B-1----:R-:W4:Y:S01]  /*5d070*/  LDL.LU.64 R40, [R1+0x720] ;  /* 0x0007200001287983 */ /* 0x002f220000300a00 */
[----:B------:R-:W-:-:S03]  /*5d080*/  PRMT R37, R92, 0x9910, RZ ;  /* 0x000099105c257816 */ /* 0x000fc600000000ff */
[----:B------:R-:W4:Y:S01]  /*5d090*/  LDL.LU R92, [R1+0x1db8] ;  /* 0x001db800015c7983 */ /* 0x000f220000300800 */
[----:B0-----:R-:W-:Y:S01]  /*5d0a0*/  ISETP.LT.AND P5, PT, R38, UR6, !P6 ;  /* 0x0000000626007c0c */ /* 0x001fe2000f7a1270 */
[----:B------:R-:W0:Y:S01]  /*5d0b0*/  LDCU UR6, c[0x0][0x398] ;  /* 0x00007300ff0677ac */ /* 0x000e220008000800 */
[----:B------:R-:W-:-:S11]  /*5d0c0*/  SHF.R.S32.HI R37, RZ, 0x8, R37 ;  /* 0x00000008ff257819 */ /* 0x000fd60000011425 */
[----:B--2---:R1:W-:Y:S04]  /*5d0d0*/  @P5 STG.E.U8 desc[UR14][R48.64], R37 ;  /* 0x0000002530005986 */ /* 0x0043e8000c10110e */
[----:B-1----:R-:W2:Y:S04]  /*5d0e0*/  LDL.LU R37, [R1+0x1b48] ;  /* 0x001b480001257983 */ /* 0x002ea80000300800 */
[----:B------:R-:W2:Y:S01]  /*5d0f0*/  LDL.LU.64 R48, [R1+0x718] ;  /* 0x0007180001307983 */ /* 0x000ea20000300a00 */
[----:B---3--:R-:W-:Y:S01]  /*5d100*/  ISETP.GE.AND P5, PT, R39, UR4, PT ;  /* 0x0000000427007c0c */ /* 0x008fe2000bfa6270 */
[----:B------:R-:W1:Y:S01]  /*5d110*/  LDCU UR4, c[0x0][0x398] ;  /* 0x00007300ff0477ac */ /* 0x000e620008000800 */
[----:B------:R-:W-:-:S02]  /*5d120*/  PRMT R39, R90, 0x9910, RZ ;  /* 0x000099105a277816 */ /* 0x000fc400000000ff */
[----:B------:R-:W3:Y:S02]  /*5d130*/  LDL.LU R90, [R1+0x1db4] ;  /* 0x001db400015a7983 */ /* 0x000ee40000300800 */
[----:B------:R-:W-:Y:S02]  /*5d140*/  SHF.R.S32.HI R39, RZ, 0x8, R39 ;  /* 0x00000008ff277819 */ /* 0x000fe40000011427 */
[----:B-1----:R-:W-:Y:S01]  /*5d150*/  ISETP.LT.AND P6, PT, R36, UR4, !P6 ;  /* 0x0000000424007c0c */ /* 0x002fe2000f7c1270 */
[----:B------:R-:W1:-:S12]  /*5d160*/  LDCU UR4, c[0x0][0x398] ;  /* 0x00007300ff0477ac */ /* 0x000e580008000800 */
[----:B-----5:R5:W-:Y:S04]  /*5d170*/  @P6 STG.E.U8 desc[UR14][R46.64], R39 ;  /* 0x000000272e006986 */ /* 0x020be8000c10110e */
[----:B-----5:R-:W5:Y:S01]  /*5d180*/  LDL.LU.64 R46, [R1+0x710] ;  /* 0x00071000012e7983 */ /* 0x020f620000300a00 */
[----:B0-----:R-:W-:Y:S01]  /*5d190*/  ISETP.LT.AND P6, PT, R66, UR6, !P5 ;  /* 0x0000000642007c0c */ /* 0x001fe2000efc1270 */
[----:B------:R-:W0:-:S12]  /*5d1a0*/  LDCU UR6, c[0x0][0x398] ;  /* 0x00007300ff0677ac */ /* 0x000e180008000800 */
[----:B----4-:R-:W-:Y:S01]  /*5d1b0*/  @P6 STG.E.U8 desc[UR14][R52.64], R92 ;  /* 0x0000005c34006986 */ /* 0x010fe2000c10110e */
[----:B-1----:R-:W-:Y:S01]  /*5d1c0*/  ISETP.LT.AND P6, PT, R67, UR4, !P5 ;  /* 0x0000000443007c0c */ /* 0x002fe2000efc1270 */
[----:B------:R-:W2:-:S12]  /*5d1d0*/  LDCU UR4, c[0x0][0x39c] ;  /* 0x00007380ff0477ac */ /* 0x000e980008000800 */
[----:B------:R1:W-:Y:S01]  /*5d1e0*/  @P6 STG.E.U8 desc[UR14][R44.64], R93 ;  /* 0x0000005d2c006986 */ /* 0x0003e2000c10110e */
[----:B0-----:R-:W-:Y:S01]  /*5d1f0*/  ISETP.LT.AND P6, PT, R38, UR6, !P5 ;  /* 0x0000000626007c0c */ /* 0x001fe2000efc1270 */
[----:B------:R-:W0:Y:S01]  /*5d200*/  LDCU UR6, c[0x0][0x398] ;  /* 0x00007300ff0677ac */ /* 0x000e220008000800 */
[----:B------:R-:W-:Y:S01]  /*5d210*/  PRMT R39, R93, 0x9910, RZ ;  /* 0x000099105d277816 */ /* 0x000fe200000000ff */
[----:B-1----:R-:W4:Y:S10]  /*5d220*/  LDL.LU R44, [R1+0x1b4c] ;  /* 0x001b4c00012c7983 */ /* 0x002f340000300800 */
[----:B------:R-:W-:Y:S04]  /*5d230*/  @P6 STG.E.U8 desc[UR14][R50.64], R91 ;  /* 0x0000005b32006986 */ /* 0x000fe8000c10110e */
[----:B------:R-:W3:Y:S01]  /*5d240*/  LDL.LU R43, [R1+0x624] ;  /* 0x00062400012b7983 */ /* 0x000ee20000300800 */
[----:B--2---:R-:W-:Y:S01]  /*5d250*/  ISETP.GE.AND P6, PT, R37, UR4, PT ;  /* 0x0000000425007c0c */ /* 0x004fe2000bfc6270 */
[----:B------:R-:W1:Y:S02]  /*5d260*/  LDCU UR4, c[0x0][0x398] ;  /* 0x00007300ff0477ac */ /* 0x000e640008000800 */
[----:B-1----:R-:W-:Y:S01]  /*5d270*/  ISETP.LT.AND P5, PT, R36, UR4, !P5 ;  /* 0x0000000424007c0c */ /* 0x002fe2000efa1270 */
[----:B------:R-:W1:Y:S01]  /*5d280*/  LDCU UR4, c[0x0][0x398] ;  /* 0x00007300ff0477ac */ /* 0x000e620008000800 */
[----:B------:R-:W-:-:S02]  /*5d290*/  PRMT R37, R92, 0x9910, RZ ;  /* 0x000099105c257816 */ /* 0x000fc400000000ff */
[----:B------:R-:W2:Y:S09]  /*5d2a0*/  LDL.LU R92, [R1+0x1db0] ;  /* 0x001db000015c7983 */ /* 0x000eb20000300800 */
[----:B------:R1:W-:Y:S01]  /*5d2b0*/  @P5 STG.E.U8 desc[UR14][R40.64], R42 ;  /* 0x0000002a28005986 */ /* 0x0003e2000c10110e */
[----:B0-----:R-:W-:Y:S01]  /*5d2c0*/  ISETP.LT.AND P5, PT, R66, UR6, !P6 ;  /* 0x0000000642007c0c */ /* 0x001fe2000f7a1270 */
[----:B------:R-:W0:Y:S01]  /*5d2d0*/  LDCU UR6, c[0x0][0x398] ;  /* 0x00007300ff0677ac */ /* 0x000e220008000800 */
[----:B------:R-:W-:Y:S01]  /*5d2e0*/  SHF.R.S32.HI R37, RZ, 0x8, R37 ;  /* 0x00000008ff257819 */ /* 0x000fe20000011425 */
[----:B-1----:R-:W2:Y:S04]  /*5d2f0*/  LDL.LU R40, [R1+0x424] ;  /* 0x0004240001287983 */ /* 0x002ea80000300800 */
[----:B------:R-:W2:Y:S06]  /*5d300*/  LDL.LU R41, [R1+0x224] ;  /* 0x0002240001297983 */ /* 0x000eac0000300800 */
[----:B------:R1:W-:Y:S04]  /*5d310*/  @P5 STG.E.U8 desc[UR14][R48.64], R37 ;  /* 0x0000002530005986 */ /* 0x0003e8000c10110e */
[----:B-1----:R-:W2:Y:S04]  /*5d320*/  LDL.LU R37, [R1+0x1b50] ;  /* 0x001b500001257983 */ /* 0x002ea80000300800 */
[----:B------:R-:W2:Y:S01]  /*5d330*/  LDL.LU R93, [R1+0x1dac] ;  /* 0x001dac00015d7983 */ /* 0x000ea20000300800 */
[----:B------:R-:W-:Y:S01]  /*5d340*/  ISETP.LT.AND P5, PT, R67, UR4, !P6 ;  /* 0x0000000443007c0c */ /* 0x000fe2000f7a1270 */
[----:B------:R-:W4:Y:S01]  /*5d350*/  LDCU UR4, c[0x0][0x39c] ;  /* 0x00007380ff0477ac */ /* 0x000f220008000800 */
[----:B------:R-:W-:-:S02]  /*5d360*/  SHF.R.S32.HI R45, RZ, 0x8, R39 ;  /* 0x00000008ff2d7819 */ /* 0x000fc40000011427 */
[----:B------:R-:W3:Y:S09]  /*5d370*/  LDL.LU R39, [R1+0x24] ;  /* 0x0000240001277983 */ /* 0x000ef20000300800 */
[----:B-----5:R1:W-:Y:S02]  /*5d380*/  @P5 STG.E.U8 desc[UR14][R46.64], R45 ;  /* 0x0000002d2e005986 */ /* 0x0203e4000c10110e */
[----:B-1----:R-:W-:-:S02]  /*5d390*/  PRMT R45, R91, 0x9910, RZ ;  /* 0x000099105b2d7816 */ /* 0x002fc400000000ff */
[----:B------:R-:W3:Y:S01]  /*5d3a0*/  LDL.LU R91, [R1+0x1da8] ;  /* 0x001da800015b7983 */ /* 0x000ee20000300800 */
[----:B0-----:R-:W-:Y:S01]  /*5d3b0*/  ISETP.LT.AND P5, PT, R38, UR6, !P6 ;  /* 0x0000000626007c0c */ /* 0x001fe2000f7a1270 */
[----:B------:R-:W0:Y:S01]  /*5d3c0*/  LDCU UR6, c[0x0][0x398] ;  /* 0x00007300ff0677ac */ /* 0x000e220008000800 */
[----:B------:R-:W-:-:S11]  /*5d3d0*/  SHF.R.S32.HI R45, RZ, 0x8, R45 ;  /* 0x00000008ff2d7819 */ /* 0x000fd6000001142d */
[----:B--2---:R1:W-:Y:S01]  /*5d3e0*/  @P5 STG.E.U8 desc[UR14][R92.64], R45 ;  /* 0x0000002d5c005986 */ /* 0x0043e2000c10110e */
[----:B----4-:R-:W-:Y:S01]  /*5d3f0*/  ISETP.GE.AND P5, PT, R44, UR4, PT ;  /* 0x000000042c007c0c */ /* 0x010fe2000bfa6270 */
[----:B------:R-:W2:Y:S01]  /*5d400*/  LDCU UR4, c[0x0][0x398] ;  /* 0x00007300ff0477ac */ /* 0x000ea20008000800 */
[----:B-1----:R-:W-:Y:S02]  /*5d410*/  PRMT R92, R42, 0x9910, RZ ;  /* 0x000099102a5c7816 */ /* 0x002fe400000000ff */
[----:B--2---:R-:W-:Y:S01]  /*5d420*/  ISETP.LT.AND P6, PT, R36, UR4, !P6 ;  /* 0x0000000424007c0c */ /* 0x004fe2000f7c1270 */
[----:B------:R-:W1:Y:S01]  /*5d430*/  LDCU UR4, c[0x0][0x398] ;  /* 0x00007300ff0477ac */ /* 0x000e620008000800 */
[----:B------:R-:W-:-:S11]  /*5d440*/  SHF.R.S32.HI R92, RZ, 0x8, R92 ;  /* 0x00000008ff5c7819 */ /* 0x000fd6000001145c */
[----:B---3--:R-:W-:Y:S01]  /*5d450*/  @P6 STG.E.U8 desc[UR14][R90.64], R92 ;  /* 0x0000005c5a006986 */ /* 0x008fe2000c10110e */
[----:B0-----:R-:W-:Y:S01]  /*5d460*/  ISETP.LT.AND P6, PT, R66, UR6, !P5 ;  /* 0x0000000642007c0c */ /* 0x001fe2000efc1270 */
[----:B------:R-:W0:-:S12]  /*5d470*/  LDCU UR6, c[0x0][0x398] ;  /* 0x00007300ff0677ac */ /* 0x000e180008000800 */
[----:B------:R-:W-:Y:S01]  /*5d480*/  @P6 STG.E.U8 desc[UR14][R88.64], R43 ;  /* 0x0000002b58006986 */ /* 0x000fe2000c10110e */
[----:B-1----:R-:W-:Y:S01]  /*5d490*/  ISETP.LT.AND P6, PT, R67, UR4, !P5 ;  /* 0x0000000443007c0c */ /* 0x002fe2000efc1270 */
[----:B------:R-:W1:-:S12]  /*5d4a0*/  LDCU UR4, c[0x0][0x39c] ;  /* 0x00007380ff0477ac */ /* 0x000e580008000800 */
[----:B------:R-:W-:Y:S01]  /*5d4b0*/  @P6 STG.E.U8 desc[UR14][R86.64], R40 ;  /* 0x0000002856006986 */ /* 0x000fe2000c10110e */
[----:B0-----:R-:W-:Y:S01]  /*5d4c0*/  ISETP.LT.AND P6, PT, R38, UR6, !P5 ;  /* 0x0000000626007c0c */ /* 0x001fe2000efc1270 */
[----:B------:R-:W0:-:S12]  /*5d4d0*/  LDCU UR6, c[0x0][0x398] ;  /* 0x00007300ff0677ac */ /* 0x000e180008000800 */
[----:B------:R-:W-:Y:S01]  /*5d4e0*/  @P6 STG.E.U8 desc[UR14][R84.64], R41 ;  /* 0x0000002954006986 */ /* 0x000fe2000c10110e */
[----:B-1----:R-:W-:Y:S01]  /*5d4f0*/  ISETP.GE.AND P6, PT, R37, UR4, PT ;  /* 0x0000000425007c0c */ /* 0x002fe2000bfc6270 */
[----:B------:R-:W1:Y:S02]  /*5d500*/  LDCU UR4, c[0x0][0x398] ;  /* 0x00007300ff0477ac */ /* 0x000e640008000800 */
[----:B------:R-:W2:Y:S04]  /*5d510*/  LDL.LU R37, [R1+0x628] ;  /* 0x0006280001257983 */ /* 0x000ea80000300800 */
[----:B------:R-:W3:Y:S04]  /*5d520*/  LDL.LU R46, [R1+0x1b54] ;  /* 0x001b5400012e7983 */ /* 0x000ee80000300800 */
[----:B------:R-:W4:Y:S04]  /*5d530*/  LDL.LU R44, [R1+0x450] ;  /* 0x00045000012c7983 */ /* 0x000f280000300800 */
[----:B------:R-:W4:Y:S01]  /*5d540*/  LDL.LU R45, [R1+0x454] ;  /* 0x00045400012d7983 */ /* 0x000f220000300800 */
[----:B-1----:R-:W-:Y:S01]  /*5d550*/  ISETP.LT.AND P5, PT, R36, UR4, !P5 ;  /* 0x0000000424007c0c */ /* 0x002fe2000efa1270 */
[----:B------:R-:W1:Y:S02]  /*5d560*/  LDCU UR4, c[0x0][0x398] ;  /* 0x00007300ff0477ac */ /* 0x000e640008000800 */
[----:B------:R-:W5:Y:S10]  /*5d570*/  LDL.LU R42, [R1+0x250] ;  /* 0x00025000012a7983 */ /* 0x000f740000300800 */
[----:B------:R1:W-:Y:S01]  /*5d580*/  @P5 STG.E.U8 desc[UR14][R82.64], R39 ;  /* 0x0000002752005986 */ /* 0x0003e2000c10110e */
[----:B0-----:R-:W-:Y:S01]  /*5d590*/  ISETP.LT.AND P5, PT, R66, UR6, !P6 ;  /* 0x0000000642007c0c */ /* 0x001fe2000f7a1270 */
[----:B------:R-:W0:Y:S01]  /*5d5a0*/  LDCU UR6, c[0x0][0x398] ;  /* 0x00007300ff0677ac */ /* 0x000e220008000800 */
[----:B-1----:R-:W-:-:S02]  /*5d5b0*/  PRMT R82, R43, 0x9910, RZ ;  /* 0x000099102b527816 */ /* 0x002fc400000000ff */
[----:B------:R-:W5:Y:S02]  /*5d5c0*/  LDL.LU R43, [R1+0x254] ;  /* 0x00025400012b7983 */ /* 0x000f640000300800 */
[----:B------:R-:W-:-:S07]  /*5d5d0*/  SHF.R.S32.HI R82, RZ, 0x8, R82 ;  /* 0x00000008ff527819 */ /* 0x000fce0000011452 */
[----:B------:R1:W-:Y:S01]  /*5d5e0*/  @P5 STG.E.U8 desc[UR14][R76.64], R82 ;  /* 0x000000524c005986 */ /* 0x0003e2000c10110e */
[----:B------:R-:W-:Y:S01]  /*5d5f0*/  ISETP.LT.AND P5, PT, R67, UR4, !P6 ;  /* 0x0000000443007c0c */ /* 0x000fe2000f7a1270 */
[----:B------:R-:W3:Y:S01]  /*5d600*/  LDCU UR4, c[0x0][0x39c] ;  /* 0x00007380ff0477ac */ /* 0x000ee20008000800 */
[----:B-1----:R-:W-:Y:S02]  /*5d610*/  PRMT R76, R40, 0x9910, RZ ;  /* 0x00009910284c7816 */ /* 0x002fe400000000ff */
[----:B------:R-:W5:Y:S02]  /*5d620*/  LDL.LU R40, [R1+0x50] ;  /* 0x0000500001287983 */ /* 0x000f640000300800 */
[----:B------:R-:W-:-:S07]  /*5d630*/  SHF.R.S32.HI R76, RZ, 0x8, R76 ;  /* 0x00000008ff4c7819 */ /* 0x000fce000001144c */
[----:B------:R1:W-:Y:S02]  /*5d640*/  @P5 STG.E.U8 desc[UR14][R74.64], R76 ;  /* 0x0000004c4a005986 */ /* 0x0003e4000c10110e */
[----:B-1----:R-:W-:Y:S02]  /*5d650*/  PRMT R75, R41, 0x9910, RZ ;  /* 0x00009910294b7816 */ /* 0x002fe400000000ff */
[----:B------:R-:W5:Y:S01]  /*5d660*/  LDL.LU R41, [R1+0x54] ;  /* 0x0000540001297983 */ /* 0x000f620000300800 */
[----:B------:R-:W-:-:S03]  /*5d670*/  PRMT R74, R39, 0x9910, RZ ;  /* 0x00009910274a7816 */ /* 0x000fc600000000ff */
[----:B------:R-:W5:Y:S01]  /*5d680*/  LDL.LU R39, [R1+0x1b58] ;  /* 0x001b580001277983 */ /* 0x000f620000300800 */
[----:B0-----:R-:W-:Y:S01]  /*5d690*/  ISETP.LT.AND P5, PT, R38, UR6, !P6 ;  /* 0x0000000626007c0c */ /* 0x001fe2000f7a1270 */
[----:B------:R-:W0:Y:S01]  /*5d6a0*/  LDCU UR6, c[0x0][0x398] ;  /* 0x00007300ff0677ac */ /* 0x000e220008000800 */
[----:B------:R-:W-:Y:S02]  /*5d6b0*/  ISETP.LT.AND P6, PT, R36, UR8, !P6 ;  /* 0x0000000824007c0c */ /* 0x000fe4000f7c1270 */
[----:B------:R-:W-:Y:S01]  /*5d6c0*/  SHF.R.S32.HI R75, RZ, 0x8, R75 ;  /* 0x00000008ff4b7819 */ /* 0x000fe2000001144b */
[----:B------:R-:W1:Y:S01]  /*5d6d0*/  LDCU UR8, c[0x0][0x398] ;  /* 0x00007300ff0877ac */ /* 0x000e620008000800 */
[----:B------:R-:W-:Y:S02]  /*5d6e0*/  SHF.R.S32.HI R74, RZ, 0x8, R74 ;  /* 0x00000008ff4a7819 */ /* 0x000fe4000001144a */
[----:B------:R-:W-:-:S05]  /*5d6f0*/  SHF.R.S32.HI R76, RZ, 0x1f, R73 ;  /* 0x0000001fff4c7819 */ /* 0x000fca0000011449 */
[----:B------:R-:W-:Y:S04]  /*5d700*/  @P5 STG.E.U8 desc[UR14][R80.64], R75 ;  /* 0x0000004b50005986 */ /* 0x000fe8000c10110e */
[----:B------:R0:W-:Y:S02]  /*5d710*/  @P6 STG.E.U8 desc[UR14][R78.64], R74 ;  /* 0x0000004a4e006986 */ /* 0x0001e4000c10110e */
[----:B0-----:R-:W-:-:S05]  /*5d720*/  IADD3 R74, P6, PT, R73, R2, RZ ;  /* 0x00000002494a7210 */ /* 0x001fca0007fde0ff */
[----:B------:R-:W-:Y:S01]  /*5d730*/  IMAD.X R75, R76, 0x1, R0, P6 ;  /* 0x000000014c4b7824 */ /* 0x000fe200030e0600 */
[----:B---3--:R-:W-:Y:S01]  /*5d740*/  ISETP.GE.AND P5, PT, R46, UR4, PT ;  /* 0x000000042e007c0c */ /* 0x008fe2000bfa6270 */
[----:B------:R-:W0:Y:S01]  /*5d750*/  LDCU UR4, c[0x0][0x398] ;  /* 0x00007300ff0477ac */ /* 0x000e220008000800 */
[----:B------:R-:W3:Y:S02]  /*5d760*/  LDL.LU R46, [R1+0x1b5c] ;  /* 0x001b5c00012e7983 */ /* 0x000ee40000300800 */
[----:B------:R-:W-:Y:S01]  /*5d770*/  ISETP.LT.AND P6, PT, R66, UR6, !P5 ;  /* 0x0000000642007c0c */ /* 0x000fe2000efc1270 */
[----:B------:R-:W0:Y:S01]  /*5d780*/  LDCU UR6, c[0x0][0x398] ;  /* 0x00007300ff0677ac */ /* 0x000e220008000800 */
[----:B------:R-:W3:Y:S01]  /*5d790*/  LDL.LU R47, [R1+0x658] ;  /* 0x00065800012f7983 */ /* 0x000ee20000300800 */
[----:B----4-:R-:W-:-:S03]  /*5d7a0*/  F2FP.SATFINITE.E4M3.F32.PACK_AB_MERGE_C R80, R45, R44, RZ ;  /* 0x0000002c2d50723e */ /* 0x010fc600048070ff */
[----:B------:R-:W4:Y:S04]  /*5d7b0*/  LDL.LU R44, [R1+0x65c] ;  /* 0x00065c00012c7983 */ /* 0x000f280000300800 */
[----:B------:R-:W4:Y:S04]  /*5d7c0*/  LDL.LU R45, [R1+0x458] ;  /* 0x00045800012d7983 */ /* 0x000f280000300800 */
[----:B--2---:R2:W-:Y:S02]  /*5d7d0*/  @P6 STG.E.U8 desc[UR14][R74.64], R37 ;  /* 0x000000254a006986 */ /* 0x0045e4000c10110e */
[----:B--2---:R-:W-:-:S05]  /*5d7e0*/  IADD3 R74, P6, PT, R73, R3, RZ ;  /* 0x00000003494a7210 */ /* 0x004fca0007fde0ff */
[----:B------:R-:W-:Y:S01]  /*5d7f0*/  IMAD.X R75, R76, 0x1, R71, P6 ;  /* 0x000000014c4b7824 */ /* 0x000fe200030e0647 */
[----:B0-----:R-:W-:Y:S01]  /*5d800*/  ISETP.LT.AND P6, PT, R67, UR4, !P5 ;  /* 0x0000000443007c0c */ /* 0x001fe2000efc1270 */
[----:B------:R-:W0:Y:S01]  /*5d810*/  LDCU UR4, c[0x0][0x398] ;  /* 0x00007300ff0477ac */ /* 0x000e220008000800 */
[----:B-----5:R-:W-:Y:S02]  /*5d820*/  F2FP.SATFINITE.E4M3.F32.PACK_AB_MERGE_C R79, R43, R42, RZ ;  /* 0x0000002a2b4f723e */ /* 0x020fe400048070ff */
[----:B------:R-:W2:Y:S04]  /*5d830*/  LDL.LU R42, [R1+0x45c] ;  /* 0x00045c00012a7983 */ /* 0x000ea80000300800 */
[----:B------:R-:W5:Y:S05]  /*5d840*/  LDL.LU R43, [R1+0x258] ;  /* 0x00025800012b7983 */ /* 0x000f6a0000300800 */
[----:B------:R0:W-:Y:S02]  /*5d850*/  @P6 STG.E.U8 desc[UR14][R74.64], R80 ;  /* 0x000000504a006986 */ /* 0x0001e4000c10110e */
[----:B0-----:R-:W-:-:S05]  /*5d860*/  IADD3 R74, P6, PT, R73, R68, RZ ;  /* 0x00000044494a7210 */ /* 0x001fca0007fde0ff */
[----:B------:R-:W-:Y:S01]  /*5d870*/  IMAD.X R75, R76, 0x1, R72, P6 ;  /* 0x000000014c4b7824 */ /* 0x000fe200030e0648 */
[----:B------:R-:W-:Y:S01]  /*5d880*/  ISETP.LT.AND P6, PT, R38, UR4, !P5 ;  /* 0x0000000426007c0c */ /* 0x000fe2000efc1270 */
[----:B------:R-:W0:Y:S01]  /*5d890*/  LDCU UR4, c[0x0][0x39c] ;  /* 0x00007380ff0477ac */ /* 0x000e220008000800 */
[----:B------:R-:W-:Y:S02]  /*5d8a0*/  ISETP.LT.AND P5, PT, R36, UR6, !P5 ;  /* 0x0000000624007c0c */ /* 0x000fe4000efa1270 */
[----:B------:R-:W-:Y:S01]  /*5d8b0*/  PRMT R77, R37, 0x9910, RZ ;  /* 0x00009910254d7816 */ /* 0x000fe200000000ff */
[----:B------:R-:W0:Y:S01]  /*5d8c0*/  LDCU UR6, c[0x0][0x398] ;  /* 0x00007300ff0677ac */ /* 0x000e220008000800 */
[----:B------:R-:W-:Y:S02]  /*5d8d0*/  F2FP.SATFINITE.E4M3.F32.PACK_AB_MERGE_C R78, R41, R40, RZ ;  /* 0x00000028294e723e */ /* 0x000fe400048070ff */
[----:B------:R-:W5:Y:S05]  /*5d8e0*/  LDL.LU R40, [R1+0x25c] ;  /* 0x00025c0001287983 */ /* 0x000f6a0000300800 */
[----:B------:R0:W-:Y:S04]  /*5d8f0*/  @P6 STG.E.U8 desc[UR14][R74.64], R79 ;  /* 0x0000004f4a006986 */ /* 0x0001e8000c10110e */
[----:B------:R-:W5:Y:S01]  /*5d900*/  LDL.LU R41, [R1+0x58] ;  /* 0x0000580001297983 */ /* 0x000f620000300800 */
[----:B0-----:R-:W-:-:S05]  /*5d910*/  IADD3 R74, P6, PT, R73, R70, RZ ;  /* 0x00000046494a7210 */ /* 0x001fca0007fde0ff */
[----:B------:R-:W-:-:S05]  /*5d920*/  IMAD.X R75, R76, 0x1, R69, P6 ;  /* 0x000000014c4b7824 */ /* 0x000fca00030e0645 */
[----:B------:R0:W-:Y:S01]  /*5d930*/  @P5 STG.E.U8 desc[UR14][R74.64], R78 ;  /* 0x0000004e4a005986 */ /* 0x0001e2000c10110e */
[----:B------:R-:W-:Y:S01]  /*5d940*/  ISETP.GE.AND P5, PT, R39, UR4, PT ;  /* 0x0000000427007c0c */ /* 0x000fe2000bfa6270 */
[----:B------:R-:W-:Y:S01]  /*5d950*/  VIADD R73, R73, UR20 ;  /* 0x0000001449497c36 */ /* 0x000fe20008000000 */
[----:B------:R-:W1:Y:S01]  /*5d960*/  LDCU UR4, c[0x0][0x398] ;  /* 0x00007300ff0477ac */ /* 0x000e620008000800 */
[----:B------:R-:W5:Y:S04]  /*5d970*/  LDL.LU R39, [R1+0x5c] ;  /* 0x00005c0001277983 */ /* 0x000f680000300800 */
[----:B------:R-:W5:Y:S01]  /*5d980*/  LDL.LU R37, [R1+0x1b60] ;  /* 0x001b600001257983 */ /* 0x000f620000300800 */
[----:B------:R-:W-:Y:S02]  /*5d990*/  SHF.R.S32.HI R76, RZ, 0x1f, R73 ;  /* 0x0000001fff4c7819 */ /* 0x000fe40000011449 */
[----:B0-----:R-:W-:-:S05]  /*5d9a0*/  IADD3 R74, P6, PT, R73, R2, RZ ;  /* 0x00000002494a7210 */ /* 0x001fca0007fde0ff */
[----:B------:R-:W-:Y:S01]  /*5d9b0*/  IMAD.X R75, R76, 0x1, R0, P6 ;  /* 0x000000014c4b7824 */ /* 0x000fe200030e0600 */
[----:B------:R-:W-:Y:S01]  /*5d9c0*/  ISETP.LT.AND P6, PT, R66, UR6, !P5 ;  /* 0x0000000642007c0c */ /* 0x000fe2000efc1270 */
[----:B------:R-:W0:Y:S01]  /*5d9d0*/  LDCU UR6, c[0x0][0x398] ;  /* 0x00007300ff0677ac */ /* 0x000e220008000800 */
[----:B------:R-:W-:-:S11]  /*5d9e0*/  SHF.R.S32.HI R77, RZ, 0x8, R77 ;  /* 0x00000008ff4d7819 */ /* 0x000fd6000001144d */
[----:B------:R0:W-:Y:S02]  /*5d9f0*/  @P6 STG.E.U8 desc[UR14][R74.64], R77 ;  /* 0x0000004d4a006986 */ /* 0x0001e4000c10110e */
[----:B0-----:R-:W-:-:S05]  /*5da00*/  IADD3 R74, P6, PT, R73, R3, RZ ;  /* 0x00000003494a7210 */ /* 0x001fca0007fde0ff */
[----:B------:R-:W-:Y:S01]  /*5da10*/  IMAD.X R75, R76, 0x1, R71, P6 ;  /* 0x000000014c4b7824 */ /* 0x000fe200030e0647 */
[----:B-1----:R-:W-:Y:S01]  /*5da20*/  ISETP.LT.AND P6, PT, R67, UR4, !P5 ;  /* 0x0000000443007c0c */ /* 0x002fe2000efc1270 */
[----:B------:R-:W0:Y:S01]  /*5da30*/  LDCU UR4, c[0x0][0x398] ;  /* 0x00007300ff0477ac */ /* 0x000e220008000800 */
[----:B------:R-:W-:-:S04]  /*5da40*/  PRMT R77, R80, 0x9910, RZ ;  /* 0x00009910504d7816 */ /* 0x000fc800000000ff */
[----:B------:R-:W-:-:S07]  /*5da50*/  SHF.R.S32.HI R77, RZ, 0x8, R77 ;  /* 0x00000008ff4d7819 */ /* 0x000fce000001144d */
[----:B------:R1:W-:Y:S02]  /*5da60*/  @P6 STG.E.U8 desc[UR14][R74.64], R77 ;  /* 0x0000004d4a006986 */ /* 0x0003e4000c10110e */
[----:B-1----:R-:W-:-:S05]  /*5da70*/  IADD3 R74, P6, PT, R73, R68, RZ ;  /* 0x00000044494a7210 */ /* 0x002fca0007fde0ff */
[----:B------:R-:W-:Y:S01]  /*5da80*/  IMAD.X R75, R76, 0x1, R72, P6 ;  /* 0x000000014c4b7824 */ /* 0x000fe200030e0648 */
[----:B0-----:R-:W-:Y:S01]  /*5da90*/  ISETP.LT.AND P6, PT, R38, UR4, !P5 ;  /* 0x0000000426007c0c */ /* 0x001fe2000efc1270 */
[----:B------:R-:W3:Y:S01]  /*5daa0*/  LDCU UR4, c[0x0][0x39c] ;  /* 0x00007380ff0477ac */ /* 0x000ee20008000800 */
[----:B------:R-:W-:Y:S02]  /*5dab0*/  PRMT R77, R79, 0x9910, RZ ;  /* 0x000099104f4d7816 */ /* 0x000fe400000000ff */
[----:B------:R-:W-:Y:S02]  /*5dac0*/  PRMT R78, R78, 0x9910, RZ ;  /* 0x000099104e4e7816 */ /* 0x000fe400000000ff */
[----:B------:R-:W-:Y:S02]  /*5dad0*/  SHF.R.S32.HI R77, RZ, 0x8, R77 ;  /* 0x00000008ff4d7819 */ /* 0x000fe4000001144d */
[----:B------:R-:W-:Y:S01]  /*5dae0*/  ISETP.LT.AND P5, PT, R36, UR6, !P5 ;  /* 0x0000000624007c0c */ /* 0x000fe2000efa1270 */
[----:B------:R-:W0:Y:S04]  /*5daf0*/  LDCU UR6, c[0x0][0x398] ;  /* 0x00007300ff0677ac */ /* 0x000e280008000800 */
[----:B------:R1:W-:Y:S02]  /*5db00*/  @P6 STG.E.U8 desc[UR14][R74.64], R77 ;  /* 0x0000004d4a006986 */ /* 0x0003e4000c10110e */
[----:B-1----:R-:W-:Y:S01]  /*5db10*/  IADD3 R74, P6, PT, R73, R70, RZ ;  /* 0x00000046494a7210 */ /* 0x002fe20007fde0ff */
[----:B------:R-:W-:-:S04]  /*5db20*/  IMAD.MOV.U32 R77, RZ, RZ, R78 ;  /* 0x000000ffff4d7224 */ /* 0x000fc800078e004e */
[----:B------:R-:W-:Y:S01]  /*5db30*/  IMAD.X R75, R76, 0x1, R69, P6 ;  /* 0x000000014c4b7824 */ /* 0x000fe200030e0645 */
[----:B------:R-:W-:-:S05]  /*5db40*/  SHF.R.S32.HI R76, RZ, 0x8, R77 ;  /* 0x00000008ff4c7819 */ /* 0x000fca000001144d */
[----:B------:R1:W-:Y:S01]  /*5db50*/  @P5 STG.E.U8 desc[UR14][R74.64], R76 ;  /* 0x0000004c4a005986 */ /* 0x0003e2000c10110e */
[----:B------:R-:W-:-:S05]  /*5db60*/  VIADD R73, R73, UR20 ;  /* 0x0000001449497c36 */ /* 0x000fca0008000000 */
[----:B-1----:R-:W-:Y:S02]  /*5db70*/  SHF.R.S32.HI R76, RZ, 0x1f, R73 ;  /* 0x0000001fff4c7819 */ /* 0x002fe40000011449 */
[----:B------:R-:W-:-:S05]  /*5db80*/  IADD3 R74, P6, PT, R73, R2, RZ ;  /* 0x00000002494a7210 */ /* 0x000fca0007fde0ff */
[----:B------:R-:W-:Y:S01]  /*5db90*/  IMAD.X R75, R76, 0x1, R0, P6 ;  /* 0x000000014c4b7824 */ /* 0x000fe200030e0600 */
[----:B---3--:R-:W-:Y:S01]  /*5dba0*/  ISETP.GE.AND P5, PT, R46, UR4, PT ;  /* 0x000000042e007c0c */ /* 0x008fe2000bfa6270 */
[----:B------:R-:W1:Y:S01]  /*5dbb0*/  LDCU UR4, c[0x0][0x398] ;  /* 0x00007300ff0477ac */ /* 0x000e620008000800 */
[----:B------:R-:W3:Y:S01]  /*5dbc0*/  LDL.LU R46, [R1+0x1b64] ;  /* 0x001b6400012e7983 */ /* 0x000ee20000300800 */
[----:B----4-:R-:W-:-:S03]  /*5dbd0*/  F2FP.SATFINITE.E4M3.F32.PACK_AB_MERGE_C R77, R44, R47, RZ ;  /* 0x0000002f2c4d723e */ /* 0x010fc600048070ff */
[----:B------:R-:W4:Y:S04]  /*5dbe0*/  LDL.LU R47, [R1+0x660] ;  /* 0x00066000012f7983 */ /* 0x000f280000300800 */
[----:B------:R-:W4:Y:S01]  /*5dbf0*/  LDL.LU R44, [R1+0x664] ;  /* 0x00066400012c7983 */ /* 0x000f220000300800 */
[----:B0-----:R-:W-:Y:S01]  /*5dc00*/  ISETP.LT.AND P6, PT, R66, UR6, !P5 ;  /* 0x0000000642007c0c */ /* 0x001fe2000efc1270 */
[----:B------:R-:W0:Y:S01]  /*5dc10*/  LDCU UR6, c[0x0][0x398] ;  /* 0x00007300ff0677ac */ /* 0x000e220008000800 */
[----:B--2---:R-:W-:Y:S02]  /*5dc20*/  F2FP.SATFINITE.E4M3.F32.PACK_AB_MERGE_C R80, R42, R45, RZ ;  /* 0x0000002d2a50723e */ /* 0x004fe400048070ff */
[----:B------:R-:W2:Y:S04]  /*5dc30*/  LDL.LU R45, [R1+0x460] ;  /* 0x00046000012d7983 */ /* 0x000ea80000300800 */
[----:B------:R-:W2:Y:S05]  /*5dc40*/  LDL.LU R42, [R1+0x464] ;  /* 0x00046400012a7983 */ /* 0x000eaa0000300800 */
[----:B------:R0:W-:Y:S02]  /*5dc50*/  @P6 STG.E.U8 desc[UR14][R74.64], R77 ;  /* 0x0000004d4a006986 */ /* 0x0001e4000c10110e */
[----:B0-----:R-:W-:-:S02]  /*5dc60*/  IADD3 R74, P6, PT, R73, R3, RZ ;  /* 0x00000003494a7210 */ /* 0x001fc40007fde0ff */
[----:B-----5:R-:W-:Y:S02]  /*5dc70*/  F2FP.SATFINITE.E4M3.F32.PACK_AB_MERGE_C R79, R40, R43, RZ ;  /* 0x0000002b284f723e */ /* 0x020fe400048070ff */
[----:B------:R-:W5:Y:S04]  /*5dc80*/  LDL.LU R43, [R1+0x260] ;  /* 0x00026000012b7983 */ /* 0x000f680000300800 */
[----:B------:R-:W5:Y:S01]  /*5dc90*/  LDL.LU R40, [R1+0x264] ;  /* 0x0002640001287983 */ /* 0x000f620000300800 */
[----:B------:R-:W-:Y:S01]  /*5dca0*/  IMAD.X R75, R76, 0x1, R71, P6 ;  /* 0x000000014c4b7824 */ /* 0x000fe200030e0647 */
[----:B-1----:R-:W-:Y:S01]  /*5dcb0*/  ISETP.LT.AND P6, PT, R67, UR4, !P5 ;  /* 0x0000000443007c0c */ /* 0x002fe2000efc1270 */
[----:B------:R-:W0:Y:S01]  /*5dcc0*/  LDCU UR4, c[0x0][0x398] ;  /* 0x00007300ff0477ac */ /* 0x000e220008000800 */
[----:B------:R-:W-:-:S02]  /*5dcd0*/  F2FP.SATFINITE.E4M3.F32.PACK_AB_MERGE_C R78, R39, R41, RZ ;  /* 0x00000029274e723e */ /* 0x000fc400048070ff */
[----:B------:R-:W5:Y:S04]  /*5dce0*/  LDL.LU R41, [R1+0x60] ;  /* 0x0000600001297983 */ /* 0x000f680000300800 */
[----:B------:R-:W5:Y:S05]  /*5dcf0*/  LDL.LU R39, [R1+0x64] ;  /* 0x0000640001277983 */ /* 0x000f6a0000300800 */
[----:B------:R1:W-:Y:S02]  /*5dd00*/  @P6 STG.E.U8 desc[UR14][R74.64], R80 ;  /* 0x000000504a006986 */ /* 0x0003e4000c10110e */
[----:B-1----:R-:W-:-:S05]  /*5dd10*/  IADD3 R74, P6, PT, R73, R68, RZ ;  /* 0x00000044494a7210 */ /* 0x002fca0007fde0ff */
[----:B------:R-:W-:Y:S01]  /*5dd20*/  IMAD.X R75, R76, 0x1, R72, P6 ;  /* 0x000000014c4b7824 */ /* 0x000fe200030e0648 */
[----:B0-----:R-:W-:Y:S01]  /*5dd30*/  ISETP.LT.AND P6, PT, R38, UR4, !P5 ;  /* 0x0000000426007c0c */ /* 0x001fe2000efc1270 */
[----:B------:R-:W0:Y:S01]  /*5dd40*/  LDCU UR4, c[0x0][0x39c] ;  /* 0x00007380ff0477ac */ /* 0x000e220008000800 */
[----:B------:R-:W-:Y:S01]  /*5dd50*/  ISETP.LT.AND P5, PT, R36, UR6, !P5 ;  /* 0x0000000624007c0c */ /* 0x000fe2000efa1270 */
[----:B------:R-:W1:Y:S10]  /*5dd60*/  LDCU UR6, c[0x0][0x398] ;  /* 0x00007300ff0677ac */ /* 0x000e740008000800 */
[----:B------:R0:W-:Y:S02]  /*5dd70*/  @P6 STG.E.U8 desc[UR14][R74.64], R79 ;  /* 0x0000004f4a006986 */ /* 0x0001e4000c10110e */
[----:B0-----:R-:W-:-:S05]  /*5dd80*/  IADD3 R74, P6, PT, R73, R70, RZ ;  /* 0x00000046494a7210 */ /* 0x001fca0007fde0ff */
[----:B------:R-:W-:-:S05]  /*5dd90*/  IMAD.X R75, R76, 0x1, R69, P6 ;  /* 0x000000014c4b7824 */ /* 0x000fca00030e0645 */
[----:B------:R0:W-:Y:S01]  /*5dda0*/  @P5 STG.E.U8 desc[UR14][R74.64], R78 ;  /* 0x0000004e4a005986 */ /* 0x0001e2000c10110e */
[----:B------:R-:W-:Y:S01]  /*5ddb0*/  ISETP.GE.AND P5, PT, R37, UR4, PT ;  /* 0x0000000425007c0c */ /* 0x000fe2000bfa6270 */
[----:B------:R-:W-:Y:S01]  /*5ddc0*/  VIADD R73, R73, UR20 ;  /* 0x0000001449497c36 */ /* 0x000fe20008000000 */
[----:B------:R-:W1:Y:S01]  /*5ddd0*/  LDCU UR4, c[0x0][0x398] ;  /* 0x00007300ff0477ac */ /* 0x000e620008000800 */
[----:B------:R-:W5:Y:S03]  /*5dde0*/  LDL.LU R37, [R1+0x1b68] ;  /* 0x001b680001257983 */ /* 0x000f660000300800 */
[----:B------:R-:W-:Y:S02]  /*5ddf0*/  SHF.R.S32.HI R76, RZ, 0x1f, R73 ;  /* 0x0000001fff4c7819 */ /* 0x000fe40000011449 */
        /* <DEDUP_REMOVED lines=9> */
[----:B------:R-:W-:Y:S01]  /*5de90*/  ISETP.LT.AND P6, PT, R67, UR4, !P5 ;  /* 0x0000000443007c0c */ /* 0x000fe2000efc1270 */
[----:B------:R-:W1:Y:S01]  /*5dea0*/  LDCU UR4, c[0x0][0x398] ;  /* 0x00007300ff0477ac */ /* 0x000e620008000800 */
[----:B------:R-:W-:-:S04]  /*5deb0*/  PRMT R77, R80, 0x9910, RZ ;  /* 0x00009910504d7816 */ /* 0x000fc800000000ff */
[----:B------:R-:W-:-:S07]  /*5dec0*/  SHF.R.S32.HI R77, RZ, 0x8, R77 ;  /* 0x00000008ff4d7819 */ /* 0x000fce000001144d */
[----:B------:R0:W-:Y:S02]  /*5ded0*/  @P6 STG.E.U8 desc[UR14][R74.64], R77 ;  /* 0x0000004d4a006986 */ /* 0x0001e4000c10110e */
[----:B0-----:R-:W-:-:S05]  /*5dee0*/  IADD3 R74, P6, PT, R73, R68, RZ ;  /* 0x00000044494a7210 */ /* 0x001fca0007fde0ff */
[----:B------:R-:W-:Y:S01]  /*5def0*/  IMAD.X R75, R76, 0x1, R72, P6 ;  /* 0x000000014c4b7824 */ /* 0x000fe200030e0648 */
[----:B-1----:R-:W-:Y:S01]  /*5df00*/  ISETP.LT.AND P6, PT, R38, UR4, !P5 ;  /* 0x0000000426007c0c */ /* 0x002fe2000efc1270 */
        /* <DEDUP_REMOVED lines=12> */
[----:B---3--:R-:W-:Y:S01]  /*5dfd0*/  ISETP.GE.AND P5, PT, R46, UR4, PT ;  /* 0x000000042e007c0c */ /* 0x008fe2000bfa6270 */
[----:B------:R-:W-:Y:S02]  /*5dfe0*/  VIADD R73, R73, UR20 ;  /* 0x0000001449497c36 */ /* 0x000fe40008000000 */
[----:B------:R-:W3:Y:S01]  /*5dff0*/  LDL.LU R46, [R1+0x1b6c] ;  /* 0x001b6c00012e7983 */ /* 0x000ee20000300800 */
[----:B------:R-:W0:Y:S01]  /*5e000*/  LDCU UR4, c[0x0][0x398] ;  /* 0x00007300ff0477ac */ /* 0x000e220008000800 */
[----:B----4-:R-:W-:Y:S02]  /*5e010*/  F2FP.SATFINITE.E4M3.F32.PACK_AB_MERGE_C R77, R44, R47, RZ ;  /* 0x0000002f2c4d723e */ /* 0x010fe400048070ff */
[----:B------:R-:W4:Y:S04]  /*5e020*/  LDL.LU R47, [R1+0x668] ;  /* 0x00066800012f7983 */ /* 0x000f280000300800 */
[----:B------:R-:W4:Y:S01]  /*5e030*/  LDL.LU R44, [R1+0x66c] ;  /* 0x00066c00012c7983 */ /* 0x000f220000300800 */
[----:B-1----:R-:W-:-:S02]  /*5e040*/  SHF.R.S32.HI R76, RZ, 0x1f, R73 ;  /* 0x0000001fff4c7819 */ /* 0x002fc40000011449 */
[----:B------:R-:W-:-:S05]  /*5e050*/  IADD3 R74, P6, PT, R73, R2, RZ ;  /* 0x00000002494a7210 */ /* 0x000fca0007fde0ff */
[----:B------:R-:W-:Y:S01]  /*5e060*/  IMAD.X R75, R76, 0x1, R0, P6 ;  /* 0x000000014c4b7824 */ /* 0x000fe200030e0600 */
[----:B0-----:R-:W-:Y:S01]  /*5e070*/  ISETP.LT.AND P6, PT, R66, UR6, !P5 ;  /* 0x0000000642007c0c */ /* 0x001fe2000efc1270 */
[----:B------:R-:W0:Y:S01]  /*5e080*/  LDCU UR6, c[0x0][0x398] ;  /* 0x00007300ff0677ac */ /* 0x000e220008000800 */
[----:B--2---:R-:W-:Y:S02]  /*5e090*/  F2FP.SATFINITE.E4M3.F32.PACK_AB_MERGE_C R80, R42, R45, RZ ;  /* 0x0000002d2a50723e */ /* 0x004fe400048070ff */
[----:B------:R-:W2:Y:S04]  /*5e0a0*/  LDL.LU R45, [R1+0x468] ;  /* 0x00046800012d7983 */ /* 0x000ea80000300800 */
[----:B------:R-:W2:Y:S05]  /*5e0b0*/  LDL.LU R42, [R1+0x46c] ;  /* 0x00046c00012a7983 */ /* 0x000eaa0000300800 */
[----:B------:R1:W-:Y:S02]  /*5e0c0*/  @P6 STG.E.U8 desc[UR14][R74.64], R77 ;  /* 0x0000004d4a006986 */ /* 0x0003e4000c10110e */
[----:B-1----:R-:W-:-:S02]  /*5e0d0*/  IADD3 R74, P6, PT, R73, R3, RZ ;  /* 0x00000003494a7210 */ /* 0x002fc40007fde0ff */
[----:B-----5:R-:W-:Y:S02]  /*5e0e0*/  F2FP.SATFINITE.E4M3.F32.PACK_AB_MERGE_C R79, R40, R43, RZ ;  /* 0x0000002b284f723e */ /* 0x020fe400048070ff */
[----:B------:R-:W5:Y:S04]  /*5e0f0*/  LDL.LU R43, [R1+0x268] ;  /* 0x00026800012b7983 */ /* 0x000f680000300800 */
[----:B------:R-:W5:Y:S01]  /*5e100*/  LDL.LU R40, [R1+0x26c] ;  /* 0x00026c0001287983 */ /* 0x000f620000300800 */
[----:B------:R-:W-:Y:S01]  /*5e110*/  IMAD.X R75, R76, 0x1, R71, P6 ;  /* 0x000000014c4b7824 */ /* 0x000fe200030e0647 */
[----:B------:R-:W-:Y:S01]  /*5e120*/  ISETP.LT.AND P6, PT, R67, UR4, !P5 ;  /* 0x0000000443007c0c */ /* 0x000fe2000efc1270 */
[----:B------:R-:W1:Y:S01]  /*5e130*/  LDCU UR4, c[0x0][0x398] ;  /* 0x00007300ff0477ac */ /* 0x000e620008000800 */
[----:B------:R-:W-:-:S02]  /*5e140*/  F2FP.SATFINITE.E4M3.F32.PACK_AB_MERGE_C R78, R39, R41, RZ ;  /* 0x00000029274e723e */ /* 0x000fc400048070ff */
[----:B------:R-:W5:Y:S04]  /*5e150*/  LDL.LU R41, [R1+0x68] ;  /* 0x0000680001297983 */ /* 0x000f680000300800 */
[----:B------:R-:W5:Y:S05]  /*5e160*/  LDL.LU R39, [R1+0x6c] ;  /* 0x00006c0001277983 */ /* 0x000f6a0000300800 */
[----:B------:R0:W-:Y:S02]  /*5e170*/  @P6 STG.E.U8 desc[UR14][R74.64], R80 ;  /* 0x000000504a006986 */ /* 0x0001e4000c10110e */
[----:B0-----:R-:W-:-:S05]  /*5e180*/  IADD3 R74, P6, PT, R73, R68, RZ ;  /* 0x00000044494a7210 */ /* 0x001fca0007fde0ff */
[----:B------:R-:W-:Y:S01]  /*5e190*/  IMAD.X R75, R76, 0x1, R72, P6 ;  /* 0x000000014c4b7824 */ /* 0x000fe200030e0648 */
[----:B-1----:R-:W-:Y:S01]  /*5e1a0*/  ISETP.LT.AND P6, PT, R38, UR4, !P5 ;  /* 0x0000000426007c0c */ /* 0x002fe2000efc1270 */
        /* <DEDUP_REMOVED lines=128> */
[----:B-1----:R-:W-:-:S05]  /*5e9b0*/  IADD3 R74, P6, PT, R73, R3, RZ ;  /* 0x00000003494a7210 */ /* 0x002fca0007fde0ff */
[----:B------:R-:W-:Y:S01]  /*5e9c0*/  IMAD.X R75, R76, 0x1, R71, P6 ;  /* 0x000000014c4b7824 */ /* 0x000fe200030e0647 */
[----:B-----5:R-:W-:Y:S02]  /*5e9d0*/  F2FP.SATFINITE.E4M3.F32.PACK_AB_MERGE_C R79, R40, R43, RZ ;  /* 0x0000002b284f723e */ /* 0x020fe400048070ff */
[----:B------:R-:W5:Y:S04]  /*5e9e0*/  LDL.LU R43, [R1+0x278] ;  /* 0x00027800012b7983 */ /* 0x000f680000300800 */
[----:B------:R-:W5:Y:S01]  /*5e9f0*/  LDL.LU R40, [R1+0x27c] ;  /* 0x00027c0001287983 */ /* 0x000f620000300800 */
[----:B------:R-:W-:Y:S01]  /*5ea00*/  ISETP.LT.AND P6, PT, R67, UR4, !P5 ;  /* 0x0000000443007c0c */ /* 0x000fe2000efc1270 */
[----:B------:R-:W1:-:S12]  /*5ea10*/  LDCU UR4, c[0x0][0x398] ;  /* 0x00007300ff0477ac */ /* 0x000e580008000800 */
[----:B------:R0:W-:Y:S01]  /*5ea20*/  @P6 STG.E.U8 desc[UR14][R74.64], R80 ;  /* 0x000000504a006986 */ /* 0x0001e2000c10110e */
[----:B------:R-:W-:-:S03]  /*5ea30*/  F2FP.SATFINITE.E4M3.F32.PACK_AB_MERGE_C R78, R39, R41, RZ ;  /* 0x00000029274e723e */ /* 0x000fc600048070ff */
[----:B------:R-:W5:Y:S04]  /*5ea40*/  LDL.LU R41, [R1+0x78] ;  /* 0x0000780001297983 */ /* 0x000f680000300800 */
[----:B------:R-:W5:Y:S01]  /*5ea50*/  LDL.LU R39, [R1+0x7c] ;  /* 0x00007c0001277983 */ /* 0x000f620000300800 */
        /* <DEDUP_REMOVED lines=11> */
[----:B------:R-:W-:Y:S02]  /*5eb10*/  VIADD R73, R73, UR20 ;  /* 0x0000001449497c36 */ /* 0x000fe40008000000 */
[----:B------:R-:W5:Y:S01]  /*5eb20*/  LDL.LU R37, [R1+0x1b80] ;  /* 0x001b800001257983 */ /* 0x000f620000300800 */
[----:B------:R-:W1:Y:S02]  /*5eb30*/  LDCU UR4, c[0x0][0x398] ;  /* 0x00007300ff0477ac */ /* 0x000e640008000800 */
        /* <DEDUP_REMOVED lines=33> */
[----:B------:R-:W0:Y:S02]  /*5ed50*/  LDCU UR4, c[0x0][0x398] ;  /* 0x00007300ff0477ac */ /* 0x000e240008000800 */
[----:B-1----:R-:W-:Y:S02]  /*5ed60*/  SHF.R.S32.HI R76, RZ, 0x1f, R73 ;  /* 0x0000001fff4c7819 */ /* 0x002fe40000011449 */
[----:B------:R-:W-:Y:S02]  /*5ed70*/  IADD3 R74, P6, PT, R73, R2, RZ ;  /* 0x00000002494a7210 */ /* 0x000fe40007fde0ff */
[----:B----4-:R-:W-:-:S02]  /*5ed80*/  F2FP.SATFINITE.E4M3.F32.PACK_AB_MERGE_C R77, R44, R47, RZ ;  /* 0x0000002f2c4d723e */ /* 0x010fc400048070ff */
[----:B------:R-:W4:Y:S04]  /*5ed90*/  LDL.LU R47, [R1+0x680] ;  /* 0x00068000012f7983 */ /* 0x000f280000300800 */
[----:B------:R-:W4:Y:S01]  /*5eda0*/  LDL.LU R44, [R1+0x684] ;  /* 0x00068400012c7983 */ /* 0x000f220000300800 */
        /* <DEDUP_REMOVED lines=80> */
[----:B------:R-:W-:Y:S01]  /*5f2b0*/  ISETP.LT.AND P6, PT, R67, UR4, !P5 ;  /* 0x0000000443007c0c */ /* 0x000fe2000efc1270 */
[----:B------:R-:W1:Y:S01]  /*5f2c0*/  LDCU UR4, c[0x0][0x398] ;  /* 0x00007300ff0477ac */ /* 0x000e620008000800 */
[----:B-----5:R-:W-:Y:S02]  /*5f2d0*/  F2FP.SATFINITE.E4M3.F32.PACK_AB_MERGE_C R79, R40, R43, RZ ;  /* 0x0000002b284f723e */ /* 0x020fe400048070ff */
[----:B------:R-:W5:Y:S04]  /*5f2e0*/  LDL.LU R43, [R1+0x288] ;  /* 0x00028800012b7983 */ /* 0x000f680000300800 */
[----:B------:R-:W5:Y:S05]  /*5f2f0*/  LDL.LU R40, [R1+0x28c] ;  /* 0x00028c0001287983 */ /* 0x000f6a0000300800 */
[----:B------:R0:W-:Y:S02]  /*5f300*/  @P6 STG.E.U8 desc[UR14][R74.64], R80 ;  /* 0x000000504a006986 */ /* 0x0001e4000c10110e */
[----:B0-----:R-:W-:-:S02]  /*5f310*/  IADD3 R74, P6, PT, R73, R68, RZ ;  /* 0x00000044494a7210 */ /* 0x001fc40007fde0ff */
[----:B------:R-:W-:Y:S02]  /*5f320*/  F2FP.SATFINITE.E4M3.F32.PACK_AB_MERGE_C R78, R39, R41, RZ ;  /* 0x00000029274e723e */ /* 0x000fe400048070ff */
[----:B------:R-:W5:Y:S04]  /*5f330*/  LDL.LU R41, [R1+0x88] ;  /* 0x0000880001297983 */ /* 0x000f680000300800 */
[----:B------:R-:W5:Y:S01]  /*5f340*/  LDL.LU R39, [R1+0x8c] ;  /* 0x00008c0001277983 */ /* 0x000f620000300800 */
        /* <DEDUP_REMOVED lines=48> */
[----:B------:R-:W-:-:S05]  /*5f650*/  IADD3 R74, P6, PT, R73, R2, RZ ;  /* 0x00000002494a7210 */ /* 0x000fca0007fde0ff */
[----:B------:R-:W-:Y:S01]  /*5f660*/  IMAD.X R75, R76, 0x1, R0, P6 ;  /* 0x000000014c4b7824 */ /* 0x000fe200030e0600 */
[----:B----4-:R-:W-:Y:S02]  /*5f670*/  F2FP.SATFINITE.E4M3.F32.PACK_AB_MERGE_C R77, R44, R47, RZ ;  /* 0x0000002f2c4d723e */ /* 0x010fe400048070ff */
[----:B------:R-:W4:Y:S04]  /*5f680*/  LDL.LU R47, [R1+0x690] ;  /* 0x00069000012f7983 */ /* 0x000f280000300800 */
[----:B------:R-:W4:Y:S01]  /*5f690*/  LDL.LU R44, [R1+0x694] ;  /* 0x00069400012c7983 */ /* 0x000f220000300800 */
[----:B0-----:R-:W-:Y:S01]  /*5f6a0*/  ISETP.LT.AND P6, PT, R66, UR6, !P5 ;  /* 0x0000000642007c0c */ /* 0x001fe2000efc1270 */
[----:B------:R-:W0:Y:S01]  /*5f6b0*/  LDCU UR6, c[0x0][0x398] ;  /* 0x00007300ff0677ac */ /* 0x000e220008000800 */
[----:B--2---:R-:W-:-:S02]  /*5f6c0*/  F2FP.SATFINITE.E4M3.F32.PACK_AB_MERGE_C R80, R42, R45, RZ ;  /* 0x0000002d2a50723e */ /* 0x004fc400048070ff */
        /* <DEDUP_REMOVED lines=61> */
[----:B------:R-:W2:Y:S02]  /*5faa0*/  LDCU UR4, c[0x0][0x398] ;  /* 0x00007300ff0477ac */ /* 0x000ea40008000800 */
[----:B-1----:R-:W-:Y:S02]  /*5fab0*/  SHF.R.S32.HI R76, RZ, 0x1f, R73 ;  /* 0x0000001fff4c7819 */ /* 0x002fe40000011449 */
[----:B------:R-:W-:-:S05]  /*5fac0*/  IADD3 R74, P6, PT, R73, R2, RZ ;  /* 0x00000002494a7210 */ /* 0x000fca0007fde0ff */
[----:B------:R-:W-:Y:S01]  /*5fad0*/  IMAD.X R75, R76, 0x1, R0, P6 ;  /* 0x000000014c4b7824 */ /* 0x000fe200030e0600 */
[----:B0-----:R-:W-:Y:S01]  /*5fae0*/  ISETP.LT.AND P6, PT, R66, UR6, !P5 ;  /* 0x0000000642007c0c */ /* 0x001fe2000efc1270 */
[----:B------:R-:W0:Y:S01]  /*5faf0*/  LDCU UR6, c[0x0][0x398] ;  /* 0x00007300ff0677ac */ /* 0x000e220008000800 */
[----:B----4-:R-:W-:Y:S02]  /*5fb00*/  F2FP.SATFINITE.E4M3.F32.PACK_AB_MERGE_C R77, R44, R47, RZ ;  /* 0x0000002f2c4d723e */ /* 0x010fe400048070ff */
[----:B------:R-:W4:Y:S04]  /*5fb10*/  LDL.LU R47, [R1+0x698] ;  /* 0x00069800012f7983 */ /* 0x000f280000300800 */
[----:B------:R-:W4:Y:S01]  /*5fb20*/  LDL.LU R44, [R1+0x69c] ;  /* 0x00069c00012c7983 */ /* 0x000f220000300800 */
[----:B--2---:R-:W-:-:S03]  /*5fb30*/  F2FP.SATFINITE.E4M3.F32.PACK_AB_MERGE_C R80, R42, R45, RZ ;  /* 0x0000002d2a50723e */ /* 0x004fc600048070ff */
[----:B------:R-:W2:Y:S04]  /*5fb40*/  LDL.LU R45, [R1+0x498] ;  /* 0x00049800012d7983 */ /* 0x000ea80000300800 */
[----:B------:R-:W2:Y:S04]  /*5fb50*/  LDL.LU R42, [R1+0x49c] ;  /* 0x00049c00012a7983 */ /* 0x000ea80000300800 */
        /* <DEDUP_REMOVED lines=67> */
[----:B------:R-:W4:Y:S05]  /*5ff90*/  LDL.LU R44, [R1+0x6a4] ;  /* 0x0006a400012c7983 */ /* 0x000f2a0000300800 */
[----:B------:R1:W-:Y:S01]  /*5ffa0*/  @P6 STG.E.U8 desc[UR14][R74.64], R77 ;  /* 0x0000004d4a006986 */ /* 0x0003e2000c10110e */
[----:B--2---:R-:W-:-:S03]  /*5ffb0*/  F2FP.SATFINITE.E4M3.F32.PACK_AB_MERGE_C R80, R42, R45, RZ ;  /* 0x0000002d2a50723e */ /* 0x004fc600048070ff */
[----:B------:R-:W2:Y:S04]  /*5ffc0*/  LDL.LU R45, [R1+0x4a0] ;  /* 0x0004a000012d7983 */ /* 0x000ea80000300800 */
[----:B------:R-:W2:Y:S01]  /*5ffd0*/  LDL.LU R42, [R1+0x4a4] ;  /* 0x0004a400012a7983 */ /* 0x000ea20000300800 */
        /* <DEDUP_REMOVED lines=56> */
[----:B------:R-:W-:Y:S01]  /*60360*/  VIADD R73, R73, UR20 ;  /* 0x0000001449497c36 */ /* 0x000fe20008000000 */
[----:B------:R-:W3:Y:S01]  /*60370*/  LDCU UR4, c[0x0][0x398] ;  /* 0x00007300ff0477ac */ /* 0x000ee20008000800 */
[----:B------:R-:W5:Y:S03]  /*60380*/  LDL.LU R46, [R1+0x1bac] ;  /* 0x001bac00012e7983 */ /* 0x000f660000300800 */
        /* <DEDUP_REMOVED lines=14> */
[----:B---3--:R-:W-:Y:S01]  /*60470*/  ISETP.LT.AND P6, PT, R67, UR4, !P5 ;  /* 0x0000000443007c0c */ /* 0x008fe2000efc1270 */
[----:B------:R-:W1:Y:S01]  /*60480*/  LDCU UR4, c[0x0][0x398] ;  /* 0x00007300ff0477ac */ /* 0x000e620008000800 */
[----:B-----5:R-:W-:Y:S02]  /*60490*/  F2FP.SATFINITE.E4M3.F32.PACK_AB_MERGE_C R79, R40, R43, RZ ;  /* 0x0000002b284f723e */ /* 0x020fe400048070ff */
[----:B------:R-:W3:Y:S04]  /*604a0*/  LDL.LU R43, [R1+0x2a8] ;  /* 0x0002a800012b7983 */ /* 0x000ee80000300800 */
[----:B------:R-:W3:Y:S05]  /*604b0*/  LDL.LU R40, [R1+0x2ac] ;  /* 0x0002ac0001287983 */ /* 0x000eea0000300800 */
[----:B------:R5:W-:Y:S02]  /*604c0*/  @P6 STG.E.U8 desc[UR14][R74.64], R80 ;  /* 0x000000504a006986 */ /* 0x000be4000c10110e */
[----:B-----5:R-:W-:-:S02]  /*604d0*/  IADD3 R74, P6, PT, R73, R68, RZ ;  /* 0x00000044494a7210 */ /* 0x020fc40007fde0ff */
[----:B------:R-:W-:Y:S02]  /*604e0*/  F2FP.SATFINITE.E4M3.F32.PACK_AB_MERGE_C R78, R39, R41, RZ ;  /* 0x00000029274e723e */ /* 0x000fe400048070ff */
[----:B------:R-:W5:Y:S04]  /*604f0*/  LDL.LU R41, [R1+0xa8] ;  /* 0x0000a80001297983 */ /* 0x000f680000300800 */
[----:B------:R-:W5:Y:S01]  /*60500*/  LDL.LU R39, [R1+0xac] ;  /* 0x0000ac0001277983 */ /* 0x000f620000300800 */
[----:B------:R-:W-:Y:S01]  /*60510*/  IMAD.X R75, R76, 0x1, R72, P6 ;  /* 0x000000014c4b7824 */ /* 0x000fe200030e0648 */
[----:B-1----:R-:W-:Y:S01]  /*60520*/  ISETP.LT.AND P6, PT, R38, UR4, !P5 ;  /* 0x0000000426007c0c */ /* 0x002fe2000efc1270 */
[----:B------:R-:W1:Y:S01]  /*60530*/  LDCU UR4, c[0x0][0x39c] ;  /* 0x00007380ff0477ac */ /* 0x000e620008000800 */
[----:B0-----:R-:W-:Y:S01]  /*60540*/  ISETP.LT.AND P5, PT, R36, UR6, !P5 ;  /* 0x0000000624007c0c */ /* 0x001fe2000efa1270 */
[----:B------:R-:W0:Y:S10]  /*60550*/  LDCU UR6, c[0x0][0x398] ;  /* 0x00007300ff0677ac */ /* 0x000e340008000800 */
[----:B------:R0:W-:Y:S02]  /*60560*/  @P6 STG.E.U8 desc[UR14][R74.64], R79 ;  /* 0x0000004f4a006986 */ /* 0x0001e4000c10110e */
[----:B0-----:R-:W-:-:S05]  /*60570*/  IADD3 R74, P6, PT, R73, R70, RZ ;  /* 0x00000046494a7210 */ /* 0x001fca0007fde0ff */
[----:B------:R-:W-:-:S05]  /*60580*/  IMAD.X R75, R76, 0x1, R69, P6 ;  /* 0x000000014c4b7824 */ /* 0x000fca00030e0645 */
[----:B------:R0:W-:Y:S01]  /*60590*/  @P5 STG.E.U8 desc[UR14][R74.64], R78 ;  /* 0x0000004e4a005986 */ /* 0x0001e2000c10110e */
[----:B-1----:R-:W-:Y:S01]  /*605a0*/  ISETP.GE.AND P5, PT, R37, UR4, PT ;  /* 0x0000000425007c0c */ /* 0x002fe2000bfa6270 */
[----:B------:R-:W-:Y:S01]  /*605b0*/  VIADD R73, R73, UR20 ;  /* 0x0000001449497c36 */ /* 0x000fe20008000000 */
[----:B------:R-:W1:Y:S01]  /*605c0*/  LDCU UR4, c[0x0][0x398] ;  /* 0x00007300ff0477ac */ /* 0x000e620008000800 */
[----:B------:R-:W5:Y:S03]  /*605d0*/  LDL.LU R37, [R1+0x1bb0] ;  /* 0x001bb00001257983 */ /* 0x000f660000300800 */
[----:B------:R-:W-:Y:S02]  /*605e0*/  SHF.R.S32.HI R76, RZ, 0x1f, R73 ;  /* 0x0000001fff4c7819 */ /* 0x000fe40000011449 */
[----:B0-----:R-:W-:-:S05]  /*605f0*/  IADD3 R74, P6, PT, R73, R2, RZ ;  /* 0x00000002494a7210 */ /* 0x001fca0007fde0ff */
[----:B------:R-:W-:Y:S01]  /*60600*/  IMAD.X R75, R76, 0x1, R0, P6 ;  /* 0x000000014c4b7824 */ /* 0x000fe200030e0600 */
[----:B------:R-:W-:Y:S01]  /*60610*/  ISETP.LT.AND P6, PT, R66, UR6, !P5 ;  /* 0x0000000642007c0c */ /* 0x000fe2000efc1270 */
[----:B------:R-:W0:Y:S01]  /*60620*/  LDCU UR6, c[0x0][0x398] ;  /* 0x00007300ff0677ac */ /* 0x000e220008000800 */
[----:B------:R-:W-:-:S04]  /*60630*/  PRMT R77, R77, 0x9910, RZ ;  /* 0x000099104d4d7816 */ /* 0x000fc800000000ff */
[----:B------:R-:W-:-:S07]  /*60640*/  SHF.R.S32.HI R77, RZ, 0x8, R77 ;  /* 0x00000008ff4d7819 */ /* 0x000fce000001144d */
        /* <DEDUP_REMOVED lines=11> */
[----:B------:R-:W0:Y:S01]  /*60700*/  LDCU UR4, c[0x0][0x39c] ;  /* 0x00007380ff0477ac */ /* 0x000e220008000800 */
[----:B------:R-:W-:Y:S02]  /*60710*/  PRMT R77, R79, 0x9910, RZ ;  /* 0x000099104f4d7816 */ /* 0x000fe400000000ff */
[----:B------:R-:W-:Y:S02]  /*60720*/  PRMT R78, R78, 0x9910, RZ ;  /* 0x000099104e4e7816 */ /* 0x000fe400000000ff */
[----:B------:R-:W-:Y:S02]  /*60730*/  SHF.R.S32.HI R77, RZ, 0x8, R77 ;  /* 0x00000008ff4d7819 */ /* 0x000fe4000001144d */
[----:B------:R-:W-:Y:S01]  /*60740*/  ISETP.LT.AND P5, PT, R36, UR6, !P5 ;  /* 0x0000000624007c0c */ /* 0x000fe2000efa1270 */
[----:B------:R-:W1:Y:S04]  /*60750*/  LDCU UR6, c[0x0][0x398] ;  /* 0x00007300ff0677ac */ /* 0x000e680008000800 */
[----:B------:R0:W-:Y:S02]  /*60760*/  @P6 STG.E.U8 desc[UR14][R74.64], R77 ;  /* 0x0000004d4a006986 */ /* 0x0001e4000c10110e */
[----:B0-----:R-:W-:Y:S01]  /*60770*/  IADD3 R74, P6, PT, R73, R70, RZ ;  /* 0x00000046494a7210 */ /* 0x001fe20007fde0ff */
[----:B------:R-:W-:-:S04]  /*60780*/  IMAD.MOV.U32 R77, RZ, RZ, R78 ;  /* 0x000000ffff4d7224 */ /* 0x000fc800078e004e */
[----:B------:R-:W-:Y:S01]  /*60790*/  IMAD.X R75, R76, 0x1, R69, P6 ;  /* 0x000000014c4b7824 */ /* 0x000fe200030e0645 */
[----:B------:R-:W-:-:S05]  /*607a0*/  SHF.R.S32.HI R76, RZ, 0x8, R77 ;  /* 0x00000008ff4c7819 */ /* 0x000fca000001144d */
[----:B------:R0:W-:Y:S01]  /*607b0*/  @P5 STG.E.U8 desc[UR14][R74.64], R76 ;  /* 0x0000004c4a005986 */ /* 0x0001e2000c10110e */
[----:B------:R-:W-:Y:S01]  /*607c0*/  ISETP.GE.AND P5, PT, R46, UR4, PT ;  /* 0x000000042e007c0c */ /* 0x000fe2000bfa6270 */
[----:B------:R-:W-:Y:S01]  /*607d0*/  VIADD R73, R73, UR20 ;  /* 0x0000001449497c36 */ /* 0x000fe20008000000 */
[----:B------:R-:W2:Y:S01]  /*607e0*/  LDCU UR4, c[0x0][0x398] ;  /* 0x00007300ff0477ac */ /* 0x000ea20008000800 */
[----:B------:R-:W5:Y:S03]  /*607f0*/  LDL.LU R46, [R1+0x1bb8] ;  /* 0x001bb800012e7983 */ /* 0x000f660000300800 */
[----:B0-----:R-:W-:Y:S02]  /*60800*/  SHF.R.S32.HI R76, RZ, 0x1f, R73 ;  /* 0x0000001fff4c7819 */ /* 0x001fe40000011449 */
[----:B------:R-:W-:-:S05]  /*60810*/  IADD3 R74, P6, PT, R73, R2, RZ ;  /* 0x00000002494a7210 */ /* 0x000fca0007fde0ff */
[----:B------:R-:W-:Y:S01]  /*60820*/  IMAD.X R75, R76, 0x1, R0, P6 ;  /* 0x000000014c4b7824 */ /* 0x000fe200030e0600 */
[----:B-1----:R-:W-:Y:S01]  /*60830*/  ISETP.LT.AND P6, PT, R66, UR6, !P5 ;  /* 0x0000000642007c0c */ /* 0x002fe2000efc1270 */
        /* <DEDUP_REMOVED lines=12> */
[----:B---3--:R-:W-:Y:S02]  /*60900*/  F2FP.SATFINITE.E4M3.F32.PACK_AB_MERGE_C R79, R40, R43, RZ ;  /* 0x0000002b284f723e */ /* 0x008fe400048070ff */
[----:B------:R-:W3:Y:S04]  /*60910*/  LDL.LU R43, [R1+0x2b0] ;  /* 0x0002b000012b7983 */ /* 0x000ee80000300800 */
[----:B------:R-:W3:Y:S05]  /*60920*/  LDL.LU R40, [R1+0x2b4] ;  /* 0x0002b40001287983 */ /* 0x000eea0000300800 */
        /* <DEDUP_REMOVED lines=117> */
[----:B------:R-:W-:Y:S01]  /*61080*/  SHF.R.S32.HI R76, RZ, 0x8, R77 ;  /* 0x00000008ff4c7819 */ /* 0x000fe2000001144d */
[----:B------:R-:W-:-:S04]  /*61090*/  VIADD R73, R73, UR20 ;  /* 0x0000001449497c36 */ /* 0x000fc80008000000 */
[----:B------:R0:W-:Y:S01]  /*610a0*/  @P5 STG.E.U8 desc[UR14][R74.64], R76 ;  /* 0x0000004c4a005986 */ /* 0x0001e2000c10110e */
[----:B------:R-:W-:Y:S01]  /*610b0*/  ISETP.GE.AND P5, PT, R46, UR4, PT ;  /* 0x000000042e007c0c */ /* 0x000fe2000bfa6270 */
[----:B------:R-:W1:Y:S02]  /*610c0*/  LDCU UR4, c[0x0][0x398] ;  /* 0x00007300ff0477ac */ /* 0x000e640008000800 */
[----:B------:R-:W5:Y:S01]  /*610d0*/  LDL.LU R46, [R1+0x1bc4] ;  /* 0x001bc400012e7983 */ /* 0x000f620000300800 */
        /* <DEDUP_REMOVED lines=93> */
[----:B------:R-:W5:Y:S01]  /*616b0*/  LDL.LU R41, [R1+0xc8] ;  /* 0x0000c80001297983 */ /* 0x000f620000300800 */
[----:B------:R-:W-:-:S03]  /*616c0*/  IMAD.X R75, R76, 0x1, R72, P6 ;  /* 0x000000014c4b7824 */ /* 0x000fc600030e0648 */
[----:B------:R-:W5:Y:S01]  /*616d0*/  LDL.LU R39, [R1+0xcc] ;  /* 0x0000cc0001277983 */ /* 0x000f620000300800 */
        /* <DEDUP_REMOVED lines=137> */
[----:B0-----:R-:W-:-:S05]  /*61f70*/  IADD3 R74, P6, PT, R73, R68, RZ ;  /* 0x00000044494a7210 */ /* 0x001fca0007fde0ff */
[----:B------:R-:W-:Y:S01]  /*61f80*/  IMAD.X R75, R76, 0x1, R72, P6 ;  /* 0x000000014c4b7824 */ /* 0x000fe200030e0648 */
[----:B-----5:R-:W-:Y:S02]  /*61f90*/  F2FP.SATFINITE.E4M3.F32.PACK_AB_MERGE_C R78, R39, R41, RZ ;  /* 0x00000029274e723e */ /* 0x020fe400048070ff */
[----:B------:R-:W5:Y:S01]  /*61fa0*/  LDL.LU R41, [R1+0xd8] ;  /* 0x0000d80001297983 */ /* 0x000f620000300800 */
[----:B-1----:R-:W-:Y:S01]  /*61fb0*/  ISETP.LT.AND P6, PT, R38, UR4, !P5 ;  /* 0x0000000426007c0c */ /* 0x002fe2000efc1270 */
[----:B------:R-:W0:Y:S02]  /*61fc0*/  LDCU UR4, c[0x0][0x39c] ;  /* 0x00007380ff0477ac */ /* 0x000e240008000800 */
[----:B------:R-:W5:Y:S01]  /*61fd0*/  LDL.LU R39, [R1+0xdc] ;  /* 0x0000dc0001277983 */ /* 0x000f620000300800 */
[----:B------:R-:W-:Y:S01]  /*61fe0*/  ISETP.LT.AND P5, PT, R36, UR6, !P5 ;  /* 0x0000000624007c0c */ /* 0x000fe2000efa1270 */
[----:B------:R-:W1:Y:S08]  /*61ff0*/  LDCU UR6, c[0x0][0x398] ;  /* 0x00007300ff0677ac */ /* 0x000e700008000800 */
        /* <DEDUP_REMOVED lines=40> */
[----:B------:R-:W2:Y:S02]  /*62280*/  LDCU UR4, c[0x0][0x398] ;  /* 0x00007300ff0477ac */ /* 0x000ea40008000800 */
        /* <DEDUP_REMOVED lines=16> */
[----:B------:R-:W1:-:S12]  /*62390*/  LDCU UR4, c[0x0][0x398] ;  /* 0x00007300ff0477ac */ /* 0x000e580008000800 */
[----:B------:R0:W-:Y:S01]  /*623a0*/  @P6 STG.E.U8 desc[UR14][R74.64], R80 ;  /* 0x000000504a006986 */ /* 0x0001e2000c10110e */
[----:B---3--:R-:W-:-:S03]  /*623b0*/  F2FP.SATFINITE.E4M3.F32.PACK_AB_MERGE_C R79, R40, R43, RZ ;  /* 0x0000002b284f723e */ /* 0x008fc600048070ff */
[----:B------:R-:W3:Y:S04]  /*623c0*/  LDL.LU R43, [R1+0x2e0] ;  /* 0x0002e000012b7983 */ /* 0x000ee80000300800 */
[----:B------:R-:W3:Y:S01]  /*623d0*/  LDL.LU R40, [R1+0x2e4] ;  /* 0x0002e40001287983 */ /* 0x000ee20000300800 */
[----:B0-----:R-:W-:-:S05]  /*623e0*/  IADD3 R74, P6, PT, R73, R68, RZ ;  /* 0x00000044494a7210 */ /* 0x001fca0007fde0ff */
[----:B------:R-:W-:Y:S01]  /*623f0*/  IMAD.X R75, R76, 0x1, R72, P6 ;  /* 0x000000014c4b7824 */ /* 0x000fe200030e0648 */
[----:B-1----:R-:W-:Y:S01]  /*62400*/  ISETP.LT.AND P6, PT, R38, UR4, !P5 ;  /* 0x0000000426007c0c */ /* 0x002fe2000efc1270 */
[----:B------:R-:W0:Y:S01]  /*62410*/  LDCU UR4, c[0x0][0x39c] ;  /* 0x00007380ff0477ac */ /* 0x000e220008000800 */
[----:B------:R-:W-:Y:S01]  /*62420*/  ISETP.LT.AND P5, PT, R36, UR6, !P5 ;  /* 0x0000000624007c0c */ /* 0x000fe2000efa1270 */
[----:B------:R-:W1:Y:S01]  /*62430*/  LDCU UR6, c[0x0][0x398] ;  /* 0x00007300ff0677ac */ /* 0x000e620008000800 */
[----:B-----5:R-:W-:Y:S02]  /*62440*/  F2FP.SATFINITE.E4M3.F32.PACK_AB_MERGE_C R78, R39, R41, RZ ;  /* 0x00000029274e723e */ /* 0x020fe400048070ff */
[----:B------:R-:W5:Y:S04]  /*62450*/  LDL.LU R41, [R1+0xe0] ;  /* 0x0000e00001297983 */ /* 0x000f680000300800 */
[----:B------:R-:W5:Y:S04]  /*62460*/  LDL.LU R39, [R1+0xe4] ;  /* 0x0000e40001277983 */ /* 0x000f680000300800 */
        /* <DEDUP_REMOVED lines=247> */
[----:B------:R-:W-:-:S02]  /*633e0*/  IMAD.MOV.U32 R77, RZ, RZ, R78 ;  /* 0x000000ffff4d7224 */ /* 0x000fc400078e004e */
[----:B------:R-:W-:Y:S02]  /*633f0*/  VIADD R73, R73, UR20 ;  /* 0x0000001449497c36 */ /* 0x000fe40008000000 */
[----:B------:R-:W-:Y:S01]  /*63400*/  IMAD.X R75, R76, 0x1, R69, P6 ;  /* 0x000000014c4b7824 */ /* 0x000fe200030e0645 */
[----:B------:R-:W-:-:S05]  /*63410*/  SHF.R.S32.HI R76, RZ, 0x8, R77 ;  /* 0x00000008ff4c7819 */ /* 0x000fca000001144d */
[----:B------:R0:W-:Y:S01]  /*63420*/  @P5 STG.E.U8 desc[UR14][R74.64], R76 ;  /* 0x0000004c4a005986 */ /* 0x0001e2000c10110e */
[----:B------:R-:W-:Y:S01]  /*63430*/  ISETP.GE.AND P5, PT, R46, UR4, PT ;  /* 0x000000042e007c0c */ /* 0x000fe2000bfa6270 */
[----:B------:R-:W1:Y:S01]  /*63440*/  LDCU UR4, c[0x0][0x398] ;  /* 0x00007300ff0477ac */ /* 0x000e620008000800 */
[----:B0-----:R-:W-:Y:S02]  /*63450*/  SHF.R.S32.HI R76, RZ, 0x1f, R73 ;  /* 0x0000001fff4c7819 */ /* 0x001fe40000011449 */
[----:B------:R-:W-:-:S05]  /*63460*/  IADD3 R74, P6, PT, R73, R2, RZ ;  /* 0x00000002494a7210 */ /* 0x000fca0007fde0ff */
[----:B------:R-:W-:Y:S01]  /*63470*/  IMAD.X R75, R76, 0x1, R0, P6 ;  /* 0x000000014c4b7824 */ /* 0x000fe200030e0600 */
[----:B-1----:R-:W-:Y:S01]  /*63480*/  ISETP.LT.AND P6, PT, R66, UR6, !P5 ;  /* 0x0000000642007c0c */ /* 0x002fe2000efc1270 */
[----:B------:R-:W0:Y:S01]  /*63490*/  LDCU UR6, c[0x0][0x398] ;  /* 0x00007300ff0677ac */ /* 0x000e220008000800 */
[----:B----4-:R-:W-:Y:S02]  /*634a0*/  F2FP.SATFINITE.E4M3.F32.PACK_AB_MERGE_C R77, R44, R47, RZ ;  /* 0x0000002f2c4d723e */ /* 0x010fe400048070ff */
[----:B------:R-:W4:Y:S09]  /*634b0*/  LDL.LU R44, [R1+0x1c08] ;  /* 0x001c0800012c7983 */ /* 0x000f320000300800 */
[----:B------:R1:W-:Y:S02]  /*634c0*/  @P6 STG.E.U8 desc[UR14][R74.64], R77 ;  /* 0x0000004d4a006986 */ /* 0x0003e4000c10110e */
[----:B-1----:R-:W-:-:S02]  /*634d0*/  IADD3 R74, P6, PT, R73, R3, RZ ;  /* 0x00000003494a7210 */ /* 0x002fc40007fde0ff */
[----:B--2---:R-:W-:Y:S02]  /*634e0*/  F2FP.SATFINITE.E4M3.F32.PACK_AB_MERGE_C R80, R42, R45, RZ ;  /* 0x0000002d2a50723e */ /* 0x004fe400048070ff */
[----:B------:R-:W2:Y:S04]  /*634f0*/  LDL.LU R45, [R1+0x500] ;  /* 0x00050000012d7983 */ /* 0x000ea80000300800 */
[----:B------:R-:W2:Y:S01]  /*63500*/  LDL.LU R42, [R1+0x504] ;  /* 0x00050400012a7983 */ /* 0x000ea20000300800 */
        /* <DEDUP_REMOVED lines=42> */
[----:B------:R-:W4:Y:S01]  /*637b0*/  LDCU UR4, c[0x0][0x39c] ;  /* 0x00007380ff0477ac */ /* 0x000f220008000800 */
[----:B------:R-:W-:Y:S02]  /*637c0*/  PRMT R77, R79, 0x9910, RZ ;  /* 0x000099104f4d7816 */ /* 0x000fe400000000ff */
[----:B------:R-:W-:Y:S02]  /*637d0*/  PRMT R78, R78, 0x9910, RZ ;  /* 0x000099104e4e7816 */ /* 0x000fe400000000ff */
[----:B------:R-:W-:Y:S02]  /*637e0*/  SHF.R.S32.HI R77, RZ, 0x8, R77 ;  /* 0x00000008ff4d7819 */ /* 0x000fe4000001144d */
[----:B------:R-:W-:Y:S01]  /*637f0*/  ISETP.LT.AND P5, PT, R36, UR6, !P5 ;  /* 0x0000000624007c0c */ /* 0x000fe2000efa1270 */
[----:B------:R-:W0:Y:S04]  /*63800*/  LDCU UR6, c[0x0][0x398] ;  /* 0x00007300ff0677ac */ /* 0x000e280008000800 */
[----:B------:R1:W-:Y:S02]  /*63810*/  @P6 STG.E.U8 desc[UR14][R74.64], R77 ;  /* 0x0000004d4a006986 */ /* 0x0003e4000c10110e */
[----:B-1----:R-:W-:Y:S01]  /*63820*/  IADD3 R74, P6, PT, R73, R70, RZ ;  /* 0x00000046494a7210 */ /* 0x002fe20007fde0ff */
[----:B------:R-:W-:-:S02]  /*63830*/  IMAD.MOV.U32 R77, RZ, RZ, R78 ;  /* 0x000000ffff4d7224 */ /* 0x000fc400078e004e */
[----:B------:R-:W-:Y:S02]  /*63840*/  VIADD R73, R73, UR20 ;  /* 0x0000001449497c36 */ /* 0x000fe40008000000 */
[----:B------:R-:W-:Y:S01]  /*63850*/  IMAD.X R75, R76, 0x1, R69, P6 ;  /* 0x000000014c4b7824 */ /* 0x000fe200030e0645 */
[----:B------:R-:W-:-:S05]  /*63860*/  SHF.R.S32.HI R76, RZ, 0x8, R77 ;  /* 0x00000008ff4c7819 */ /* 0x000fca000001144d */
[----:B------:R1:W-:Y:S02]  /*63870*/  @P5 STG.E.U8 desc[UR14][R74.64], R76 ;  /* 0x0000004c4a005986 */ /* 0x0003e4000c10110e */
[----:B-1----:R-:W-:Y:S02]  /*63880*/  SHF.R.S32.HI R76, RZ, 0x1f, R73 ;  /* 0x0000001fff4c7819 */ /* 0x002fe40000011449 */
[----:B------:R-:W-:-:S05]  /*63890*/  IADD3 R74, P6, PT, R73, R2, RZ ;  /* 0x00000002494a7210 */ /* 0x000fca0007fde0ff */
[----:B------:R-:W-:Y:S01]  /*638a0*/  IMAD.X R75, R76, 0x1, R0, P6 ;  /* 0x000000014c4b7824 */ /* 0x000fe200030e0600 */
[----:B----4-:R-:W-:Y:S01]  /*638b0*/  ISETP.GE.AND P5, PT, R44, UR4, PT ;  /* 0x000000042c007c0c */ /* 0x010fe2000bfa6270 */
[----:B------:R-:W1:Y:S01]  /*638c0*/  LDCU UR4, c[0x0][0x398] ;  /* 0x00007300ff0477ac */ /* 0x000e620008000800 */
[----:B------:R-:W4:Y:S02]  /*638d0*/  LDL.LU R44, [R1+0x1c0c] ;  /* 0x001c0c00012c7983 */ /* 0x000f240000300800 */
[----:B0-----:R-:W-:Y:S01]  /*638e0*/  ISETP.LT.AND P6, PT, R66, UR6, !P5 ;  /* 0x0000000642007c0c */ /* 0x001fe2000efc1270 */
[----:B------:R-:W0:Y:S01]  /*638f0*/  LDCU UR6, c[0x0][0x398] ;  /* 0x00007300ff0677ac */ /* 0x000e220008000800 */
[----:B--2---:R-:W-:Y:S02]  /*63900*/  F2FP.SATFINITE.E4M3.F32.PACK_AB_MERGE_C R79, R42, R45, RZ ;  /* 0x0000002d2a4f723e */ /* 0x004fe400048070ff */
[----:B------:R-:W2:Y:S04]  /*63910*/  LDL.LU R45, [R1+0x508] ;  /* 0x00050800012d7983 */ /* 0x000ea80000300800 */
[----:B------:R-:W2:Y:S05]  /*63920*/  LDL.LU R42, [R1+0x50c] ;  /* 0x00050c00012a7983 */ /* 0x000eaa0000300800 */
[----:B------:R0:W-:Y:S02]  /*63930*/  @P6 STG.E.U8 desc[UR14][R74.64], R79 ;  /* 0x0000004f4a006986 */ /* 0x0001e4000c10110e */
[----:B0-----:R-:W-:-:S05]  /*63940*/  IADD3 R74, P6, PT, R73, R3, RZ ;  /* 0x00000003494a7210 */ /* 0x001fca0007fde0ff */
[----:B------:R-:W-:Y:S01]  /*63950*/  IMAD.X R75, R76, 0x1, R71, P6 ;  /* 0x000000014c4b7824 */ /* 0x000fe200030e0647 */
[----:B-1----:R-:W-:Y:S01]  /*63960*/  ISETP.LT.AND P6, PT, R67, UR4, !P5 ;  /* 0x0000000443007c0c */ /* 0x002fe2000efc1270 */
[----:B------:R-:W0:Y:S01]  /*63970*/  LDCU UR4, c[0x0][0x398] ;  /* 0x00007300ff0477ac */ /* 0x000e220008000800 */
[----:B---3--:R-:W-:Y:S02]  /*63980*/  F2FP.SATFINITE.E4M3.F32.PACK_AB_MERGE_C R78, R40, R43, RZ ;  /* 0x0000002b284e723e */ /* 0x008fe400048070ff */
[----:B------:R-:W3:Y:S04]  /*63990*/  LDL.LU R43, [R1+0x308] ;  /* 0x00030800012b7983 */ /* 0x000ee80000300800 */
[----:B------:R-:W3:Y:S05]  /*639a0*/  LDL.LU R40, [R1+0x30c] ;  /* 0x00030c0001287983 */ /* 0x000eea0000300800 */
[----:B------:R1:W-:Y:S02]  /*639b0*/  @P6 STG.E.U8 desc[UR14][R74.64], R78 ;  /* 0x0000004e4a006986 */ /* 0x0003e4000c10110e */
[----:B-1----:R-:W-:-:S05]  /*639c0*/  IADD3 R74, P6, PT, R73, R68, RZ ;  /* 0x00000044494a7210 */ /* 0x002fca0007fde0ff */
[----:B------:R-:W-:Y:S01]  /*639d0*/  IMAD.X R75, R76, 0x1, R72, P6 ;  /* 0x000000014c4b7824 */ /* 0x000fe200030e0648 */
[----:B0-----:R-:W-:Y:S01]  /*639e0*/  ISETP.LT.AND P6, PT, R38, UR4, !P5 ;  /* 0x0000000426007c0c */ /* 0x001fe2000efc1270 */
[----:B------:R-:W0:Y:S01]  /*639f0*/  LDCU UR4, c[0x0][0x39c] ;  /* 0x00007380ff0477ac */ /* 0x000e220008000800 */
[----:B-----5:R-:W-:Y:S02]  /*63a00*/  F2FP.SATFINITE.E4M3.F32.PACK_AB_MERGE_C R77, R39, R41, RZ ;  /* 0x00000029274d723e */ /* 0x020fe400048070ff */
[----:B------:R-:W5:Y:S04]  /*63a10*/  LDL.LU R41, [R1+0x108] ;  /* 0x0001080001297983 */ /* 0x000f680000300800 */
[----:B------:R-:W5:Y:S01]  /*63a20*/  LDL.LU R39, [R1+0x10c] ;  /* 0x00010c0001277983 */ /* 0x000f620000300800 */
[----:B------:R-:W-:Y:S01]  /*63a30*/  ISETP.LT.AND P5, PT, R36, UR6, !P5 ;  /* 0x0000000624007c0c */ /* 0x000fe2000efa1270 */
[----:B------:R-:W1:Y:S03]  /*63a40*/  LDCU UR6, c[0x0][0x398] ;  /* 0x00007300ff0677ac */ /* 0x000e660008000800 */
[----:B------:R0:W-:Y:S02]  /*63a50*/  @P6 STG.E.U8 desc[UR14][R74.64], R77 ;  /* 0x0000004d4a006986 */ /* 0x0001e4000c10110e */
[----:B0-----:R-:W-:-:S05]  /*63a60*/  IADD3 R74, P6, PT, R73, R70, RZ ;  /* 0x00000046494a7210 */ /* 0x001fca0007fde0ff */
[----:B------:R-:W-:Y:S01]  /*63a70*/  IMAD.X R75, R76, 0x1, R69, P6 ;  /* 0x000000014c4b7824 */ /* 0x000fe200030e0645 */
[----:B------:R-:W-:-:S05]  /*63a80*/  F2FP.SATFINITE.E4M3.F32.PACK_AB_MERGE_C R76, R5, R4, RZ ;  /* 0x00000004054c723e */ /* 0x000fca00048070ff */
        /* <DEDUP_REMOVED lines=65> */
[----:B------:R0:W-:Y:S01]  /*63ea0*/  @P6 STG.E.U8 desc[UR14][R74.64], R77 ;  /* 0x0000004d4a006986 */ /* 0x0001e2000c10110e */
[----:B------:R-:W-:-:S02]  /*63eb0*/  F2FP.SATFINITE.E4M3.F32.PACK_AB_MERGE_C R76, R7, R6, RZ ;  /* 0x00000006074c723e */ /* 0x000fc400048070ff */
[----:B0-----:R-:W-:-:S05]  /*63ec0*/  IADD3 R74, P6, PT, R4, R70, RZ ;  /* 0x00000046044a7210 */ /* 0x001fca0007fde0ff */
[----:B------:R-:W-:-:S05]  /*63ed0*/  IMAD.X R75, R5, 0x1, R69, P6 ;  /* 0x00000001054b7824 */ /* 0x000fca00030e0645 */
[----:B------:R-:W-:Y:S01]  /*63ee0*/  @P5 STG.E.U8 desc[UR14][R74.64], R76 ;  /* 0x0000004c4a005986 */ /* 0x000fe2000c10110e */
[----:B------:R-:W-:Y:S01]  /*63ef0*/  ISETP.GE.AND P5, PT, R37, UR4, PT ;  /* 0x0000000425007c0c */ /* 0x000fe2000bfa6270 */
[----:B------:R-:W-:Y:S01]  /*63f00*/  VIADD R4, R4, UR20 ;  /* 0x0000001404047c36 */ /* 0x000fe20008000000 */
[----:B------:R-:W0:Y:S01]  /*63f10*/  LDCU UR4, c[0x0][0x398] ;  /* 0x00007300ff0477ac */ /* 0x000e220008000800 */
[----:B------:R-:W5:Y:S03]  /*63f20*/  LDL.LU R37, [R1+0x1c18] ;  /* 0x001c180001257983 */ /* 0x000f660000300800 */
[----:B------:R-:W-:Y:S02]  /*63f30*/  SHF.R.S32.HI R5, RZ, 0x1f, R4 ;  /* 0x0000001fff057819 */ /* 0x000fe40000011404 */
[----:B------:R-:W-:-:S05]  /*63f40*/  IADD3 R6, P6, PT, R4, R2, RZ ;  /* 0x0000000204067210 */ /* 0x000fca0007fde0ff */
[----:B------:R-:W-:Y:S01]  /*63f50*/  IMAD.X R7, R5, 0x1, R0, P6 ;  /* 0x0000000105077824 */ /* 0x000fe200030e0600 */
[----:B-1----:R-:W-:Y:S01]  /*63f60*/  ISETP.LT.AND P6, PT, R66, UR6, !P5 ;  /* 0x0000000642007c0c */ /* 0x002fe2000efc1270 */
[----:B------:R-:W1:Y:S01]  /*63f70*/  LDCU UR6, c[0x0][0x398] ;  /* 0x00007300ff0677ac */ /* 0x000e620008000800 */
[----:B------:R-:W-:-:S04]  /*63f80*/  PRMT R73, R73, 0x9910, RZ ;  /* 0x0000991049497816 */ /* 0x000fc800000000ff */
[----:B------:R-:W-:-:S07]  /*63f90*/  SHF.R.S32.HI R73, RZ, 0x8, R73 ;  /* 0x00000008ff497819 */ /* 0x000fce0000011449 */
[----:B------:R0:W-:Y:S02]  /*63fa0*/  @P6 STG.E.U8 desc[UR14][R6.64], R73 ;  /* 0x0000004906006986 */ /* 0x0001e4000c10110e */
        /* <DEDUP_REMOVED lines=9> */
[----:B------:R-:W-:Y:S01]  /*64040*/  ISETP.LT.AND P6, PT, R38, UR4, !P5 ;  /* 0x0000000426007c0c */ /* 0x000fe2000efc1270 */
[----:B------:R-:W4:Y:S01]  /*64050*/  LDCU UR4, c[0x0][0x39c] ;  /* 0x00007380ff0477ac */ /* 0x000f220008000800 */
[----:B------:R-:W-:Y:S02]  /*64060*/  PRMT R73, R77, 0x9910, RZ ;  /* 0x000099104d497816 */ /* 0x000fe400000000ff */
[----:B------:R-:W-:Y:S02]  /*64070*/  PRMT R76, R76, 0x9910, RZ ;  /* 0x000099104c4c7816 */ /* 0x000fe400000000ff */
[----:B------:R-:W-:Y:S02]  /*64080*/  SHF.R.S32.HI R73, RZ, 0x8, R73 ;  /* 0x00000008ff497819 */ /* 0x000fe40000011449 */
[----:B-1----:R-:W-:Y:S01]  /*64090*/  ISETP.LT.AND P5, PT, R36, UR6, !P5 ;  /* 0x0000000624007c0c */ /* 0x002fe2000efa1270 */
        /* <DEDUP_REMOVED lines=85> */
[----:B------:R-:W2:Y:S09]  /*645f0*/  LDL.LU R42, [R1+0x520] ;  /* 0x00052000012a7983 */ /* 0x000eb20000300800 */
[----:B------:R0:W-:Y:S02]  /*64600*/  @P6 STG.E.U8 desc[UR14][R6.64], R8 ;  /* 0x0000000806006986 */ /* 0x0001e4000c10110e */
[----:B0-----:R-:W-:-:S05]  /*64610*/  IADD3 R6, P6, PT, R4, R3, RZ ;  /* 0x0000000304067210 */ /* 0x001fca0007fde0ff */
[----:B------:R-:W-:Y:S01]  /*64620*/  IMAD.X R7, R5, 0x1, R71, P6 ;  /* 0x0000000105077824 */ /* 0x000fe200030e0647 */
[----:B-1----:R-:W-:Y:S01]  /*64630*/  ISETP.LT.AND P6, PT, R67, UR4, !P5 ;  /* 0x0000000443007c0c */ /* 0x002fe2000efc1270 */
[----:B------:R-:W0:Y:S01]  /*64640*/  LDCU UR4, c[0x0][0x398] ;  /* 0x00007300ff0477ac */ /* 0x000e220008000800 */
[----:B---3--:R-:W-:Y:S02]  /*64650*/  F2FP.SATFINITE.E4M3.F32.PACK_AB_MERGE_C R73, R40, R43, RZ ;  /* 0x0000002b2849723e */ /* 0x008fe400048070ff */
[----:B------:R-:W2:Y:S09]  /*64660*/  LDL.LU R43, [R1+0x524] ;  /* 0x00052400012b7983 */ /* 0x000eb20000300800 */
[----:B------:R1:W-:Y:S04]  /*64670*/  @P6 STG.E.U8 desc[UR14][R6.64], R73 ;  /* 0x0000004906006986 */ /* 0x0003e8000c10110e */
[----:B------:R-:W3:Y:S01]  /*64680*/  LDL.LU R40, [R1+0x320] ;  /* 0x0003200001287983 */ /* 0x000ee20000300800 */
[----:B-1----:R-:W-:-:S05]  /*64690*/  IADD3 R6, P6, PT, R4, R68, RZ ;  /* 0x0000004404067210 */ /* 0x002fca0007fde0ff */
[----:B------:R-:W-:Y:S01]  /*646a0*/  IMAD.X R7, R5, 0x1, R72, P6 ;  /* 0x0000000105077824 */ /* 0x000fe200030e0648 */
[----:B0-----:R-:W-:Y:S01]  /*646b0*/  ISETP.LT.AND P6, PT, R38, UR4, !P5 ;  /* 0x0000000426007c0c */ /* 0x001fe2000efc1270 */
[----:B------:R-:W0:Y:S01]  /*646c0*/  LDCU UR4, c[0x0][0x39c] ;  /* 0x00007380ff0477ac */ /* 0x000e220008000800 */
[----:B-----5:R-:W-:Y:S02]  /*646d0*/  F2FP.SATFINITE.E4M3.F32.PACK_AB_MERGE_C R9, R39, R41, RZ ;  /* 0x000000292709723e */ /* 0x020fe400048070ff */
[----:B------:R-:W3:Y:S01]  /*646e0*/  LDL.LU R41, [R1+0x324] ;  /* 0x0003240001297983 */ /* 0x000ee20000300800 */
[----:B------:R-:W-:Y:S01]  /*646f0*/  ISETP.LT.AND P5, PT, R36, UR6, !P5 ;  /* 0x0000000624007c0c */ /* 0x000fe2000efa1270 */
[----:B------:R-:W1:Y:S02]  /*64700*/  LDCU UR6, c[0x0][0x398] ;  /* 0x00007300ff0677ac */ /* 0x000e640008000800 */
[----:B------:R-:W5:Y:S05]  /*64710*/  LDL.LU R39, [R1+0x120] ;  /* 0x0001200001277983 */ /* 0x000f6a0000300800 */
[----:B------:R0:W-:Y:S02]  /*64720*/  @P6 STG.E.U8 desc[UR14][R6.64], R9 ;  /* 0x0000000906006986 */ /* 0x0001e4000c10110e */
        /* <DEDUP_REMOVED lines=37> */
[----:B------:R-:W-:Y:S02]  /*64980*/  SHF.R.S32.HI R5, RZ, 0x8, R8 ;  /* 0x00000008ff057819 */ /* 0x000fe40000011408 */
[----:B------:R-:W-:Y:S02]  /*64990*/  F2FP.SATFINITE.E4M3.F32.PACK_AB_MERGE_C R12, R13, R12, RZ ;  /* 0x0000000c0d0c723e */ /* 0x000fe400048070ff */
[----:B------:R-:W5:Y:S04]  /*649a0*/  LDL.LU R13, [R1+0x1c30] ;  /* 0x001c3000010d7983 */ /* 0x000f680000300800 */
[----:B------:R1:W-:Y:S02]  /*649b0*/  @P5 STG.E.U8 desc[UR14][R6.64], R5 ;  /* 0x0000000506005986 */ /* 0x0003e4000c10110e */
[----:B-1----:R-:W-:-:S02]  /*649c0*/  SHF.R.S32.HI R5, RZ, 0x1f, R4 ;  /* 0x0000001fff057819 */ /* 0x002fc40000011404 */
[----:B------:R-:W-:-:S05]  /*649d0*/  IADD3 R6, P6, PT, R4, R2, RZ ;  /* 0x0000000204067210 */ /* 0x000fca0007fde0ff */
[----:B------:R-:W-:Y:S01]  /*649e0*/  IMAD.X R7, R5, 0x1, R0, P6 ;  /* 0x0000000105077824 */ /* 0x000fe200030e0600 */
[----:B----4-:R-:W-:Y:S01]  /*649f0*/  ISETP.GE.AND P5, PT, R44, UR4, PT ;  /* 0x000000042c007c0c */ /* 0x010fe2000bfa6270 */
[----:B------:R-:W1:Y:S03]  /*64a00*/  LDCU UR4, c[0x0][0x398] ;  /* 0x00007300ff0477ac */ /* 0x000e660008000800 */
[----:B0-----:R-:W-:Y:S01]  /*64a10*/  ISETP.LT.AND P6, PT, R66, UR6, !P5 ;  /* 0x0000000642007c0c */ /* 0x001fe2000efc1270 */
[----:B------:R-:W0:Y:S01]  /*64a20*/  LDCU UR6, c[0x0][0x398] ;  /* 0x00007300ff0677ac */ /* 0x000e220008000800 */
[----:B--2---:R-:W-:Y:S02]  /*64a30*/  F2FP.SATFINITE.E4M3.F32.PACK_AB_MERGE_C R8, R43, R42, RZ ;  /* 0x0000002a2b08723e */ /* 0x004fe400048070ff */
[----:B------:R-:W2:Y:S04]  /*64a40*/  LDL.LU R42, [R1+0x528] ;  /* 0x00052800012a7983 */ /* 0x000ea80000300800 */
[----:B------:R-:W2:Y:S05]  /*64a50*/  LDL.LU R43, [R1+0x52c] ;  /* 0x00052c00012b7983 */ /* 0x000eaa0000300800 */
[----:B------:R4:W-:Y:S02]  /*64a60*/  @P6 STG.E.U8 desc[UR14][R6.64], R8 ;  /* 0x0000000806006986 */ /* 0x0009e4000c10110e */
[----:B----4-:R-:W-:-:S05]  /*64a70*/  IADD3 R6, P6, PT, R4, R3, RZ ;  /* 0x0000000304067210 */ /* 0x010fca0007fde0ff */
[----:B------:R-:W-:Y:S01]  /*64a80*/  IMAD.X R7, R5, 0x1, R71, P6 ;  /* 0x0000000105077824 */ /* 0x000fe200030e0647 */
[----:B-1----:R-:W-:Y:S01]  /*64a90*/  ISETP.LT.AND P6, PT, R67, UR4, !P5 ;  /* 0x0000000443007c0c */ /* 0x002fe2000efc1270 */
[----:B------:R-:W1:Y:S01]  /*64aa0*/  LDCU UR4, c[0x0][0x398] ;  /* 0x00007300ff0477ac */ /* 0x000e620008000800 */
[----:B---3--:R-:W-:Y:S02]  /*64ab0*/  F2FP.SATFINITE.E4M3.F32.PACK_AB_MERGE_C R10, R41, R40, RZ ;  /* 0x00000028290a723e */ /* 0x008fe400048070ff */
[----:B------:R-:W3:Y:S04]  /*64ac0*/  LDL.LU R40, [R1+0x328] ;  /* 0x0003280001287983 */ /* 0x000ee80000300800 */
[----:B------:R-:W3:Y:S05]  /*64ad0*/  LDL.LU R41, [R1+0x32c] ;  /* 0x00032c0001297983 */ /* 0x000eea0000300800 */
[----:B------:R4:W-:Y:S02]  /*64ae0*/  @P6 STG.E.U8 desc[UR14][R6.64], R10 ;  /* 0x0000000a06006986 */ /* 0x0009e4000c10110e */
[----:B----4-:R-:W-:-:S05]  /*64af0*/  IADD3 R6, P6, PT, R4, R68, RZ ;  /* 0x0000004404067210 */ /* 0x010fca0007fde0ff */
[----:B------:R-:W-:Y:S01]  /*64b00*/  IMAD.X R7, R5, 0x1, R72, P6 ;  /* 0x0000000105077824 */ /* 0x000fe200030e0648 */
[----:B-1----:R-:W-:Y:S01]  /*64b10*/  ISETP.LT.AND P6, PT, R38, UR4, !P5 ;  /* 0x0000000426007c0c */ /* 0x002fe2000efc1270 */
[----:B------:R-:W1:Y:S01]  /*64b20*/  LDCU UR4, c[0x0][0x39c] ;  /* 0x00007380ff0477ac */ /* 0x000e620008000800 */
[----:B-----5:R-:W-:Y:S02]  /*64b30*/  F2FP.SATFINITE.E4M3.F32.PACK_AB_MERGE_C R9, R37, R39, RZ ;  /* 0x000000272509723e */ /* 0x020fe400048070ff */
[----:B------:R-:W4:Y:S04]  /*64b40*/  LDL.LU R39, [R1+0x128] ;  /* 0x0001280001277983 */ /* 0x000f280000300800 */
[----:B------:R-:W4:Y:S01]  /*64b50*/  LDL.LU R37, [R1+0x12c] ;  /* 0x00012c0001257983 */ /* 0x000f220000300800 */
[----:B0-----:R-:W-:Y:S01]  /*64b60*/  ISETP.LT.AND P5, PT, R36, UR6, !P5 ;  /* 0x0000000624007c0c */ /* 0x001fe2000efa1270 */
[----:B------:R-:W0:Y:S03]  /*64b70*/  LDCU UR6, c[0x0][0x398] ;  /* 0x00007300ff0677ac */ /* 0x000e260008000800 */
[----:B------:R5:W-:Y:S02]  /*64b80*/  @P6 STG.E.U8 desc[UR14][R6.64], R9 ;  /* 0x0000000906006986 */ /* 0x000be4000c10110e */
[----:B-----5:R-:W-:-:S05]  /*64b90*/  IADD3 R6, P6, PT, R4, R70, RZ ;  /* 0x0000004604067210 */ /* 0x020fca0007fde0ff */
[----:B------:R-:W-:-:S05]  /*64ba0*/  IMAD.X R7, R5, 0x1, R69, P6 ;  /* 0x0000000105077824 */ /* 0x000fca00030e0645 */
[----:B------:R5:W-:Y:S01]  /*64bb0*/  @P5 STG.E.U8 desc[UR14][R6.64], R12 ;  /* 0x0000000c06005986 */ /* 0x000be2000c10110e */
[----:B-1----:R-:W-:Y:S01]  /*64bc0*/  ISETP.GE.AND P5, PT, R11, UR4, PT ;  /* 0x000000040b007c0c */ /* 0x002fe2000bfa6270 */
[----:B------:R-:W-:Y:S01]  /*64bd0*/  VIADD R4, R4, UR20 ;  /* 0x0000001404047c36 */ /* 0x000fe20008000000 */
[----:B------:R-:W1:Y:S01]  /*64be0*/  LDCU UR4, c[0x0][0x398] ;  /* 0x00007300ff0477ac */ /* 0x000e620008000800 */
[----:B------:R-:W4:Y:S03]  /*64bf0*/  LDL.LU R11, [R1+0x1c2c] ;  /* 0x001c2c00010b7983 */ /* 0x000f260000300800 */
[----:B------:R-:W-:Y:S02]  /*64c00*/  SHF.R.S32.HI R5, RZ, 0x1f, R4 ;  /* 0x0000001fff057819 */ /* 0x000fe40000011404 */
[----:B-----5:R-:W-:-:S05]  /*64c10*/  IADD3 R6, P6, PT, R4, R2, RZ ;  /* 0x0000000204067210 */ /* 0x020fca0007fde0ff */
[----:B------:R-:W-:Y:S01]  /*64c20*/  IMAD.X R7, R5, 0x1, R0, P6 ;  /* 0x0000000105077824 */ /* 0x000fe200030e0600 */
[----:B0-----:R-:W-:Y:S01]  /*64c30*/  ISETP.LT.AND P6, PT, R66, UR6, !P5 ;  /* 0x0000000642007c0c */ /* 0x001fe2000efc1270 */
[----:B------:R-:W0:Y:S01]  /*64c40*/  LDCU UR6, c[0x0][0x398] ;  /* 0x00007300ff0677ac */ /* 0x000e220008000800 */
[----:B------:R-:W-:-:S04]  /*64c50*/  PRMT R8, R8, 0x9910, RZ ;  /* 0x0000991008087816 */ /* 0x000fc800000000ff */
[----:B------:R-:W-:-:S07]  /*64c60*/  SHF.R.S32.HI R8, RZ, 0x8, R8 ;  /* 0x00000008ff087819 */ /* 0x000fce0000011408 */
[----:B------:R5:W-:Y:S02]  /*64c70*/  @P6 STG.E.U8 desc[UR14][R6.64], R8 ;  /* 0x0000000806006986 */ /* 0x000be4000c10110e */
[----:B-----5:R-:W-:-:S05]  /*64c80*/  IADD3 R6, P6, PT, R4, R3, RZ ;  /* 0x0000000304067210 */ /* 0x020fca0007fde0ff */
[----:B------:R-:W-:Y:S01]  /*64c90*/  IMAD.X R7, R5, 0x1, R71, P6 ;  /* 0x0000000105077824 */ /* 0x000fe200030e0647 */
[----:B-1----:R-:W-:Y:S01]  /*64ca0*/  ISETP.LT.AND P6, PT, R67, UR4, !P5 ;  /* 0x0000000443007c0c */ /* 0x002fe2000efc1270 */
[----:B------:R-:W1:Y:S01]  /*64cb0*/  LDCU UR4, c[0x0][0x398] ;  /* 0x00007300ff0477ac */ /* 0x000e620008000800 */
[----:B------:R-:W-:-:S04]  /*64cc0*/  PRMT R8, R10, 0x9910, RZ ;  /* 0x000099100a087816 */ /* 0x000fc800000000ff */
[----:B------:R-:W-:-:S07]  /*64cd0*/  SHF.R.S32.HI R8, RZ, 0x8, R8 ;  /* 0x00000008ff087819 */ /* 0x000fce0000011408 */
[----:B------:R5:W-:Y:S02]  /*64ce0*/  @P6 STG.E.U8 desc[UR14][R6.64], R8 ;  /* 0x0000000806006986 */ /* 0x000be4000c10110e */
[----:B-----5:R-:W-:-:S05]  /*64cf0*/  IADD3 R6, P6, PT, R4, R68, RZ ;  /* 0x0000004404067210 */ /* 0x020fca0007fde0ff */
[----:B------:R-:W-:Y:S01]  /*64d00*/  IMAD.X R7, R5, 0x1, R72, P6 ;  /* 0x0000000105077824 */ /* 0x000fe200030e0648 */
[----:B-1----:R-:W-:Y:S01]  /*64d10*/  ISETP.LT.AND P6, PT, R38, UR4, !P5 ;  /* 0x0000000426007c0c */ /* 0x002fe2000efc1270 */
[----:B------:R-:W1:Y:S01]  /*64d20*/  LDCU UR4, c[0x0][0x39c] ;  /* 0x00007380ff0477ac */ /* 0x000e620008000800 */
[----:B------:R-:W-:Y:S02]  /*64d30*/  PRMT R8, R9, 0x9910, RZ ;  /* 0x0000991009087816 */ /* 0x000fe400000000ff */
[----:B------:R-:W-:Y:S02]  /*64d40*/  PRMT R12, R12, 0x9910, RZ ;  /* 0x000099100c0c7816 */ /* 0x000fe400000000ff */
[----:B------:R-:W-:Y:S02]  /*64d50*/  SHF.R.S32.HI R8, RZ, 0x8, R8 ;  /* 0x00000008ff087819 */ /* 0x000fe40000011408 */
[----:B0-----:R-:W-:Y:S01]  /*64d60*/  ISETP.LT.AND P5, PT, R36, UR6, !P5 ;  /* 0x0000000624007c0c */ /* 0x001fe2000efa1270 */
[----:B------:R-:W0:Y:S04]  /*64d70*/  LDCU UR6, c[0x0][0x398] ;  /* 0x00007300ff0677ac */ /* 0x000e280008000800 */
[----:B------:R5:W-:Y:S02]  /*64d80*/  @P6 STG.E.U8 desc[UR14][R6.64], R8 ;  /* 0x0000000806006986 */ /* 0x000be4000c10110e */
[----:B-----5:R-:W-:Y:S01]  /*64d90*/  IADD3 R6, P6, PT, R4, R70, RZ ;  /* 0x0000004604067210 */ /* 0x020fe20007fde0ff */
[----:B------:R-:W-:-:S02]  /*64da0*/  IMAD.MOV.U32 R8, RZ, RZ, R12 ;  /* 0x000000ffff087224 */ /* 0x000fc400078e000c */
[----:B------:R-:W-:Y:S01]  /*64db0*/  VIADD R4, R4, UR20 ;  /* 0x0000001404047c36 */ /* 0x000fe20008000000 */
[----:B------:R-:W5:Y:S01]  /*64dc0*/  LDL.LU R12, [R1+0x1c34] ;  /* 0x001c3400010c7983 */ /* 0x000f620000300800 */
[----:B------:R-:W-:Y:S01]  /*64dd0*/  IMAD.X R7, R5, 0x1, R69, P6 ;  /* 0x0000000105077824 */ /* 0x000fe200030e0645 */
[----:B------:R-:W-:-:S05]  /*64de0*/  SHF.R.S32.HI R5, RZ, 0x8, R8 ;  /* 0x00000008ff057819 */ /* 0x000fca0000011408 */
[----:B------:R0:W-:Y:S01]  /*64df0*/  @P5 STG.E.U8 desc[UR14][R6.64], R5 ;  /* 0x0000000506005986 */ /* 0x0001e2000c10110e */
[----:B-1----:R-:W-:Y:S01]  /*64e00*/  ISETP.GE.AND P5, PT, R13, UR4, PT ;  /* 0x000000040d007c0c */ /* 0x002fe2000bfa6270 */
[----:B------:R-:W1:Y:S01]  /*64e10*/  LDCU UR4, c[0x0][0x398] ;  /* 0x00007300ff0477ac */ /* 0x000e620008000800 */
[----:B0-----:R-:W-:Y:S02]  /*64e20*/  SHF.R.S32.HI R5, RZ, 0x1f, R4 ;  /* 0x0000001fff057819 */ /* 0x001fe40000011404 */
[----:B------:R-:W-:-:S05]  /*64e30*/  IADD3 R6, P6, PT, R4, R2, RZ ;  /* 0x0000000204067210 */ /* 0x000fca0007fde0ff */
[----:B------:R-:W-:Y:S01]  /*64e40*/  IMAD.X R7, R5, 0x1, R0, P6 ;  /* 0x0000000105077824 */ /* 0x000fe200030e0600 */
[----:B------:R-:W-:Y:S01]  /*64e50*/  ISETP.LT.AND P6, PT, R66, UR6, !P5 ;  /* 0x0000000642007c0c */ /* 0x000fe2000efc1270 */
[----:B------:R-:W0:Y:S01]  /*64e60*/  LDCU UR6, c[0x0][0x398] ;  /* 0x00007300ff0677ac */ /* 0x000e220008000800 */
[----:B------:R-:W-:Y:S02]  /*64e70*/  F2FP.SATFINITE.E4M3.F32.PACK_AB_MERGE_C R14, R15, R14, RZ ;  /* 0x0000000e0f0e723e */ /* 0x000fe400048070ff */
[----:B--2---:R-:W-:Y:S02]  /*64e80*/  F2FP.SATFINITE.E4M3.F32.PACK_AB_MERGE_C R8, R43, R42, RZ ;  /* 0x0000002a2b08723e */ /* 0x004fe400048070ff */
[----:B------:R-:W2:Y:S04]  /*64e90*/  LDL.LU R42, [R1+0x530] ;  /* 0x00053000012a7983 */ /* 0x000ea80000300800 */
[----:B------:R-:W2:Y:S04]  /*64ea0*/  LDL.LU R43, [R1+0x534] ;  /* 0x00053400012b7983 */ /* 0x000ea80000300800 */
        /* <DEDUP_REMOVED lines=13> */
[----:B----4-:R-:W-:Y:S02]  /*64f80*/  F2FP.SATFINITE.E4M3.F32.PACK_AB_MERGE_C R9, R37, R39, RZ ;  /* 0x000000272509723e */ /* 0x010fe400048070ff */
[----:B------:R-:W4:Y:S04]  /*64f90*/  LDL.LU R39, [R1+0x130] ;  /* 0x0001300001277983 */ /* 0x000f280000300800 */
[----:B------:R-:W4:Y:S01]  /*64fa0*/  LDL.LU R37, [R1+0x134] ;  /* 0x0001340001257983 */ /* 0x000f220000300800 */
        /* <DEDUP_REMOVED lines=9> */
[----:B------:R-:W4:Y:S03]  /*65040*/  LDL.LU R11, [R1+0x1c38] ;  /* 0x001c3800010b7983 */ /* 0x000f260000300800 */
        /* <DEDUP_REMOVED lines=18> */
[----:B------:R-:W5:Y:S01]  /*65170*/  LDCU UR4, c[0x0][0x39c] ;  /* 0x00007380ff0477ac */ /* 0x000f620008000800 */
        /* <DEDUP_REMOVED lines=11> */
[----:B------:R1:W-:Y:S01]  /*65230*/  @P5 STG.E.U8 desc[UR14][R6.64], R5 ;  /* 0x0000000506005986 */ /* 0x0003e2000c10110e */
[----:B-----5:R-:W-:Y:S01]  /*65240*/  ISETP.GE.AND P5, PT, R12, UR4, PT ;  /* 0x000000040c007c0c */ /* 0x020fe2000bfa6270 */
[----:B------:R-:W5:Y:S02]  /*65250*/  LDCU UR4, c[0x0][0x398] ;  /* 0x00007300ff0477ac */ /* 0x000f640008000800 */
[----:B------:R-:W4:Y:S01]  /*65260*/  LDL.LU R12, [R1+0x1c3c] ;  /* 0x001c3c00010c7983 */ /* 0x000f220000300800 */
[----:B-1----:R-:W-:Y:S02]  /*65270*/  SHF.R.S32.HI R5, RZ, 0x1f, R4 ;  /* 0x0000001fff057819 */ /* 0x002fe40000011404 */
[----:B------:R-:W-:-:S05]  /*65280*/  IADD3 R6, P6, PT, R4, R2, RZ ;  /* 0x0000000204067210 */ /* 0x000fca0007fde0ff */
[----:B------:R-:W-:Y:S01]  /*65290*/  IMAD.X R7, R5, 0x1, R0, P6 ;  /* 0x0000000105077824 */ /* 0x000fe200030e0600 */
[----:B0-----:R-:W-:Y:S01]  /*652a0*/  ISETP.LT.AND P6, PT, R66, UR6, !P5 ;  /* 0x0000000642007c0c */ /* 0x001fe2000efc1270 */
[----:B------:R-:W0:Y:S01]  /*652b0*/  LDCU UR6, c[0x0][0x398] ;  /* 0x00007300ff0677ac */ /* 0x000e220008000800 */
[----:B------:R-:W-:Y:S02]  /*652c0*/  F2FP.SATFINITE.E4M3.F32.PACK_AB_MERGE_C R16, R17, R16, RZ ;  /* 0x000000101110723e */ /* 0x000fe400048070ff */
[----:B--2---:R-:W-:Y:S02]  /*652d0*/  F2FP.SATFINITE.E4M3.F32.PACK_AB_MERGE_C R8, R43, R42, RZ ;  /* 0x0000002a2b08723e */ /* 0x004fe400048070ff */
[----:B------:R-:W2:Y:S04]  /*652e0*/  LDL.LU R42, [R1+0x538] ;  /* 0x00053800012a7983 */ /* 0x000ea80000300800 */
[----:B------:R-:W2:Y:S04]  /*652f0*/  LDL.LU R43, [R1+0x53c] ;  /* 0x00053c00012b7983 */ /* 0x000ea80000300800 */
[----:B------:R1:W-:Y:S02]  /*65300*/  @P6 STG.E.U8 desc[UR14][R6.64], R8 ;  /* 0x0000000806006986 */ /* 0x0003e4000c10110e */
[----:B-1----:R-:W-:-:S05]  /*65310*/  IADD3 R6, P6, PT, R4, R3, RZ ;  /* 0x0000000304067210 */ /* 0x002fca0007fde0ff */
[----:B------:R-:W-:Y:S01]  /*65320*/  IMAD.X R7, R5, 0x1, R71, P6 ;  /* 0x0000000105077824 */ /* 0x000fe200030e0647 */
[----:B-----5:R-:W-:Y:S01]  /*65330*/  ISETP.LT.AND P6, PT, R67, UR4, !P5 ;  /* 0x0000000443007c0c */ /* 0x020fe2000efc1270 */
[----:B------:R-:W1:Y:S01]  /*65340*/  LDCU UR4, c[0x0][0x398] ;  /* 0x00007300ff0477ac */ /* 0x000e620008000800 */
[----:B---3--:R-:W-:Y:S02]  /*65350*/  F2FP.SATFINITE.E4M3.F32.PACK_AB_MERGE_C R10, R41, R40, RZ ;  /* 0x00000028290a723e */ /* 0x008fe400048070ff */
[----:B------:R-:W3:Y:S04]  /*65360*/  LDL.LU R40, [R1+0x338] ;  /* 0x0003380001287983 */ /* 0x000ee80000300800 */
[----:B------:R-:W3:Y:S05]  /*65370*/  LDL.LU R41, [R1+0x33c] ;  /* 0x00033c0001297983 */ /* 0x000eea0000300800 */
[----:B------:R5:W-:Y:S02]  /*65380*/  @P6 STG.E.U8 desc[UR14][R6.64], R10 ;  /* 0x0000000a06006986 */ /* 0x000be4000c10110e */
[----:B-----5:R-:W-:-:S05]  /*65390*/  IADD3 R6, P6, PT, R4, R68, RZ ;  /* 0x0000004404067210 */ /* 0x020fca0007fde0ff */
[----:B------:R-:W-:Y:S01]  /*653a0*/  IMAD.X R7, R5, 0x1, R72, P6 ;  /* 0x0000000105077824 */ /* 0x000fe200030e0648 */
[----:B-1----:R-:W-:Y:S01]  /*653b0*/  ISETP.LT.AND P6, PT, R38, UR4, !P5 ;  /* 0x0000000426007c0c */ /* 0x002fe2000efc1270 */
[----:B------:R-:W1:Y:S01]  /*653c0*/  LDCU UR4, c[0x0][0x39c] ;  /* 0x00007380ff0477ac */ /* 0x000e620008000800 */
[----:B----4-:R-:W-:Y:S02]  /*653d0*/  F2FP.SATFINITE.E4M3.F32.PACK_AB_MERGE_C R9, R37, R39, RZ ;  /* 0x000000272509723e */ /* 0x010fe400048070ff */
        /* <DEDUP_REMOVED lines=39> */
[----:B------:R-:W-:Y:S02]  /*65650*/  VIADD R4, R4, UR20 ;  /* 0x0000001404047c36 */ /* 0x000fe40008000000 */
[----:B------:R-:W-:Y:S01]  /*65660*/  IMAD.X R7, R5, 0x1, R69, P6 ;  /* 0x0000000105077824 */ /* 0x000fe200030e0645 */
[----:B------:R-:W-:-:S05]  /*65670*/  SHF.R.S32.HI R5, RZ, 0x8, R8 ;  /* 0x00000008ff057819 */ /* 0x000fca0000011408 */
[----:B------:R5:W-:Y:S01]  /*65680*/  @P5 STG.E.U8 desc[UR14][R6.64], R5 ;  /* 0x0000000506005986 */ /* 0x000be2000c10110e */
[----:B-1----:R-:W-:Y:S01]  /*65690*/  ISETP.GE.AND P5, PT, R12, UR4, PT ;  /* 0x000000040c007c0c */ /* 0x002fe2000bfa6270 */
[----:B------:R-:W1:Y:S02]  /*656a0*/  LDCU UR4, c[0x0][0x398] ;  /* 0x00007300ff0477ac */ /* 0x000e640008000800 */
[----:B------:R-:W4:Y:S01]  /*656b0*/  LDL.LU R12, [R1+0x1c44] ;  /* 0x001c4400010c7983 */ /* 0x000f220000300800 */
[----:B-----5:R-:W-:Y:S02]  /*656c0*/  SHF.R.S32.HI R5, RZ, 0x1f, R4 ;  /* 0x0000001fff057819 */ /* 0x020fe40000011404 */
        /* <DEDUP_REMOVED lines=9> */
[----:B-----5:R-:W-:-:S05]  /*65760*/  IADD3 R6, P6, PT, R4, R3, RZ ;  /* 0x0000000304067210 */ /* 0x020fca0007fde0ff */
[----:B------:R-:W-:Y:S01]  /*65770*/  IMAD.X R7, R5, 0x1, R71, P6 ;  /* 0x0000000105077824 */ /* 0x000fe200030e0647 */
[----:B-1----:R-:W-:Y:S01]  /*65780*/  ISETP.LT.AND P6, PT, R67, UR4, !P5 ;  /* 0x0000000443007c0c */ /* 0x002fe2000efc1270 */
        /* <DEDUP_REMOVED lines=286> */
[----:B------:R-:W4:Y:S01]  /*66970*/  LDL.LU R39, [R1+0x160] ;  /* 0x0001600001277983 */ /* 0x000f220000300800 */
[----:B0-----:R-:W-:Y:S01]  /*66980*/  ISETP.LT.AND P5, PT, R36, UR6, !P5 ;  /* 0x0000000624007c0c */ /* 0x001fe2000efa1270 */
[----:B------:R-:W0:Y:S02]  /*66990*/  LDCU UR6, c[0x0][0x398] ;  /* 0x00007300ff0677ac */ /* 0x000e240008000800 */
[----:B------:R-:W4:Y:S05]  /*669a0*/  LDL.LU R37, [R1+0x164] ;  /* 0x0001640001257983 */ /* 0x000f2a0000300800 */
        /* <DEDUP_REMOVED lines=109> */
[----:B------:R-:W1:Y:S01]  /*67080*/  LDCU UR4, c[0x0][0x398] ;  /* 0x00007300ff0477ac */ /* 0x000e620008000800 */
[----:B-----5:R-:W-:Y:S02]  /*67090*/  SHF.R.S32.HI R5, RZ, 0x1f, R4 ;  /* 0x0000001fff057819 */ /* 0x020fe40000011404 */
[----:B------:R-:W-:-:S05]  /*670a0*/  IADD3 R6, P6, PT, R4, R2, RZ ;  /* 0x0000000204067210 */ /* 0x000fca0007fde0ff */
[----:B------:R-:W-:Y:S01]  /*670b0*/  IMAD.X R7, R5, 0x1, R0, P6 ;  /* 0x0000000105077824 */ /* 0x000fe200030e0600 */
[----:B0-----:R-:W-:Y:S01]  /*670c0*/  ISETP.LT.AND P6, PT, R66, UR6, !P5 ;  /* 0x0000000642007c0c */ /* 0x001fe2000efc1270 */
[----:B------:R-:W0:Y:S01]  /*670d0*/  LDCU UR6, c[0x0][0x398] ;  /* 0x00007300ff0677ac */ /* 0x000e220008000800 */
[----:B------:R-:W-:Y:S02]  /*670e0*/  F2FP.SATFINITE.E4M3.F32.PACK_AB_MERGE_C R30, R31, R30, RZ ;  /* 0x0000001e1f1e723e */ /* 0x000fe400048070ff */
[----:B--2---:R-:W-:-:S09]  /*670f0*/  F2FP.SATFINITE.E4M3.F32.PACK_AB_MERGE_C R8, R43, R42, RZ ;  /* 0x0000002a2b08723e */ /* 0x004fd200048070ff */
[----:B------:R2:W-:Y:S02]  /*67100*/  @P6 STG.E.U8 desc[UR14][R6.64], R8 ;  /* 0x0000000806006986 */ /* 0x0005e4000c10110e */
[----:B--2---:R-:W-:-:S05]  /*67110*/  IADD3 R6, P6, PT, R4, R3, RZ ;  /* 0x0000000304067210 */ /* 0x004fca0007fde0ff */
[----:B------:R-:W-:Y:S01]  /*67120*/  IMAD.X R7, R5, 0x1, R71, P6 ;  /* 0x0000000105077824 */ /* 0x000fe200030e0647 */
[----:B-1----:R-:W-:Y:S01]  /*67130*/  ISETP.LT.AND P6, PT, R67, UR4, !P5 ;  /* 0x0000000443007c0c */ /* 0x002fe2000efc1270 */
[----:B------:R-:W1:Y:S01]  /*67140*/  LDCU UR4, c[0x0][0x398] ;  /* 0x00007300ff0477ac */ /* 0x000e620008000800 */
[----:B---3--:R-:W-:-:S11]  /*67150*/  F2FP.SATFINITE.E4M3.F32.PACK_AB_MERGE_C R9, R41, R40, RZ ;  /* 0x000000282909723e */ /* 0x008fd600048070ff */
[----:B------:R2:W-:Y:S02]  /*67160*/  @P6 STG.E.U8 desc[UR14][R6.64], R9 ;  /* 0x0000000906006986 */ /* 0x0005e4000c10110e */
[----:B--2---:R-:W-:-:S05]  /*67170*/  IADD3 R6, P6, PT, R4, R68, RZ ;  /* 0x0000004404067210 */ /* 0x004fca0007fde0ff */
[----:B------:R-:W-:Y:S01]  /*67180*/  IMAD.X R7, R5, 0x1, R72, P6 ;  /* 0x0000000105077824 */ /* 0x000fe200030e0648 */
[----:B-1----:R-:W-:Y:S01]  /*67190*/  ISETP.LT.AND P6, PT, R38, UR4, !P5 ;  /* 0x0000000426007c0c */ /* 0x002fe2000efc1270 */
[----:B------:R-:W1:Y:S01]  /*671a0*/  LDCU UR4, c[0x0][0x39c] ;  /* 0x00007380ff0477ac */ /* 0x000e620008000800 */
[----:B0-----:R-:W-:Y:S01]  /*671b0*/  ISETP.LT.AND P5, PT, R36, UR6, !P5 ;  /* 0x0000000624007c0c */ /* 0x001fe2000efa1270 */
[----:B------:R-:W0:Y:S01]  /*671c0*/  LDCU UR6, c[0x0][0x398] ;  /* 0x00007300ff0677ac */ /* 0x000e220008000800 */
[----:B----4-:R-:W-:-:S09]  /*671d0*/  F2FP.SATFINITE.E4M3.F32.PACK_AB_MERGE_C R10, R37, R39, RZ ;  /* 0x00000027250a723e */ /* 0x010fd200048070ff */
[----:B------:R2:W-:Y:S02]  /*671e0*/  @P6 STG.E.U8 desc[UR14][R6.64], R10 ;  /* 0x0000000a06006986 */ /* 0x0005e4000c10110e */
[----:B--2---:R-:W-:-:S05]  /*671f0*/  IADD3 R6, P6, PT, R4, R70, RZ ;  /* 0x0000004604067210 */ /* 0x004fca0007fde0ff */
[----:B------:R-:W-:-:S05]  /*67200*/  IMAD.X R7, R5, 0x1, R69, P6 ;  /* 0x0000000105077824 */ /* 0x000fca00030e0645 */
[----:B------:R2:W-:Y:S01]  /*67210*/  @P5 STG.E.U8 desc[UR14][R6.64], R30 ;  /* 0x0000001e06005986 */ /* 0x0005e2000c10110e */
[----:B-1----:R-:W-:Y:S01]  /*67220*/  ISETP.GE.AND P5, PT, R11, UR4, PT ;  /* 0x000000040b007c0c */ /* 0x002fe2000bfa6270 */
[----:B------:R-:W-:Y:S02]  /*67230*/  VIADD R4, R4, UR20 ;  /* 0x0000001404047c36 */ /* 0x000fe40008000000 */
[----:B------:R-:W3:Y:S01]  /*67240*/  LDL.LU R11, [R1+0x1cac] ;  /* 0x001cac00010b7983 */ /* 0x000ee20000300800 */
[----:B------:R-:W1:Y:S03]  /*67250*/  LDCU UR4, c[0x0][0x398] ;  /* 0x00007300ff0477ac */ /* 0x000e660008000800 */
[----:B------:R-:W4:Y:S04]  /*67260*/  LDL.LU R42, [R1+0x570] ;  /* 0x00057000012a7983 */ /* 0x000f280000300800 */
[----:B------:R-:W4:Y:S04]  /*67270*/  LDL.LU R43, [R1+0x574] ;  /* 0x00057400012b7983 */ /* 0x000f280000300800 */
[----:B------:R-:W5:Y:S04]  /*67280*/  LDL.LU R40, [R1+0x370] ;  /* 0x0003700001287983 */ /* 0x000f680000300800 */
[----:B------:R-:W5:Y:S04]  /*67290*/  LDL.LU R41, [R1+0x374] ;  /* 0x0003740001297983 */ /* 0x000f680000300800 */
[----:B------:R-:W5:Y:S04]  /*672a0*/  LDL.LU R39, [R1+0x170] ;  /* 0x0001700001277983 */ /* 0x000f680000300800 */
[----:B------:R-:W5:Y:S04]  /*672b0*/  LDL.LU R37, [R1+0x174] ;  /* 0x0001740001257983 */ /* 0x000f680000300800 */
[----:B------:R-:W5:Y:S01]  /*672c0*/  LDL.LU R12, [R1+0x1cb0] ;  /* 0x001cb000010c7983 */ /* 0x000f620000300800 */
[----:B------:R-:W-:-:S02]  /*672d0*/  SHF.R.S32.HI R5, RZ, 0x1f, R4 ;  /* 0x0000001fff057819 */ /* 0x000fc40000011404 */
[----:B--2---:R-:W-:-:S05]  /*672e0*/  IADD3 R6, P6, PT, R4, R2, RZ ;  /* 0x0000000204067210 */ /* 0x004fca0007fde0ff */
[----:B------:R-:W-:Y:S01]  /*672f0*/  IMAD.X R7, R5, 0x1, R0, P6 ;  /* 0x0000000105077824 */ /* 0x000fe200030e0600 */
[----:B0-----:R-:W-:Y:S01]  /*67300*/  ISETP.LT.AND P6, PT, R66, UR6, !P5 ;  /* 0x0000000642007c0c */ /* 0x001fe2000efc1270 */
[----:B------:R-:W0:Y:S01]  /*67310*/  LDCU UR6, c[0x0][0x398] ;  /* 0x00007300ff0677ac */ /* 0x000e220008000800 */
[----:B------:R-:W-:-:S04]  /*67320*/  PRMT R8, R8, 0x9910, RZ ;  /* 0x0000991008087816 */ /* 0x000fc800000000ff */
[----:B------:R-:W-:-:S07]  /*67330*/  SHF.R.S32.HI R8, RZ, 0x8, R8 ;  /* 0x00000008ff087819 */ /* 0x000fce0000011408 */
[----:B------:R2:W-:Y:S02]  /*67340*/  @P6 STG.E.U8 desc[UR14][R6.64], R8 ;  /* 0x0000000806006986 */ /* 0x0005e4000c10110e */
[----:B--2---:R-:W-:-:S05]  /*67350*/  IADD3 R6, P6, PT, R4, R3, RZ ;  /* 0x0000000304067210 */ /* 0x004fca0007fde0ff */
[----:B------:R-:W-:Y:S01]  /*67360*/  IMAD.X R7, R5, 0x1, R71, P6 ;  /* 0x0000000105077824 */ /* 0x000fe200030e0647 */
[----:B-1----:R-:W-:Y:S01]  /*67370*/  ISETP.LT.AND P6, PT, R67, UR4, !P5 ;  /* 0x0000000443007c0c */ /* 0x002fe2000efc1270 */
[----:B------:R-:W1:Y:S01]  /*67380*/  LDCU UR4, c[0x0][0x398] ;  /* 0x00007300ff0477ac */ /* 0x000e620008000800 */
[----:B------:R-:W-:-:S04]  /*67390*/  PRMT R8, R9, 0x9910, RZ ;  /* 0x0000991009087816 */ /* 0x000fc800000000ff */
[----:B------:R-:W-:-:S07]  /*673a0*/  SHF.R.S32.HI R8, RZ, 0x8, R8 ;  /* 0x00000008ff087819 */ /* 0x000fce0000011408 */
[----:B------:R2:W-:Y:S02]  /*673b0*/  @P6 STG.E.U8 desc[UR14][R6.64], R8 ;  /* 0x0000000806006986 */ /* 0x0005e4000c10110e */
[----:B--2---:R-:W-:-:S05]  /*673c0*/  IADD3 R6, P6, PT, R4, R68, RZ ;  /* 0x0000004404067210 */ /* 0x004fca0007fde0ff */
[----:B------:R-:W-:Y:S01]  /*673d0*/  IMAD.X R7, R5, 0x1, R72, P6 ;  /* 0x0000000105077824 */ /* 0x000fe200030e0648 */
[----:B-1----:R-:W-:Y:S01]  /*673e0*/  ISETP.LT.AND P6, PT, R38, UR4, !P5 ;  /* 0x0000000426007c0c */ /* 0x002fe2000efc1270 */
[----:B------:R-:W3:Y:S01]  /*673f0*/  LDCU UR4, c[0x0][0x39c] ;  /* 0x00007380ff0477ac */ /* 0x000ee20008000800 */
[----:B------:R-:W-:Y:S02]  /*67400*/  PRMT R8, R10, 0x9910, RZ ;  /* 0x000099100a087816 */ /* 0x000fe400000000ff */
[----:B------:R-:W-:Y:S02]  /*67410*/  PRMT R30, R30, 0x9910, RZ ;  /* 0x000099101e1e7816 */ /* 0x000fe400000000ff */
[----:B------:R-:W-:Y:S02]  /*67420*/  SHF.R.S32.HI R8, RZ, 0x8, R8 ;  /* 0x00000008ff087819 */ /* 0x000fe40000011408 */
[----:B0-----:R-:W-:Y:S01]  /*67430*/  ISETP.LT.AND P5, PT, R36, UR6, !P5 ;  /* 0x0000000624007c0c */ /* 0x001fe2000efa1270 */
        /* <DEDUP_REMOVED lines=11> */
[----:B---3--:R-:W-:Y:S01]  /*674f0*/  ISETP.GE.AND P5, PT, R11, UR4, PT ;  /* 0x000000040b007c0c */ /* 0x008fe2000bfa6270 */
[----:B------:R-:W1:Y:S03]  /*67500*/  LDCU UR4, c[0x0][0x398] ;  /* 0x00007300ff0477ac */ /* 0x000e660008000800 */
[----:B0-----:R-:W-:Y:S01]  /*67510*/  ISETP.LT.AND P6, PT, R66, UR6, !P5 ;  /* 0x0000000642007c0c */ /* 0x001fe2000efc1270 */
[----:B------:R-:W0:Y:S01]  /*67520*/  LDCU UR6, c[0x0][0x398] ;  /* 0x00007300ff0677ac */ /* 0x000e220008000800 */
[----:B----4-:R-:W-:-:S11]  /*67530*/  F2FP.SATFINITE.E4M3.F32.PACK_AB_MERGE_C R8, R43, R42, RZ ;  /* 0x0000002a2b08723e */ /* 0x010fd600048070ff */
[----:B------:R2:W-:Y:S02]  /*67540*/  @P6 STG.E.U8 desc[UR14][R6.64], R8 ;  /* 0x0000000806006986 */ /* 0x0005e4000c10110e */
[----:B--2---:R-:W-:-:S05]  /*67550*/  IADD3 R6, P6, PT, R4, R3, RZ ;  /* 0x0000000304067210 */ /* 0x004fca0007fde0ff */
[----:B------:R-:W-:Y:S01]  /*67560*/  IMAD.X R7, R5, 0x1, R71, P6 ;  /* 0x0000000105077824 */ /* 0x000fe200030e0647 */
[----:B-1----:R-:W-:Y:S01]  /*67570*/  ISETP.LT.AND P6, PT, R67, UR4, !P5 ;  /* 0x0000000443007c0c */ /* 0x002fe2000efc1270 */
[----:B------:R-:W1:Y:S01]  /*67580*/  LDCU UR4, c[0x0][0x398] ;  /* 0x00007300ff0477ac */ /* 0x000e620008000800 */
[----:B-----5:R-:W-:-:S11]  /*67590*/  F2FP.SATFINITE.E4M3.F32.PACK_AB_MERGE_C R9, R41, R40, RZ ;  /* 0x000000282909723e */ /* 0x020fd600048070ff */
[----:B------:R2:W-:Y:S02]  /*675a0*/  @P6 STG.E.U8 desc[UR14][R6.64], R9 ;  /* 0x0000000906006986 */ /* 0x0005e4000c10110e */
[----:B--2---:R-:W-:-:S05]  /*675b0*/  IADD3 R6, P6, PT, R4, R68, RZ ;  /* 0x0000004404067210 */ /* 0x004fca0007fde0ff */
[----:B------:R-:W-:Y:S01]  /*675c0*/  IMAD.X R7, R5, 0x1, R72, P6 ;  /* 0x0000000105077824 */ /* 0x000fe200030e0648 */
[----:B-1----:R-:W-:Y:S01]  /*675d0*/  ISETP.LT.AND P6, PT, R38, UR4, !P5 ;  /* 0x0000000426007c0c */ /* 0x002fe2000efc1270 */
[----:B------:R-:W1:Y:S01]  /*675e0*/  LDCU UR4, c[0x0][0x39c] ;  /* 0x00007380ff0477ac */ /* 0x000e620008000800 */
[----:B------:R-:W-:Y:S02]  /*675f0*/  F2FP.SATFINITE.E4M3.F32.PACK_AB_MERGE_C R10, R37, R39, RZ ;  /* 0x00000027250a723e */ /* 0x000fe400048070ff */
[----:B0-----:R-:W-:Y:S01]  /*67600*/  ISETP.LT.AND P5, PT, R36, UR6, !P5 ;  /* 0x0000000624007c0c */ /* 0x001fe2000efa1270 */
[----:B------:R-:W0:Y:S01]  /*67610*/  LDCU UR6, c[0x0][0x398] ;  /* 0x00007300ff0677ac */ /* 0x000e220008000800 */
[----:B------:R-:W-:-:S07]  /*67620*/  F2FP.SATFINITE.E4M3.F32.PACK_AB_MERGE_C R11, R33, R32, RZ ;  /* 0x00000020210b723e */ /* 0x000fce00048070ff */
[----:B------:R2:W-:Y:S02]  /*67630*/  @P6 STG.E.U8 desc[UR14][R6.64], R10 ;  /* 0x0000000a06006986 */ /* 0x0005e4000c10110e */
[----:B--2---:R-:W-:-:S05]  /*67640*/  IADD3 R6, P6, PT, R4, R70, RZ ;  /* 0x0000004604067210 */ /* 0x004fca0007fde0ff */
[----:B------:R-:W-:-:S05]  /*67650*/  IMAD.X R7, R5, 0x1, R69, P6 ;  /* 0x0000000105077824 */ /* 0x000fca00030e0645 */
[----:B------:R2:W-:Y:S01]  /*67660*/  @P5 STG.E.U8 desc[UR14][R6.64], R11 ;  /* 0x0000000b06005986 */ /* 0x0005e2000c10110e */
[----:B-1----:R-:W-:Y:S01]  /*67670*/  ISETP.GE.AND P5, PT, R12, UR4, PT ;  /* 0x000000040c007c0c */ /* 0x002fe2000bfa6270 */
[----:B------:R-:W-:Y:S01]  /*67680*/  VIADD R4, R4, UR20 ;  /* 0x0000001404047c36 */ /* 0x000fe20008000000 */
[----:B------:R-:W1:Y:S01]  /*67690*/  LDCU UR4, c[0x0][0x398] ;  /* 0x00007300ff0477ac */ /* 0x000e620008000800 */
[----:B------:R-:W3:Y:S04]  /*676a0*/  LDL.LU R12, [R1+0x1cb4] ;  /* 0x001cb400010c7983 */ /* 0x000ee80000300800 */
[----:B------:R-:W4:Y:S04]  /*676b0*/  LDL.LU R42, [R1+0x578] ;  /* 0x00057800012a7983 */ /* 0x000f280000300800 */
[----:B------:R-:W4:Y:S04]  /*676c0*/  LDL.LU R43, [R1+0x57c] ;  /* 0x00057c00012b7983 */ /* 0x000f280000300800 */
[----:B------:R-:W5:Y:S04]  /*676d0*/  LDL.LU R40, [R1+0x378] ;  /* 0x0003780001287983 */ /* 0x000f680000300800 */
[----:B------:R-:W5:Y:S04]  /*676e0*/  LDL.LU R41, [R1+0x37c] ;  /* 0x00037c0001297983 */ /* 0x000f680000300800 */
[----:B------:R-:W5:Y:S04]  /*676f0*/  LDL.LU R39, [R1+0x178] ;  /* 0x0001780001277983 */ /* 0x000f680000300800 */
[----:B------:R-:W5:Y:S01]  /*67700*/  LDL.LU R37, [R1+0x17c] ;  /* 0x00017c0001257983 */ /* 0x000f620000300800 */
[----:B------:R-:W-:Y:S01]  /*67710*/  SHF.R.S32.HI R5, RZ, 0x1f, R4 ;  /* 0x0000001fff057819 */ /* 0x000fe20000011404 */
[C---:B------:R-:W-:Y:S01]  /*67720*/  VIADD R25, R4.reuse, UR20 ;  /* 0x0000001404197c36 */ /* 0x040fe20008000000 */
[----:B--2---:R-:W-:-:S03]  /*67730*/  IADD3 R6, P6, PT, R4, R2, RZ ;  /* 0x0000000204067210 */ /* 0x004fc60007fde0ff */
[----:B------:R-:W-:Y:S02]  /*67740*/  VIADD R75, R25, UR20 ;  /* 0x00000014194b7c36 */ /* 0x000fe40008000000 */
[----:B------:R-:W-:Y:S01]  /*67750*/  IMAD.X R7, R5, 0x1, R0, P6 ;  /* 0x0000000105077824 */ /* 0x000fe200030e0600 */
[----:B0-----:R-:W-:Y:S01]  /*67760*/  ISETP.LT.AND P6, PT, R66, UR6, !P5 ;  /* 0x0000000642007c0c */ /* 0x001fe2000efc1270 */
[----:B------:R-:W-:Y:S01]  /*67770*/  VIADD R74, R75, UR20 ;  /* 0x000000144b4a7c36 */ /* 0x000fe20008000000 */
[----:B------:R-:W-:Y:S01]  /*67780*/  PRMT R8, R8, 0x9910, RZ ;  /* 0x0000991008087816 */ /* 0x000fe200000000ff */
[----:B------:R-:W0:Y:S02]  /*67790*/  LDCU UR6, c[0x0][0x398] ;  /* 0x00007300ff0677ac */ /* 0x000e240008000800 */
[----:B------:R-:W-:Y:S01]  /*677a0*/  VIADD R73, R74, UR20 ;  /* 0x000000144a497c36 */ /* 0x000fe20008000000 */
[----:B------:R-:W-:-:S03]  /*677b0*/  SHF.R.S32.HI R8, RZ, 0x8, R8 ;  /* 0x00000008ff087819 */ /* 0x000fc60000011408 */
[----:B------:R-:W-:-:S04]  /*677c0*/  VIADD R33, R73, UR20 ;  /* 0x0000001449217c36 */ /* 0x000fc80008000000 */
[----:B------:R2:W-:Y:S01]  /*677d0*/  @P6 STG.E.U8 desc[UR14][R6.64], R8 ;  /* 0x0000000806006986 */ /* 0x0005e2000c10110e */
[----:B------:R-:W-:-:S04]  /*677e0*/  VIADD R32, R33, UR20 ;  /* 0x0000001421207c36 */ /* 0x000fc80008000000 */
[----:B------:R-:W-:Y:S01]  /*677f0*/  VIADD R31, R32, UR20 ;  /* 0x00000014201f7c36 */ /* 0x000fe20008000000 */
[----:B--2---:R-:W-:-:S03]  /*67800*/  IADD3 R6, P6, PT, R4, R3, RZ ;  /* 0x0000000304067210 */ /* 0x004fc60007fde0ff */
[----:B------:R-:W-:Y:S02]  /*67810*/  VIADD R30, R31, UR20 ;  /* 0x000000141f1e7c36 */ /* 0x000fe40008000000 */
[----:B------:R-:W-:Y:S01]  /*67820*/  IMAD.X R7, R5, 0x1, R71, P6 ;  /* 0x0000000105077824 */ /* 0x000fe200030e0647 */
[----:B-1----:R-:W-:Y:S01]  /*67830*/  ISETP.LT.AND P6, PT, R67, UR4, !P5 ;  /* 0x0000000443007c0c */ /* 0x002fe2000efc1270 */
[----:B------:R-:W1:Y:S01]  /*67840*/  LDCU UR4, c[0x0][0x398] ;  /* 0x00007300ff0477ac */ /* 0x000e620008000800 */
[----:B------:R-:W-:Y:S01]  /*67850*/  PRMT R8, R9, 0x9910, RZ ;  /* 0x0000991009087816 */ /* 0x000fe200000000ff */
[----:B------:R-:W-:-:S03]  /*67860*/  VIADD R29, R30, UR20 ;  /* 0x000000141e1d7c36 */ /* 0x000fc60008000000 */
[----:B------:R-:W-:Y:S01]  /*67870*/  SHF.R.S32.HI R8, RZ, 0x8, R8 ;  /* 0x00000008ff087819 */ /* 0x000fe20000011408 */
[----:B------:R-:W-:-:S04]  /*67880*/  VIADD R28, R29, UR20 ;  /* 0x000000141d1c7c36 */ /* 0x000fc80008000000 */
[----:B------:R-:W-:Y:S02]  /*67890*/  VIADD R27, R28, UR20 ;  /* 0x000000141c1b7c36 */ /* 0x000fe40008000000 */
[----:B------:R2:W-:Y:S02]  /*678a0*/  @P6 STG.E.U8 desc[UR14][R6.64], R8 ;  /* 0x0000000806006986 */ /* 0x0005e4000c10110e */
[----:B------:R-:W-:Y:S01]  /*678b0*/  VIADD R26, R27, UR20 ;  /* 0x000000141b1a7c36 */ /* 0x000fe20008000000 */
[----:B--2---:R-:W-:-:S03]  /*678c0*/  IADD3 R6, P6, PT, R4, R68, RZ ;  /* 0x0000004404067210 */ /* 0x004fc60007fde0ff */
[----:B------:R-:W-:Y:S02]  /*678d0*/  VIADD R24, R26, UR20 ;  /* 0x000000141a187c36 */ /* 0x000fe40008000000 */
[----:B------:R-:W-:Y:S01]  /*678e0*/  IMAD.X R7, R5, 0x1, R72, P6 ;  /* 0x0000000105077824 */ /* 0x000fe200030e0648 */
[----:B-1----:R-:W-:Y:S02]  /*678f0*/  ISETP.LT.AND P6, PT, R38, UR4, !P5 ;  /* 0x0000000426007c0c */ /* 0x002fe4000efc1270 */
[----:B------:R-:W-:Y:S01]  /*67900*/  PRMT R8, R10, 0x9910, RZ ;  /* 0x000099100a087816 */ /* 0x000fe200000000ff */
[----:B------:R-:W-:Y:S01]  /*67910*/  VIADD R23, R24, UR20 ;  /* 0x0000001418177c36 */ /* 0x000fe20008000000 */
[----:B------:R-:W3:Y:S02]  /*67920*/  LDCU UR4, c[0x0][0x39c] ;  /* 0x00007380ff0477ac */ /* 0x000ee40008000800 */
[----:B------:R-:W-:Y:S01]  /*67930*/  SHF.R.S32.HI R8, RZ, 0x8, R8 ;  /* 0x00000008ff087819 */ /* 0x000fe20000011408 */
[----:B------:R-:W-:Y:S01]  /*67940*/  VIADD R22, R23, UR20 ;  /* 0x0000001417167c36 */ /* 0x000fe20008000000 */
[----:B0-----:R-:W-:Y:S01]  /*67950*/  ISETP.LT.AND P5, PT, R36, UR6, !P5 ;  /* 0x0000000624007c0c */ /* 0x001fe2000efa1270 */
[----:B------:R-:W0:Y:S02]  /*67960*/  LDCU UR6, c[0x0][0x398] ;  /* 0x00007300ff0677ac */ /* 0x000e240008000800 */
[----:B------:R-:W-:-:S02]  /*67970*/  VIADD R21, R22, UR20 ;  /* 0x0000001416157c36 */ /* 0x000fc40008000000 */
[----:B------:R1:W-:Y:S01]  /*67980*/  @P6 STG.E.U8 desc[UR14][R6.64], R8 ;  /* 0x0000000806006986 */ /* 0x0003e2000c10110e */
[----:B------:R-:W-:Y:S01]  /*67990*/  IADD3 R4, P6, PT, R4, R70, RZ ;  /* 0x0000004604047210 */ /* 0x000fe20007fde0ff */
[----:B------:R-:W-:-:S04]  /*679a0*/  VIADD R20, R21, UR20 ;  /* 0x0000001415147c36 */ /* 0x000fc80008000000 */
[----:B------:R-:W-:Y:S01]  /*679b0*/  IMAD.X R5, R5, 0x1, R69, P6 ;  /* 0x0000000105057824 */ /* 0x000fe200030e0645 */
[----:B-1----:R-:W-:Y:S01]  /*679c0*/  PRMT R6, R11, 0x9910, RZ ;  /* 0x000099100b067816 */ /* 0x002fe200000000ff */
[----:B------:R-:W-:-:S03]  /*679d0*/  VIADD R19, R20, UR20 ;  /* 0x0000001414137c36 */ /* 0x000fc60008000000 */
[----:B------:R-:W-:Y:S01]  /*679e0*/  SHF.R.S32.HI R6, RZ, 0x8, R6 ;  /* 0x00000008ff067819 */ /* 0x000fe20000011406 */
[----:B------:R-:W-:Y:S01]  /*679f0*/  VIADD R18, R19, UR20 ;  /* 0x0000001413127c36 */ /* 0x000fe20008000000 */
[----:B------:R-:W-:-:S03]  /*67a00*/  SHF.R.S32.HI R78, RZ, 0x1f, R25 ;  /* 0x0000001fff4e7819 */ /* 0x000fc60000011419 */
[----:B------:R1:W-:Y:S01]  /*67a10*/  @P5 STG.E.U8 desc[UR14][R4.64], R6 ;  /* 0x0000000604005986 */ /* 0x0003e2000c10110e */
[----:B------:R-:W-:Y:S01]  /*67a20*/  VIADD R17, R18, UR20 ;  /* 0x0000001412117c36 */ /* 0x000fe20008000000 */
[----:B-1----:R-:W-:-:S03]  /*67a30*/  IADD3 R4, P6, PT, R25, R2, RZ ;  /* 0x0000000219047210 */ /* 0x002fc60007fde0ff */
[----:B------:R-:W-:Y:S02]  /*67a40*/  VIADD R16, R17, UR20 ;  /* 0x0000001411107c36 */ /* 0x000fe40008000000 */
[----:B------:R-:W-:Y:S02]  /*67a50*/  IMAD.X R5, R78, 0x1, R0, P6 ;  /* 0x000000014e057824 */ /* 0x000fe400030e0600 */
[----:B------:R-:W-:-:S04]  /*67a60*/  VIADD R15, R16, UR20 ;  /* 0x00000014100f7c36 */ /* 0x000fc80008000000 */
[----:B------:R-:W-:-:S04]  /*67a70*/  VIADD R14, R15, UR20 ;  /* 0x000000140f0e7c36 */ /* 0x000fc80008000000 */
[----:B------:R-:W-:Y:S01]  /*67a80*/  VIADD R13, R14, UR20 ;  /* 0x000000140e0d7c36 */ /* 0x000fe20008000000 */
[----:B------:R-:W-:Y:S02]  /*67a90*/  F2FP.SATFINITE.E4M3.F32.PACK_AB_MERGE_C R62, R35, R34, RZ ;  /* 0x00000022233e723e */ /* 0x000fe400048070ff */
[----:B------:R-:W-:Y:S02]  /*67aa0*/  SHF.R.S32.HI R35, RZ, 0x1f, R75 ;  /* 0x0000001fff237819 */ /* 0x000fe4000001144b */
[----:B---3--:R-:W-:Y:S01]  /*67ab0*/  ISETP.GE.AND P5, PT, R12, UR4, PT ;  /* 0x000000040c007c0c */ /* 0x008fe2000bfa6270 */
[----:B------:R-:W1:Y:S03]  /*67ac0*/  LDCU UR4, c[0x0][0x398] ;  /* 0x00007300ff0477ac */ /* 0x000e660008000800 */
[----:B0-----:R-:W-:Y:S02]  /*67ad0*/  ISETP.LT.AND P6, PT, R66, UR6, !P5 ;  /* 0x0000000642007c0c */ /* 0x001fe4000efc1270 */
[----:B----4-:R-:W-:Y:S01]  /*67ae0*/  F2FP.SATFINITE.E4M3.F32.PACK_AB_MERGE_C R64, R43, R42, RZ ;  /* 0x0000002a2b40723e */ /* 0x010fe200048070ff */
[----:B------:R-:W-:Y:S01]  /*67af0*/  VIADD R12, R13, UR20 ;  /* 0x000000140d0c7c36 */ /* 0x000fe20008000000 */
[----:B------:R-:W0:Y:S09]  /*67b00*/  LDCU UR6, c[0x0][0x398] ;  /* 0x00007300ff0677ac */ /* 0x000e320008000800 */
[----:B------:R2:W-:Y:S01]  /*67b10*/  @P6 STG.E.U8 desc[UR14][R4.64], R64 ;  /* 0x0000004004006986 */ /* 0x0005e2000c10110e */
[----:B------:R-:W-:Y:S01]  /*67b20*/  VIADD R11, R12, UR20 ;  /* 0x000000140c0b7c36 */ /* 0x000fe20008000000 */
[----:B--2---:R-:W-:-:S05]  /*67b30*/  IADD3 R4, P6, PT, R25, R3, RZ ;  /* 0x0000000319047210 */ /* 0x004fca0007fde0ff */
[----:B------:R-:W-:Y:S01]  /*67b40*/  IMAD.X R5, R78, 0x1, R71, P6 ;  /* 0x000000014e057824 */ /* 0x000fe200030e0647 */
[----:B-1----:R-:W-:Y:S01]  /*67b50*/  ISETP.LT.AND P6, PT, R67, UR4, !P5 ;  /* 0x0000000443007c0c */ /* 0x002fe2000efc1270 */
[----:B------:R-:W1:Y:S01]  /*67b60*/  LDCU UR4, c[0x0][0x398] ;  /* 0x00007300ff0477ac */ /* 0x000e620008000800 */
[----:B------:R-:W-:Y:S01]  /*67b70*/  VIADD R10, R11, UR20 ;  /* 0x000000140b0a7c36 */ /* 0x000fe20008000000 */
[----:B-----5:R-:W-:-:S03]  /*67b80*/  F2FP.SATFINITE.E4M3.F32.PACK_AB_MERGE_C R65, R41, R40, RZ ;  /* 0x000000282941723e */ /* 0x020fc600048070ff */
[----:B------:R-:W-:-:S04]  /*67b90*/  VIADD R9, R10, UR20 ;  /* 0x000000140a097c36 */ /* 0x000fc80008000000 */
[----:B------:R-:W-:-:S03]  /*67ba0*/  VIADD R8, R9, UR20 ;  /* 0x0000001409087c36 */ /* 0x000fc60008000000 */
[----:B------:R2:W-:Y:S01]  /*67bb0*/  @P6 STG.E.U8 desc[UR14][R4.64], R65 ;  /* 0x0000004104006986 */ /* 0x0005e2000c10110e */
[----:B------:R-:W-:Y:S01]  /*67bc0*/  IADD3 R76, P6, PT, R25, R68, RZ ;  /* 0x00000044194c7210 */ /* 0x000fe20007fde0ff */
[----:B------:R-:W-:-:S04]  /*67bd0*/  VIADD R7, R8, UR20 ;  /* 0x0000001408077c36 */ /* 0x000fc80008000000 */
[----:B------:R-:W-:Y:S01]  /*67be0*/  IMAD.X R77, R78, 0x1, R72, P6 ;  /* 0x000000014e4d7824 */ /* 0x000fe200030e0648 */
[----:B-1----:R-:W-:Y:S01]  /*67bf0*/  ISETP.LT.AND P6, PT, R38, UR4, !P5 ;  /* 0x0000000426007c0c */ /* 0x002fe2000efc1270 */
[----:B------:R-:W-:Y:S01]  /*67c00*/  VIADD R6, R7, UR20 ;  /* 0x0000001407067c36 */ /* 0x000fe20008000000 */
[----:B------:R-:W-:Y:S01]  /*67c10*/  F2FP.SATFINITE.E4M3.F32.PACK_AB_MERGE_C R63, R37, R39, RZ ;  /* 0x00000027253f723e */ /* 0x000fe200048070ff */
[----:B------:R-:W1:Y:S02]  /*67c20*/  LDCU UR4, c[0x0][0x39c] ;  /* 0x00007380ff0477ac */ /* 0x000e640008000800 */
[----:B--2---:R-:W-:Y:S01]  /*67c30*/  VIADD R5, R6, UR20 ;  /* 0x0000001406057c36 */ /* 0x004fe20008000000 */
[----:B0-----:R-:W-:Y:S01]  /*67c40*/  ISETP.LT.AND P5, PT, R36, UR6, !P5 ;  /* 0x0000000624007c0c */ /* 0x001fe2000efa1270 */
[----:B------:R-:W0:Y:S02]  /*67c50*/  LDCU UR6, c[0x0][0x398] ;  /* 0x00007300ff0677ac */ /* 0x000e240008000800 */
[----:B------:R-:W-:-:S04]  /*67c60*/  VIADD R4, R5, UR20 ;  /* 0x0000001405047c36 */ /* 0x000fc80008000000 */
[----:B------:R2:W-:Y:S02]  /*67c70*/  @P6 STG.E.U8 desc[UR14][R76.64], R63 ;  /* 0x0000003f4c006986 */ /* 0x0005e4000c10110e */
[----:B--2---:R-:W-:Y:S01]  /*67c80*/  IADD3 R76, P6, PT, R25, R70, RZ ;  /* 0x00000046194c7210 */ /* 0x004fe20007fde0ff */
[----:B------:R-:W-:-:S04]  /*67c90*/  VIADD R25, R4, UR20 ;  /* 0x0000001404197c36 */ /* 0x000fc80008000000 */
[----:B------:R-:W-:Y:S01]  /*67ca0*/  IMAD.X R77, R78, 0x1, R69, P6 ;  /* 0x000000014e4d7824 */ /* 0x000fe200030e0645 */
[----:B------:R-:W-:Y:S02]  /*67cb0*/  SHF.R.S32.HI R34, RZ, 0x1f, R25 ;  /* 0x0000001fff227819 */ /* 0x000fe40000011419 */
[C---:B------:R-:W-:Y:S02]  /*67cc0*/  IADD3 R38, P6, PT, R25.reuse, R2, RZ ;  /* 0x0000000219267210 */ /* 0x040fe40007fde0ff */
[----:B------:R-:W-:Y:S01]  /*67cd0*/  @P5 STG.E.U8 desc[UR14][R76.64], R62 ;  /* 0x0000003e4c005986 */ /* 0x000fe2000c10110e */
[----:B------:R-:W-:Y:S02]  /*67ce0*/  IADD3 R36, P5, PT, R25, R3, RZ ;  /* 0x0000000319247210 */ /* 0x000fe40007fbe0ff */
[----:B------:R-:W-:-:S03]  /*67cf0*/  IMAD.X R39, R34, 0x1, R0, P6 ;  /* 0x0000000122277824 */ /* 0x000fc600030e0600 */
[----:B------:R-:W-:Y:S02]  /*67d00*/  IMAD.X R37, R34, 0x1, R71, P5 ;  /* 0x0000000122257824 */ /* 0x000fe400028e0647 */
[----:B------:R2:W-:Y:S04]  /*67d10*/  STL.64 [R1+0x440], R38 ;  /* 0x0004402601007387 */ /* 0x0005e80000100a00 */
[----:B------:R3:W-:Y:S01]  /*67d20*/  STL.64 [R1+0x438], R36 ;  /* 0x0004382401007387 */ /* 0x0007e20000100a00 */
[----:B--2---:R-:W-:-:S05]  /*67d30*/  IADD3 R38, P6, PT, R25, R68, RZ ;  /* 0x0000004419267210 */ /* 0x004fca0007fde0ff */
[----:B------:R-:W-:Y:S01]  /*67d40*/  IMAD.X R39, R34, 0x1, R72, P6 ;  /* 0x0000000122277824 */ /* 0x000fe200030e0648 */
[----:B------:R-:W-:Y:S02]  /*67d50*/  IADD3 R78, P6, PT, R75, R2, RZ ;  /* 0x000000024b4e7210 */ /* 0x000fe40007fde0ff */
[----:B---3--:R-:W-:-:S03]  /*67d60*/  IADD3 R36, P5, PT, R25, R70, RZ ;  /* 0x0000004619247210 */ /* 0x008fc60007fbe0ff */
[----:B------:R-:W-:Y:S01]  /*67d70*/  IMAD.X R79, R35, 0x1, R0, P6 ;  /* 0x00000001234f7824 */ /* 0x000fe200030e0600 */
[C---:B------:R-:W-:Y:S01]  /*67d80*/  IADD3 R76, P6, PT, R75.reuse, R68, RZ ;  /* 0x000000444b4c7210 */ /* 0x040fe20007fde0ff */
[----:B------:R-:W-:Y:S01]  /*67d90*/  IMAD.X R37, R34, 0x1, R69, P5 ;  /* 0x0000000122257824 */ /* 0x000fe200028e0645 */
[----:B------:R-:W-:Y:S01]  /*67da0*/  IADD3 R80, P5, PT, R75, R3, RZ ;  /* 0x000000034b507210 */ /* 0x000fe20007fbe0ff */
[----:B------:R2:W-:Y:S01]  /*67db0*/  STL.64 [R1+0x430], R38 ;  /* 0x0004302601007387 */ /* 0x0005e20000100a00 */
[----:B------:R-:W-:Y:S01]  /*67dc0*/  SHF.R.S32.HI R25, RZ, 0x1f, R74 ;  /* 0x0000001fff197819 */ /* 0x000fe2000001144a */
[C---:B------:R-:W-:Y:S02]  /*67dd0*/  IMAD.X R77, R35.reuse, 0x1, R72, P6 ;  /* 0x00000001234d7824 */ /* 0x040fe400030e0648 */
[----:B------:R3:W-:Y:S01]  /*67de0*/  STL.64 [R1+0x428], R36 ;  /* 0x0004282401007387 */ /* 0x0007e20000100a00 */
[----:B------:R-:W-:Y:S01]  /*67df0*/  IMAD.X R81, R35, 0x1, R71, P5 ;  /* 0x0000000123517824 */ /* 0x000fe200028e0647 */
[----:B--2---:R-:W-:-:S02]  /*67e00*/  IADD3 R38, P5, PT, R75, R70, RZ ;  /* 0x000000464b267210 */ /* 0x004fc40007fbe0ff */
[----:B---3--:R-:W-:-:S03]  /*67e10*/  IADD3 R36, P6, PT, R74, R2, RZ ;  /* 0x000000024a247210 */ /* 0x008fc60007fde0ff */
[----:B------:R-:W-:Y:S02]  /*67e20*/  IMAD.X R39, R35, 0x1, R69, P5 ;  /* 0x0000000123277824 */ /* 0x000fe400028e0645 */
[----:B------:R-:W-:Y:S01]  /*67e30*/  IMAD.X R37, R25, 0x1, R0, P6 ;  /* 0x0000000119257824 */ /* 0x000fe200030e0600 */
[----:B------:R-:W-:-:S04]  /*67e40*/  IADD3 R40, P5, PT, R74, R3, RZ ;  /* 0x000000034a287210 */ /* 0x000fc80007fbe0ff */
[----:B------:R-:W-:Y:S04]  /*67e50*/  STL.64 [R1+0x1da0], R36 ;  /* 0x001da02401007387 */ /* 0x000fe80000100a00 */
[----:B------:R2:W-:Y:S01]  /*67e60*/  STL.64 [R1+0x408], R38 ;  /* 0x0004082601007387 */ /* 0x0005e20000100a00 */
[----:B------:R-:W-:Y:S01]  /*67e70*/  IMAD.X R41, R25, 0x1, R71, P5 ;  /* 0x0000000119297824 */ /* 0x000fe200028e0647 */
[----:B--2---:R-:W-:-:S04]  /*67e80*/  IADD3 R38, P6, PT, R74, R68, RZ ;  /* 0x000000444a267210 */ /* 0x004fc80007fde0ff */
[----:B------:R-:W-:Y:S01]  /*67e90*/  STL.64 [R1+0x378], R40 ;  /* 0x0003782801007387 */ /* 0x000fe20000100a00 */
[C---:B------:R-:W-:Y:S01]  /*67ea0*/  IMAD.X R39, R25.reuse, 0x1, R72, P6 ;  /* 0x0000000119277824 */ /* 0x040fe200030e0648 */
[----:B------:R-:W-:Y:S02]  /*67eb0*/  IADD3 R36, P5, PT, R74, R70, RZ ;  /* 0x000000464a247210 */ /* 0x000fe40007fbe0ff */
[----:B------:R-:W-:Y:S02]  /*67ec0*/  SHF.R.S32.HI R34, RZ, 0x1f, R73 ;  /* 0x0000001fff227819 */ /* 0x000fe40000011449 */
[----:B------:R2:W-:Y:S01]  /*67ed0*/  STL.64 [R1+0x370], R38 ;  /* 0x0003702601007387 */ /* 0x0005e20000100a00 */
[----:B------:R-:W-:Y:S01]  /*67ee0*/  IMAD.X R37, R25, 0x1, R69, P5 ;  /* 0x0000000119257824 */ /* 0x000fe200028e0645 */
[----:B--2---:R-:W-:-:S04]  /*67ef0*/  IADD3 R38, P6, PT, R73, R2, RZ ;  /* 0x0000000249267210 */ /* 0x004fc80007fde0ff */
[----:B------:R2:W-:Y:S01]  /*67f00*/  STL.64 [R1+0x368], R36 ;  /* 0x0003682401007387 */ /* 0x0005e20000100a00 */
[----:B------:R-:W-:-:S05]  /*67f10*/  IMAD.X R39, R34, 0x1, R0, P6 ;  /* 0x0000000122277824 */ /* 0x000fca00030e0600 */
[----:B------:R3:W-:Y:S01]  /*67f20*/  STL.64 [R1+0x360], R38 ;  /* 0x0003602601007387 */ /* 0x0007e20000100a00 */
[----:B--2---:R-:W-:-:S05]  /*67f30*/  IADD3 R36, P5, PT, R73, R3, RZ ;  /* 0x0000000349247210 */ /* 0x004fca0007fbe0ff */
[----:B------:R-:W-:Y:S01]  /*67f40*/  IMAD.X R37, R34, 0x1, R71, P5 ;  /* 0x0000000122257824 */ /* 0x000fe200028e0647 */
[----:B---3--:R-:W-:-:S04]  /*67f50*/  IADD3 R38, P6, PT, R73, R68, RZ ;  /* 0x0000004449267210 */ /* 0x008fc80007fde0ff */
[----:B------:R2:W-:Y:S01]  /*67f60*/  STL.64 [R1+0x358], R36 ;  /* 0x0003582401007387 */ /* 0x0005e20000100a00 */
[----:B------:R-:W-:Y:S01]  /*67f70*/  IMAD.X R39, R34, 0x1, R72, P6 ;  /* 0x0000000122277824 */ /* 0x000fe200030e0648 */
[----:B------:R-:W-:-:S04]  /*67f80*/  SHF.R.S32.HI R25, RZ, 0x1f, R33 ;  /* 0x0000001fff197819 */ /* 0x000fc80000011421 */
[----:B------:R3:W-:Y:S01]  /*67f90*/  STL.64 [R1+0x350], R38 ;  /* 0x0003502601007387 */ /* 0x0007e20000100a00 */
[----:B--2---:R-:W-:Y:S02]  /*67fa0*/  IADD3 R36, P5, PT, R73, R70, RZ ;  /* 0x0000004649247210 */ /* 0x004fe40007fbe0ff */
[----:B---3--:R-:W-:-:S03]  /*67fb0*/  IADD3 R38, P6, PT, R33, R2, RZ ;  /* 0x0000000221267210 */ /* 0x008fc60007fde0ff */
[----:B------:R-:W-:Y:S02]  /*67fc0*/  IMAD.X R37, R34, 0x1, R69, P5 ;  /* 0x0000000122257824 */ /* 0x000fe400028e0645 */
[----:B------:R-:W-:Y:S01]  /*67fd0*/  IMAD.X R39, R25, 0x1, R0, P6 ;  /* 0x0000000119277824 */ /* 0x000fe200030e0600 */
[----:B------:R-:W-:-:S04]  /*67fe0*/  IADD3 R40, P5, PT, R33, R3, RZ ;  /* 0x0000000321287210 */ /* 0x000fc80007fbe0ff */
[----:B------:R-:W-:Y:S04]  /*67ff0*/  STL.64 [R1+0x1d90], R38 ;  /* 0x001d902601007387 */ /* 0x000fe80000100a00 */
[----:B------:R2:W-:Y:S01]  /*68000*/  STL.64 [R1+0x348], R36 ;  /* 0x0003482401007387 */ /* 0x0005e20000100a00 */
[----:B------:R-:W-:Y:S01]  /*68010*/  IMAD.X R41, R25, 0x1, R71, P5 ;  /* 0x0000000119297824 */ /* 0x000fe200028e0647 */
[C---:B------:R-:W-:Y:S02]  /*68020*/  IADD3 R34, P5, PT, R33.reuse, R70, RZ ;  /* 0x0000004621227210 */ /* 0x040fe40007fbe0ff */
[----:B--2---:R-:W-:Y:S02]  /*68030*/  IADD3 R36, P6, PT, R33, R68, RZ ;  /* 0x0000004421247210 */ /* 0x004fe40007fde0ff */
[----:B------:R-:W-:Y:S03]  /*68040*/  STL.64 [R1+0x338], R40 ;  /* 0x0003382801007387 */ /* 0x000fe60000100a00 */
[C---:B------:R-:W-:Y:S01]  /*68050*/  IMAD.X R37, R25.reuse, 0x1, R72, P6 ;  /* 0x0000000119257824 */ /* 0x040fe200030e0648 */
[----:B------:R-:W-:Y:S01]  /*68060*/  SHF.R.S32.HI R33, RZ, 0x1f, R32 ;  /* 0x0000001fff217819 */ /* 0x000fe20000011420 */
[----:B------:R-:W-:-:S03]  /*68070*/  IMAD.X R35, R25, 0x1, R69, P5 ;  /* 0x0000000119237824 */ /* 0x000fc600028e0645 */
[----:B------:R2:W-:Y:S04]  /*68080*/  STL.64 [R1+0x330], R36 ;  /* 0x0003302401007387 */ /* 0x0005e80000100a00 */
        /* <DEDUP_REMOVED lines=8> */
[----:B--2---:R-:W-:-:S05]  /*68110*/  IADD3 R36, P6, PT, R32, R68, RZ ;  /* 0x0000004420247210 */ /* 0x004fca0007fde0ff */
[----:B------:R-:W-:Y:S01]  /*68120*/  IMAD.X R37, R33, 0x1, R72, P6 ;  /* 0x0000000121257824 */ /* 0x000fe200030e0648 */
[----:B------:R-:W-:Y:S02]  /*68130*/  IADD3 R40, P6, PT, R31, R2, RZ ;  /* 0x000000021f287210 */ /* 0x000fe40007fde0ff */
[----:B---3--:R-:W-:-:S03]  /*68140*/  IADD3 R34, P5, PT, R32, R70, RZ ;  /* 0x0000004620227210 */ /* 0x008fc60007fbe0ff */
[----:B------:R-:W-:Y:S02]  /*68150*/  IMAD.X R41, R25, 0x1, R0, P6 ;  /* 0x0000000119297824 */ /* 0x000fe400030e0600 */
[----:B------:R-:W-:Y:S01]  /*68160*/  IMAD.X R35, R33, 0x1, R69, P5 ;  /* 0x0000000121237824 */ /* 0x000fe200028e0645 */
[----:B------:R2:W-:Y:S04]  /*68170*/  STL.64 [R1+0x310], R36 ;  /* 0x0003102401007387 */ /* 0x0005e80000100a00 */
[----:B------:R-:W-:Y:S04]  /*68180*/  STL.64 [R1+0x1d80], R40 ;  /* 0x001d802801007387 */ /* 0x000fe80000100a00 */
[----:B------:R3:W-:Y:S01]  /*68190*/  STL.64 [R1+0x308], R34 ;  /* 0x0003082201007387 */ /* 0x0007e20000100a00 */
[----:B--2---:R-:W-:-:S02]  /*681a0*/  IADD3 R36, P5, PT, R31, R3, RZ ;  /* 0x000000031f247210 */ /* 0x004fc40007fbe0ff */
[----:B---3--:R-:W-:-:S03]  /*681b0*/  IADD3 R34, P6, PT, R31, R68, RZ ;  /* 0x000000441f227210 */ /* 0x008fc60007fde0ff */
[----:B------:R-:W-:Y:S01]  /*681c0*/  IMAD.X R37, R25, 0x1, R71, P5 ;  /* 0x0000000119257824 */ /* 0x000fe200028e0647 */
[----:B------:R-:W-:Y:S01]  /*681d0*/  IADD3 R32, P5, PT, R31, R70, RZ ;  /* 0x000000461f207210 */ /* 0x000fe20007fbe0ff */
[----:B------:R-:W-:-:S03]  /*681e0*/  IMAD.X R35, R25, 0x1, R72, P6 ;  /* 0x0000000119237824 */ /* 0x000fc600030e0648 */
[----:B------:R-:W-:Y:S01]  /*681f0*/  STL.64 [R1+0x2f8], R36 ;  /* 0x0002f82401007387 */ /* 0x000fe20000100a00 */
[----:B------:R-:W-:Y:S01]  /*68200*/  SHF.R.S32.HI R31, RZ, 0x1f, R30 ;  /* 0x0000001fff1f7819 */ /* 0x000fe2000001141e */
[----:B------:R-:W-:Y:S02]  /*68210*/  IMAD.X R33, R25, 0x1, R69, P5 ;  /* 0x0000000119217824 */ /* 0x000fe400028e0645 */
        /* <DEDUP_REMOVED lines=72> */
[C---:B------:R-:W-:Y:S01]  /*686a0*/  IMAD.X R31, R25.reuse, 0x1, R71, P5 ;  /* 0x00000001191f7824 */ /* 0x040fe200028e0647 */
[----:B------:R-:W-:Y:S01]  /*686b0*/  IADD3 R26, P5, PT, R24, R70, RZ ;  /* 0x00000046181a7210 */ /* 0x000fe20007fbe0ff */
[----:B------:R-:W-:-:S03]  /*686c0*/  IMAD.X R29, R25, 0x1, R72, P6 ;  /* 0x00000001191d7824 */ /* 0x000fc600030e0648 */
[----:B------:R-:W-:Y:S01]  /*686d0*/  STL.64 [R1+0x238], R30 ;  /* 0x0002381e01007387 */ /* 0x000fe20000100a00 */
[----:B------:R-:W-:Y:S01]  /*686e0*/  IMAD.X R27, R25, 0x1, R69, P5 ;  /* 0x00000001191b7824 */ /* 0x000fe200028e0645 */
[----:B------:R-:W-:Y:S02]  /*686f0*/  SHF.R.S32.HI R24, RZ, 0x1f, R23 ;  /* 0x0000001fff187819 */ /* 0x000fe40000011417 */
[----:B------:R2:W-:Y:S04]  /*68700*/  STL.64 [R1+0x230], R28 ;  /* 0x0002301c01007387 */ /* 0x0005e80000100a00 */
[----:B------:R3:W-:Y:S01]  /*68710*/  STL.64 [R1+0x228], R26 ;  /* 0x0002281a01007387 */ /* 0x0007e20000100a00 */
[C---:B--2---:R-:W-:Y:S02]  /*68720*/  IADD3 R28, P6, PT, R23.reuse, R2, RZ ;  /* 0x00000002171c7210 */ /* 0x044fe40007fde0ff */
[----:B---3--:R-:W-:-:S03]  /*68730*/  IADD3 R26, P5, PT, R23, R3, RZ ;  /* 0x00000003171a7210 */ /* 0x008fc60007fbe0ff */
[C---:B------:R-:W-:Y:S02]  /*68740*/  IMAD.X R29, R24.reuse, 0x1, R0, P6 ;  /* 0x00000001181d7824 */ /* 0x040fe400030e0600 */
[----:B------:R-:W-:-:S03]  /*68750*/  IMAD.X R27, R24, 0x1, R71, P5 ;  /* 0x00000001181b7824 */ /* 0x000fc600028e0647 */
[----:B------:R2:W-:Y:S04]  /*68760*/  STL.64 [R1+0x220], R28 ;  /* 0x0002201c01007387 */ /* 0x0005e80000100a00 */
[----:B------:R3:W-:Y:S01]  /*68770*/  STL.64 [R1+0x218], R26 ;  /* 0x0002181a01007387 */ /* 0x0007e20000100a00 */
[C---:B--2---:R-:W-:Y:S02]  /*68780*/  IADD3 R28, P6, PT, R23.reuse, R68, RZ ;  /* 0x00000044171c7210 */ /* 0x044fe40007fde0ff */
[----:B---3--:R-:W-:-:S03]  /*68790*/  IADD3 R26, P5, PT, R23, R70, RZ ;  /* 0x00000046171a7210 */ /* 0x008fc60007fbe0ff */
[----:B------:R-:W-:Y:S01]  /*687a0*/  IMAD.X R29, R24, 0x1, R72, P6 ;  /* 0x00000001181d7824 */ /* 0x000fe200030e0648 */
[----:B------:R-:W-:Y:S02]  /*687b0*/  SHF.R.S32.HI R23, RZ, 0x1f, R22 ;  /* 0x0000001fff177819 */ /* 0x000fe40000011416 */
[----:B------:R-:W-:Y:S01]  /*687c0*/  IADD3 R48, P6, PT, R22, R2, RZ ;  /* 0x0000000216307210 */ /* 0x000fe20007fde0ff */
[----:B------:R-:W-:-:S04]  /*687d0*/  IMAD.X R27, R24, 0x1, R69, P5 ;  /* 0x00000001181b7824 */ /* 0x000fc800028e0645 */
        /* <DEDUP_REMOVED lines=25> */
[----:B------:R-:W-:Y:S01]  /*68970*/  IMAD.X R25, R22, 0x1, R69, P5 ;  /* 0x0000000116197824 */ /* 0x000fe200028e0645 */
[----:B------:R2:W-:Y:S03]  /*68980*/  STL.64 [R1+0x150], R26 ;  /* 0x0001501a01007387 */ /* 0x0005e60000100a00 */
[----:B------:R-:W-:-:S05]  /*68990*/  IMAD.X R51, R21, 0x1, R0, P6 ;  /* 0x0000000115337824 */ /* 0x000fca00030e0600 */
[----:B------:R-:W-:Y:S01]  /*689a0*/  STL.64 [R1+0x1d30], R50 ;  /* 0x001d303201007387 */ /* 0x000fe20000100a00 */
[----:B--2---:R-:W-:-:S03]  /*689b0*/  IADD3 R26, P5, PT, R20, R3, RZ ;  /* 0x00000003141a7210 */ /* 0x004fc60007fbe0ff */
[----:B------:R2:W-:Y:S02]  /*689c0*/  STL.64 [R1+0x148], R24 ;  /* 0x0001481801007387 */ /* 0x0005e40000100a00 */
[----:B------:R-:W-:Y:S01]  /*689d0*/  IMAD.X R27, R21, 0x1, R71, P5 ;  /* 0x00000001151b7824 */ /* 0x000fe200028e0647 */
[C---:B------:R-:W-:Y:S02]  /*689e0*/  IADD3 R22, P5, PT, R20.reuse, R70, RZ ;  /* 0x0000004614167210 */ /* 0x040fe40007fbe0ff */
[----:B--2---:R-:W-:-:S03]  /*689f0*/  IADD3 R24, P6, PT, R20, R68, RZ ;  /* 0x0000004414187210 */ /* 0x004fc60007fde0ff */
[C---:B------:R-:W-:Y:S02]  /*68a00*/  IMAD.X R23, R21.reuse, 0x1, R69, P5 ;  /* 0x0000000115177824 */ /* 0x040fe400028e0645 */
[----:B------:R-:W-:Y:S01]  /*68a10*/  IMAD.X R25, R21, 0x1, R72, P6 ;  /* 0x0000000115197824 */ /* 0x000fe200030e0648 */
[----:B------:R-:W-:Y:S01]  /*68a20*/  STL.64 [R1+0x138], R26 ;  /* 0x0001381a01007387 */ /* 0x000fe20000100a00 */
[----:B------:R-:W-:-:S03]  /*68a30*/  SHF.R.S32.HI R20, RZ, 0x1f, R19 ;  /* 0x0000001fff147819 */ /* 0x000fc60000011413 */
        /* <DEDUP_REMOVED lines=15> */
[----:B------:R-:W-:Y:S01]  /*68b30*/  IMAD.X R53, R19, 0x1, R0, P6 ;  /* 0x0000000113357824 */ /* 0x000fe200030e0600 */
        /* <DEDUP_REMOVED lines=30> */
[----:B------:R-:W-:-:S04]  /*68d20*/  IMAD.X R21, R17, 0x1, R72, P6 ;  /* 0x0000000111157824 */ /* 0x000fc800030e0648 */
        /* <DEDUP_REMOVED lines=55> */
[----:B------:R-:W-:Y:S01]  /*690a0*/  IMAD.MOV.U32 R43, RZ, RZ, R62 ;  /* 0x000000ffff2b7224 */ /* 0x000fe200078e003e */
[C---:B--2---:R-:W-:Y:S02]  /*690b0*/  IADD3 R16, P6, PT, R11.reuse, R2, RZ ;  /* 0x000000020b107210 */ /* 0x044fe40007fde0ff */
[----:B---3--:R-:W-:-:S03]  /*690c0*/  IADD3 R14, P5, PT, R11, R3, RZ ;  /* 0x000000030b0e7210 */ /* 0x008fc60007fbe0ff */
[C---:B------:R-:W-:Y:S01]  /*690d0*/  IMAD.X R17, R12.reuse, 0x1, R0, P6 ;  /* 0x000000010c117824 */ /* 0x040fe200030e0600 */
[C---:B------:R-:W-:Y:S01]  /*690e0*/  IADD3 R60, P6, PT, R11.reuse, R68, RZ ;  /* 0x000000440b3c7210 */ /* 0x040fe20007fde0ff */
[C---:B------:R-:W-:Y:S01]  /*690f0*/  IMAD.X R15, R12.reuse, 0x1, R71, P5 ;  /* 0x000000010c0f7824 */ /* 0x040fe200028e0647 */
[----:B------:R-:W-:Y:S01]  /*69100*/  IADD3 R62, P5, PT, R11, R70, RZ ;  /* 0x000000460b3e7210 */ /* 0x000fe20007fbe0ff */
[----:B------:R-:W-:Y:S01]  /*69110*/  IMAD.MOV.U32 R45, RZ, RZ, R64 ;  /* 0x000000ffff2d7224 */ /* 0x000fe200078e0040 */
[----:B------:R-:W-:Y:S01]  /*69120*/  SHF.R.S32.HI R11, RZ, 0x1f, R10 ;  /* 0x0000001fff0b7819 */ /* 0x000fe2000001140a */
[----:B------:R-:W-:Y:S02]  /*69130*/  IMAD.MOV.U32 R42, RZ, RZ, R63 ;  /* 0x000000ffff2a7224 */ /* 0x000fe400078e003f */
[----:B------:R-:W-:Y:S01]  /*69140*/  IMAD.X R61, R12, 0x1, R72, P6 ;  /* 0x000000010c3d7824 */ /* 0x000fe200030e0648 */
[----:B------:R-:W-:Y:S01]  /*69150*/  IADD3 R64, P6, PT, R10, R2, RZ ;  /* 0x000000020a407210 */ /* 0x000fe20007fde0ff */
[----:B------:R-:W-:Y:S01]  /*69160*/  IMAD.X R63, R12, 0x1, R69, P5 ;  /* 0x000000010c3f7824 */ /* 0x000fe200028e0645 */
[----:B------:R-:W-:Y:S01]  /*69170*/  IADD3 R92, P5, PT, R10, R3, RZ ;  /* 0x000000030a5c7210 */ /* 0x000fe20007fbe0ff */
[----:B------:R-:W-:-:S02]  /*69180*/  IMAD.MOV.U32 R73, RZ, RZ, R65 ;  /* 0x000000ffff497224 */ /* 0x000fc400078e0041 */
[C---:B------:R-:W-:Y:S01]  /*69190*/  IMAD.X R65, R11.reuse, 0x1, R0, P6 ;  /* 0x000000010b417824 */ /* 0x040fe200030e0600 */
[C---:B------:R-:W-:Y:S01]  /*691a0*/  IADD3 R90, P6, PT, R10.reuse, R68, RZ ;  /* 0x000000440a5a7210 */ /* 0x040fe20007fde0ff */
[C---:B------:R-:W-:Y:S01]  /*691b0*/  IMAD.X R93, R11.reuse, 0x1, R71, P5 ;  /* 0x000000010b5d7824 */ /* 0x040fe200028e0647 */
[----:B------:R-:W-:Y:S02]  /*691c0*/  IADD3 R88, P5, PT, R10, R70, RZ ;  /* 0x000000460a587210 */ /* 0x000fe40007fbe0ff */
[----:B------:R-:W-:Y:S01]  /*691d0*/  SHF.R.S32.HI R10, RZ, 0x1f, R9 ;  /* 0x0000001fff0a7819 */ /* 0x000fe20000011409 */
        /* <DEDUP_REMOVED lines=14> */
[----:B------:R-:W-:-:S02]  /*692c0*/  IMAD.MOV.U32 R36, RZ, RZ, R76 ;  /* 0x000000ffff247224 */ /* 0x000fc400078e004c */
[----:B------:R-:W-:Y:S01]  /*692d0*/  IMAD.X R81, R10, 0x1, R69, P5 ;  /* 0x000000010a517824 */ /* 0x000fe200028e0645 */
[CC--:B------:R-:W-:Y:S01]  /*692e0*/  IADD3 R76, P5, PT, R8.reuse, R3.reuse, RZ ;  /* 0x00000003084c7210 */ /* 0x0c0fe20007fbe0ff */
[----:B------:R-:W-:Y:S02]  /*692f0*/  IMAD.MOV.U32 R41, RZ, RZ, R79 ;  /* 0x000000ffff297224 */ /* 0x000fe400078e004f */
[----:B------:R-:W-:Y:S02]  /*69300*/  IMAD.MOV.U32 R37, RZ, RZ, R77 ;  /* 0x000000ffff257224 */ /* 0x000fe400078e004d */
        /* <DEDUP_REMOVED lines=8> */
[----:B------:R-:W-:-:S03]  /*69390*/  IADD3 R30, P5, PT, R7, R3, RZ ;  /* 0x00000003071e7210 */ /* 0x000fc60007fbe0ff */
        /* <DEDUP_REMOVED lines=8> */
[C---:B------:R-:W-:Y:S01]  /*69420*/  IADD3 R22, P5, PT, R6.reuse, R3, RZ ;  /* 0x0000000306167210 */ /* 0x040fe20007fbe0ff */
[----:B------:R2:W-:Y:S02]  /*69430*/  STL.64 [R1+0x20], R16 ;  /* 0x0000201001007387 */ /* 0x0005e40000100a00 */
[C---:B------:R-:W-:Y:S01]  /*69440*/  IMAD.X R25, R7.reuse, 0x1, R0, P6 ;  /* 0x0000000107197824 */ /* 0x040fe200030e0600 */
[C---:B------:R-:W-:Y:S01]  /*69450*/  IADD3 R20, P6, PT, R6.reuse, R68, RZ ;  /* 0x0000004406147210 */ /* 0x040fe20007fde0ff */
[C---:B------:R-:W-:Y:S01]  /*69460*/  IMAD.X R23, R7.reuse, 0x1, R71, P5 ;  /* 0x0000000107177824 */ /* 0x040fe200028e0647 */
[----:B------:R-:W-:Y:S01]  /*69470*/  IADD3 R18, P5, PT, R6, R70, RZ ;  /* 0x0000004606127210 */ /* 0x000fe20007fbe0ff */
[----:B------:R3:W-:Y:S01]  /*69480*/  STL.64 [R1+0x18], R14 ;  /* 0x0000180e01007387 */ /* 0x0007e20000100a00 */
[----:B------:R-:W-:Y:S01]  /*69490*/  SHF.R.S32.HI R6, RZ, 0x1f, R5 ;  /* 0x0000001fff067819 */ /* 0x000fe20000011405 */
[----:B------:R-:W-:-:S02]  /*694a0*/  IMAD.X R21, R7, 0x1, R72, P6 ;  /* 0x0000000107157824 */ /* 0x000fc400030e0648 */
[----:B------:R-:W1:Y:S01]  /*694b0*/  LDL.LU R44, [R1+0x1cb8] ;  /* 0x001cb800012c7983 */ /* 0x000e620000300800 */
[----:B------:R-:W-:Y:S01]  /*694c0*/  IMAD.X R19, R7, 0x1, R69, P5 ;  /* 0x0000000107137824 */ /* 0x000fe200028e0645 */
[C---:B--2---:R-:W-:Y:S02]  /*694d0*/  IADD3 R16, P6, PT, R5.reuse, R2, RZ ;  /* 0x0000000205107210 */ /* 0x044fe40007fde0ff */
[----:B---3--:R-:W-:-:S03]  /*694e0*/  IADD3 R14, P5, PT, R5, R3, RZ ;  /* 0x00000003050e7210 */ /* 0x008fc60007fbe0ff */
[C---:B------:R-:W-:Y:S01]  /*694f0*/  IMAD.X R17, R6.reuse, 0x1, R0, P6 ;  /* 0x0000000106117824 */ /* 0x040fe200030e0600 */
[C---:B------:R-:W-:Y:S01]  /*69500*/  IADD3 R12, P6, PT, R5.reuse, R68, RZ ;  /* 0x00000044050c7210 */ /* 0x040fe20007fde0ff */
[----:B------:R-:W-:Y:S01]  /*69510*/  IMAD.X R15, R6, 0x1, R71, P5 ;  /* 0x00000001060f7824 */ /* 0x000fe200028e0647 */
[----:B------:R-:W-:-:S03]  /*69520*/  IADD3 R10, P5, PT, R5, R70, RZ ;  /* 0x00000046050a7210 */ /* 0x000fc60007fbe0ff */
[----:B------:R-:W-:Y:S01]  /*69530*/  IMAD.X R13, R6, 0x1, R72, P6 ;  /* 0x00000001060d7824 */ /* 0x000fe200030e0648 */
[----:B------:R-:W-:Y:S02]  /*69540*/  SHF.R.S32.HI R5, RZ, 0x1f, R4 ;  /* 0x0000001fff057819 */ /* 0x000fe40000011404 */
[----:B------:R-:W-:Y:S01]  /*69550*/  IADD3 R8, P6, PT, R4, R2, RZ ;  /* 0x0000000204087210 */ /* 0x000fe20007fde0ff */
[----:B------:R-:W-:Y:S01]  /*69560*/  IMAD.X R11, R6, 0x1, R69, P5 ;  /* 0x00000001060b7824 */ /* 0x000fe200028e0645 */
[----:B------:R-:W-:-:S03]  /*69570*/  IADD3 R6, P5, PT, R4, R3, RZ ;  /* 0x0000000304067210 */ /* 0x000fc60007fbe0ff */
[C---:B------:R-:W-:Y:S01]  /*69580*/  IMAD.X R9, R5.reuse, 0x1, R0, P6 ;  /* 0x0000000105097824 */ /* 0x040fe200030e0600 */
[C---:B------:R-:W-:Y:S01]  /*69590*/  IADD3 R2, P6, PT, R4.reuse, R68, RZ ;  /* 0x0000004404027210 */ /* 0x040fe20007fde0ff */
[C---:B------:R-:W-:Y:S01]  /*695a0*/  IMAD.X R7, R5.reuse, 0x1, R71, P5 ;  /* 0x0000000105077824 */ /* 0x040fe200028e0647 */
[----:B------:R-:W-:Y:S01]  /*695b0*/  IADD3 R4, P5, PT, R4, R70, RZ ;  /* 0x0000004604047210 */ /* 0x000fe20007fbe0ff */
[----:B------:R-:W2:Y:S02]  /*695c0*/  LDL R71, [R1+0x704] ;  /* 0x0007040001477983 */ /* 0x000ea40000100800 */
[C---:B------:R-:W-:Y:S02]  /*695d0*/  IMAD.X R3, R5.reuse, 0x1, R72, P6 ;  /* 0x0000000105037824 */ /* 0x040fe400030e0648 */
[----:B------:R-:W-:-:S05]  /*695e0*/  IMAD.X R5, R5, 0x1, R69, P5 ;  /* 0x0000000105057824 */ /* 0x000fca00028e0645 */
[----:B------:R3:W-:Y:S04]  /*695f0*/  STL [R1+0x1ce4], R5 ;  /* 0x001ce40501007387 */ /* 0x0007e80000100800 */
[----:B---3--:R-:W3:Y:S01]  /*69600*/  LDL.LU R5, [R1+0x708] ;  /* 0x0007080001057983 */ /* 0x008ee20000300800 */
[----:B------:R-:W-:-:S04]  /*69610*/  PRMT R0, R45, 0x9910, RZ ;  /* 0x000099102d007816 */ /* 0x000fc800000000ff */
[----:B------:R-:W-:Y:S02]  /*69620*/  SHF.R.S32.HI R0, RZ, 0x8, R0 ;  /* 0x00000008ff007819 */ /* 0x000fe40000011400 */
[----:B------:R-:W-:-:S04]  /*69630*/  PRMT R68, R42, 0x9910, RZ ;  /* 0x000099102a447816 */ /* 0x000fc800000000ff */
[----:B------:R-:W-:Y:S02]  /*69640*/  SHF.R.S32.HI R68, RZ, 0x8, R68 ;  /* 0x00000008ff447819 */ /* 0x000fe40000011444 */
[----:B-1----:R-:W-:Y:S01]  /*69650*/  ISETP.GE.AND P6, PT, R44, UR4, PT ;  /* 0x000000042c007c0c */ /* 0x002fe2000bfc6270 */
[----:B------:R-:W1:Y:S03]  /*69660*/  LDCU UR4, c[0x0][0x398] ;  /* 0x00007300ff0477ac */ /* 0x000e660008000800 */
[----:B0-----:R-:W-:Y:S01]  /*69670*/  ISETP.LT.AND P5, PT, R66, UR6, !P6 ;  /* 0x0000000642007c0c */ /* 0x001fe2000f7a1270 */
[----:B------:R-:W3:-:S12]  /*69680*/  LDCU UR6, c[0x0][0x398] ;  /* 0x00007300ff0677ac */ /* 0x000ed80008000800 */
[----:B------:R0:W-:Y:S01]  /*69690*/  @P5 STG.E.U8 desc[UR14][R40.64], R0 ;  /* 0x0000000028005986 */ /* 0x0001e2000c10110e */
[----:B-1----:R-:W-:Y:S01]  /*696a0*/  ISETP.LT.AND P5, PT, R67, UR4, !P6 ;  /* 0x0000000443007c0c */ /* 0x002fe2000f7a1270 */
[----:B------:R-:W1:Y:S01]  /*696b0*/  LDCU UR4, c[0x0][0x39c] ;  /* 0x00007380ff0477ac */ /* 0x000e620008000800 */
[----:B0-----:R-:W-:Y:S01]  /*696c0*/  PRMT R0, R73, 0x9910, RZ ;  /* 0x0000991049007816 */ /* 0x001fe200000000ff */
[----:B------:R-:W4:Y:S03]  /*696d0*/  LDL.LU R40, [R1+0x580] ;  /* 0x0005800001287983 */ /* 0x000f260000300800 */
[----:B------:R-:W-:Y:S01]  /*696e0*/  SHF.R.S32.HI R0, RZ, 0x8, R0 ;  /* 0x00000008ff007819 */ /* 0x000fe20000011400 */
[----:B------:R-:W4:Y:S06]  /*696f0*/  LDL.LU R41, [R1+0x584] ;  /* 0x0005840001297983 */ /* 0x000f2c0000300800 */
[----:B------:R0:W-:Y:S04]  /*69700*/  @P5 STG.E.U8 desc[UR14][R38.64], R0 ;  /* 0x0000000026005986 */ /* 0x0001e8000c10110e */
[----:B------:R-:W5:Y:S01]  /*69710*/  LDL.LU R50, [R1+0x380] ;  /* 0x0003800001327983 */ /* 0x000f620000300800 */
[----:B---3--:R-:W-:-:S03]  /*69720*/  ISETP.LT.AND P5, PT, R5, UR6, !P6 ;  /* 0x0000000605007c0c */ /* 0x008fc6000f7a1270 */
[----:B------:R-:W5:Y:S01]  /*69730*/  LDL.LU R51, [R1+0x384] ;  /* 0x0003840001337983 */ /* 0x000f620000300800 */
[----:B------:R-:W3:Y:S03]  /*69740*/  LDCU UR6, c[0x0][0x398] ;  /* 0x00007300ff0677ac */ /* 0x000ee60008000800 */
[----:B------:R-:W3:Y:S04]  /*69750*/  LDL.LU.64 R48, [R1+0x378] ;  /* 0x0003780001307983 */ /* 0x000ee80000300a00 */
[----:B------:R-:W1:Y:S01]  /*69760*/  LDL.LU R44, [R1+0x1cc8] ;  /* 0x001cc800012c7983 */ /* 0x000e620000300800 */
[----:B0-----:R-:W-:-:S03]  /*69770*/  PRMT R0, R43, 0x9910, RZ ;  /* 0x000099102b007816 */ /* 0x001fc600000000ff */
[----:B------:R-:W3:Y:S04]  /*69780*/  LDL.LU R45, [R1+0x180] ;  /* 0x00018000012d7983 */ /* 0x000ee80000300800 */
[----:B------:R-:W3:Y:S04]  /*69790*/  LDL.LU R73, [R1+0x184] ;  /* 0x0001840001497983 */ /* 0x000ee80000300800 */
[----:B------:R-:W3:Y:S04]  /*697a0*/  LDL.LU.64 R46, [R1+0x370] ;  /* 0x00037000012e7983 */ /* 0x000ee80000300a00 */
[----:B------:R-:W3:Y:S04]  /*697b0*/  LDL.LU.64 R38, [R1+0x368] ;  /* 0x0003680001267983 */ /* 0x000ee80000300a00 */
[----:B------:R-:W3:Y:S04]  /*697c0*/  LDL.LU.64 R42, [R1+0x360] ;  /* 0x00036000012a7983 */ /* 0x000ee80000300a00 */
[----:B------:R0:W-:Y:S04]  /*697d0*/  @P5 STG.E.U8 desc[UR14][R36.64], R68 ;  /* 0x0000004424005986 */ /* 0x0001e8000c10110e */
[----:B0-----:R-:W3:Y:S04]  /*697e0*/  LDL.LU.64 R36, [R1+0x1da0] ;  /* 0x001da00001247983 */ /* 0x001ee80000300a00 */
[----:B------:R-:W3:Y:S01]  /*697f0*/  LDL.LU.64 R68, [R1+0x408] ;  /* 0x0004080001447983 */ /* 0x000ee20000300a00 */
[----:B--2---:R-:W-:Y:S01]  /*69800*/  ISETP.LT.AND P6, PT, R71, UR8, !P6 ;  /* 0x0000000847007c0c */ /* 0x004fe2000f7c1270 */
[----:B------:R-:W0:Y:S01]  /*69810*/  LDCU UR8, c[0x0][0x398] ;  /* 0x00007300ff0877ac */ /* 0x000e220008000800 */
[----:B------:R-:W-:-:S02]  /*69820*/  SHF.R.S32.HI R0, RZ, 0x8, R0 ;  /* 0x00000008ff007819 */ /* 0x000fc40000011400 */
[----:B-1----:R-:W-:Y:S01]  /*69830*/  ISETP.GE.AND P5, PT, R44, UR4, PT ;  /* 0x000000042c007c0c */ /* 0x002fe2000bfa6270 */
[----:B------:R-:W1:Y:S01]  /*69840*/  LDCU UR4, c[0x0][0x398] ;  /* 0x00007300ff0477ac */ /* 0x000e620008000800 */
[----:B------:R-:W2:Y:S07]  /*69850*/  LDL.LU R44, [R1+0x1cc0] ;  /* 0x001cc000012c7983 */ /* 0x000eae0000300800 */
[----:B---3--:R4:W-:Y:S01]  /*69860*/  @P6 STG.E.U8 desc[UR14][R68.64], R0 ;  /* 0x0000000044006986 */ /* 0x0089e2000c10110e */
[----:B------:R-:W-:Y:S01]  /*69870*/  ISETP.LT.AND P6, PT, R66, UR10, !P5 ;  /* 0x0000000a42007c0c */ /* 0x000fe2000efc1270 */
[----:B------:R-:W3:Y:S01]  /*69880*/  LDCU UR10, c[0x0][0x398] ;  /* 0x00007300ff0a77ac */ /* 0x000ee20008000800 */
[----:B----4-:R-:W-:-:S11]  /*69890*/  F2FP.SATFINITE.E4M3.F32.PACK_AB_MERGE_C R0, R41, R40, RZ ;  /* 0x000000282900723e */ /* 0x010fd600048070ff */
[----:B------:R4:W-:Y:S04]  /*698a0*/  @P6 STG.E.U8 desc[UR14][R36.64], R0 ;  /* 0x0000000024006986 */ /* 0x0009e8000c10110e */
[----:B----4-:R-:W4:Y:S01]  /*698b0*/  LDL.LU.64 R36, [R1+0x1d98] ;  /* 0x001d980001247983 */ /* 0x010f220000300a00 */
[----:B-1----:R-:W-:Y:S01]  /*698c0*/  ISETP.LT.AND P6, PT, R67, UR4, !P5 ;  /* 0x0000000443007c0c */ /* 0x002fe2000efc1270 */
[----:B------:R-:W2:Y:S01]  /*698d0*/  LDCU UR4, c[0x0][0x39c] ;  /* 0x00007380ff0477ac */ /* 0x000ea20008000800 */
[----:B-----5:R-:W-:Y:S01]  /*698e0*/  F2FP.SATFINITE.E4M3.F32.PACK_AB_MERGE_C R69, R51, R50, RZ ;  /* 0x000000323345723e */ /* 0x020fe200048070ff */
[----:B------:R-:W5:Y:S01]  /*698f0*/  LDL.LU.64 R40, [R1+0x358] ;  /* 0x0003580001287983 */ /* 0x000f620000300a00 */
[----:B------:R-:W-:-:S09]  /*69900*/  F2FP.SATFINITE.E4M3.F32.PACK_AB_MERGE_C R68, R73, R45, RZ ;  /* 0x0000002d4944723e */ /* 0x000fd200048070ff */
[----:B------:R-:W-:Y:S01]  /*69910*/  @P6 STG.E.U8 desc[UR14][R48.64], R69 ;  /* 0x0000004530006986 */ /* 0x000fe2000c10110e */
[----:B------:R-:W-:Y:S01]  /*69920*/  ISETP.LT.AND P6, PT, R5, UR6, !P5 ;  /* 0x0000000605007c0c */ /* 0x000fe2000efc1270 */
[----:B------:R-:W1:Y:S01]  /*69930*/  LDCU UR6, c[0x0][0x398] ;  /* 0x00007300ff0677ac */ /* 0x000e620008000800 */
[----:B0-----:R-:W-:Y:S02]  /*69940*/  ISETP.LT.AND P5, PT, R71, UR8, !P5 ;  /* 0x0000000847007c0c */ /* 0x001fe4000efa1270 */
[----:B------:R-:W-:Y:S01]  /*69950*/  PRMT R0, R0, 0x9910, RZ ;  /* 0x0000991000007816 */ /* 0x000fe200000000ff */
[----:B------:R-:W0:Y:S08]  /*69960*/  LDCU UR8, c[0x0][0x398] ;  /* 0x00007300ff0877ac */ /* 0x000e300008000800 */
[----:B------:R-:W-:Y:S01]  /*69970*/  @P6 STG.E.U8 desc[UR14][R46.64], R68 ;  /* 0x000000442e006986 */ /* 0x000fe2000c10110e */
[----:B------:R-:W-:-:S02]  /*69980*/  SHF.R.S32.HI R0, RZ, 0x8, R0 ;  /* 0x00000008ff007819 */ /* 0x000fc40000011400 */
[----:B----4-:R-:W-:-:S05]  /*69990*/  F2FP.SATFINITE.E4M3.F32.PACK_AB_MERGE_C R36, R37, R36, RZ ;  /* 0x000000242524723e */ /* 0x010fca00048070ff */
[----:B------:R4:W-:Y:S04]  /*699a0*/  @P5 STG.E.U8 desc[UR14][R38.64], R36 ;  /* 0x0000002426005986 */ /* 0x0009e8000c10110e */
[----:B----4-:R-:W4:Y:S01]  /*699b0*/  LDL.LU.64 R38, [R1+0x350] ;  /* 0x0003500001267983 */ /* 0x010f220000300a00 */
[----:B--2---:R-:W-:Y:S01]  /*699c0*/  ISETP.GE.AND P6, PT, R44, UR4, PT ;  /* 0x000000042c007c0c */ /* 0x004fe2000bfc6270 */
[----:B------:R-:W2:Y:S03]  /*699d0*/  LDCU UR4, c[0x0][0x398] ;  /* 0x00007300ff0477ac */ /* 0x000ea60008000800 */
[----:B-1----:R-:W-:Y:S01]  /*699e0*/  ISETP.LT.AND P5, PT, R66, UR6, !P6 ;  /* 0x0000000642007c0c */ /* 0x002fe2000f7a1270 */
[----:B------:R-:W1:Y:S01]  /*699f0*/  LDCU UR6, c[0x0][0x398] ;  /* 0x00007300ff0677ac */ /* 0x000e620008000800 */
[----:B------:R-:W-:-:S11]  /*69a00*/  PRMT R68, R68, 0x9910, RZ ;  /* 0x0000991044447816 */ /* 0x000fd600000000ff */
[----:B------:R0:W-:Y:S01]  /*69a10*/  @P5 STG.E.U8 desc[UR14][R42.64], R0 ;  /* 0x000000002a005986 */ /* 0x0001e2000c10110e */
[----:B--2---:R-:W-:Y:S01]  /*69a20*/  ISETP.LT.AND P5, PT, R67, UR4, !P6 ;  /* 0x0000000443007c0c */ /* 0x004fe2000f7a1270 */
[----:B------:R-:W2:Y:S01]  /*69a30*/  LDCU UR4, c[0x0][0x39c] ;  /* 0x00007380ff0477ac */ /* 0x000ea20008000800 */
[----:B0-----:R-:W-:Y:S01]  /*69a40*/  PRMT R0, R69, 0x9910, RZ ;  /* 0x0000991045007816 */ /* 0x001fe200000000ff */
[----:B------:R-:W2:Y:S04]  /*69a50*/  LDL.LU R42, [R1+0x588] ;  /* 0x00058800012a7983 */ /* 0x000ea80000300800 */
[----:B------:R-:W2:Y:S01]  /*69a60*/  LDL.LU R43, [R1+0x58c] ;  /* 0x00058c00012b7983 */ /* 0x000ea20000300800 */
[----:B------:R-:W-:-:S03]  /*69a70*/  SHF.R.S32.HI R0, RZ, 0x8, R0 ;  /* 0x00000008ff007819 */ /* 0x000fc60000011400 */
[----:B------:R-:W2:Y:S04]  /*69a80*/  LDL.LU R72, [R1+0x388] ;  /* 0x0003880001487983 */ /* 0x000ea80000300800 */
[----:B------:R-:W2:Y:S04]  /*69a90*/  LDL.LU R70, [R1+0x38c] ;  /* 0x00038c0001467983 */ /* 0x000ea80000300800 */
[----:B------:R-:W2:Y:S04]  /*69aa0*/  LDL.LU.64 R50, [R1+0x338] ;  /* 0x0003380001327983 */ /* 0x000ea80000300a00 */
[----:B------:R-:W2:Y:S04]  /*69ab0*/  LDL.LU R37, [R1+0x1cd0] ;  /* 0x001cd00001257983 */ /* 0x000ea80000300800 */
[----:B------:R-:W3:Y:S04]  /*69ac0*/  LDL.LU R47, [R1+0x188] ;  /* 0x00018800012f7983 */ /* 0x000ee80000300800 */
[----:B------:R-:W3:Y:S04]  /*69ad0*/  LDL.LU R73, [R1+0x18c] ;  /* 0x00018c0001497983 */ /* 0x000ee80000300800 */
[----:B-----5:R0:W-:Y:S01]  /*69ae0*/  @P5 STG.E.U8 desc[UR14][R40.64], R0 ;  /* 0x0000000028005986 */ /* 0x0201e2000c10110e */
[----:B-1----:R-:W-:Y:S01]  /*69af0*/  ISETP.LT.AND P5, PT, R5, UR6, !P6 ;  /* 0x0000000605007c0c */ /* 0x002fe2000f7a1270 */
[----:B------:R-:W1:Y:S02]  /*69b00*/  LDCU UR6, c[0x0][0x398] ;  /* 0x00007300ff0677ac */ /* 0x000e640008000800 */
[----:B------:R-:W5:Y:S04]  /*69b10*/  LDL.LU.64 R48, [R1+0x330] ;  /* 0x0003300001307983 */ /* 0x000f680000300a00 */
[----:B0-----:R-:W3:Y:S01]  /*69b20*/  LDL.LU.64 R40, [R1+0x328] ;  /* 0x0003280001287983 */ /* 0x001ee20000300a00 */
[----:B------:R-:W-:Y:S01]  /*69b30*/  PRMT R0, R36, 0x9910, RZ ;  /* 0x0000991024007816 */ /* 0x000fe200000000ff */
[----:B------:R-:W-:-:S02]  /*69b40*/  IMAD.MOV.U32 R36, RZ, RZ, R68 ;  /* 0x000000ffff247224 */ /* 0x000fc400078e0044 */
[----:B------:R-:W3:Y:S04]  /*69b50*/  LDL.LU.64 R44, [R1+0x320] ;  /* 0x00032000012c7983 */ /* 0x000ee80000300a00 */
[----:B------:R-:W3:Y:S01]  /*69b60*/  LDL.LU.64 R68, [R1+0x348] ;  /* 0x0003480001447983 */ /* 0x000ee20000300a00 */
[----:B------:R-:W-:-:S05]  /*69b70*/  SHF.R.S32.HI R36, RZ, 0x8, R36 ;  /* 0x00000008ff247819 */ /* 0x000fca0000011424 */
[----:B----4-:R0:W-:Y:S04]  /*69b80*/  @P5 STG.E.U8 desc[UR14][R38.64], R36 ;  /* 0x0000002426005986 */ /* 0x0101e8000c10110e */
[----:B0-----:R-:W4:Y:S01]  /*69b90*/  LDL.LU.64 R38, [R1+0x1d90] ;  /* 0x001d900001267983 */ /* 0x001f220000300a00 */
[----:B------:R-:W-:Y:S01]  /*69ba0*/  ISETP.LT.AND P6, PT, R71, UR8, !P6 ;  /* 0x0000000847007c0c */ /* 0x000fe2000f7c1270 */
[----:B------:R-:W0:Y:S01]  /*69bb0*/  LDCU UR8, c[0x0][0x398] ;  /* 0x00007300ff0877ac */ /* 0x000e220008000800 */
[----:B------:R-:W-:Y:S01]  /*69bc0*/  SHF.R.S32.HI R0, RZ, 0x8, R0 ;  /* 0x00000008ff007819 */ /* 0x000fe20000011400 */
[----:B------:R-:W5:Y:S01]  /*69bd0*/  LDL.LU R46, [R1+0x1cd4] ;  /* 0x001cd400012e7983 */ /* 0x000f620000300800 */
[----:B--2---:R-:W-:Y:S01]  /*69be0*/  ISETP.GE.AND P5, PT, R37, UR4, PT ;  /* 0x0000000425007c0c */ /* 0x004fe2000bfa6270 */
[----:B------:R-:W2:Y:S08]  /*69bf0*/  LDCU UR4, c[0x0][0x398] ;  /* 0x00007300ff0477ac */ /* 0x000eb00008000800 */
[----:B---3--:R3:W-:Y:S01]  /*69c00*/  @P6 STG.E.U8 desc[UR14][R68.64], R0 ;  /* 0x0000000044006986 */ /* 0x0087e2000c10110e */
[----:B------:R-:W-:Y:S01]  /*69c10*/  ISETP.LT.AND P6, PT, R66, UR10, !P5 ;  /* 0x0000000a42007c0c */ /* 0x000fe2000efc1270 */
[----:B------:R-:W0:Y:S01]  /*69c20*/  LDCU UR10, c[0x0][0x398] ;  /* 0x00007300ff0a77ac */ /* 0x000e220008000800 */
[----:B---3--:R-:W-:-:S11]  /*69c30*/  F2FP.SATFINITE.E4M3.F32.PACK_AB_MERGE_C R0, R43, R42, RZ ;  /* 0x0000002a2b00723e */ /* 0x008fd600048070ff */
[----:B----4-:R3:W-:Y:S04]  /*69c40*/  @P6 STG.E.U8 desc[UR14][R38.64], R0 ;  /* 0x0000000026006986 */ /* 0x0107e8000c10110e */
[----:B---3--:R-:W3:Y:S01]  /*69c50*/  LDL.LU.64 R38, [R1+0x1d88] ;  /* 0x001d880001267983 */ /* 0x008ee20000300a00 */
[----:B--2---:R-:W-:Y:S01]  /*69c60*/  ISETP.LT.AND P6, PT, R67, UR4, !P5 ;  /* 0x0000000443007c0c */ /* 0x004fe2000efc1270 */
[----:B------:R-:W2:Y:S01]  /*69c70*/  LDCU UR4, c[0x0][0x39c] ;  /* 0x00007380ff0477ac */ /* 0x000ea20008000800 */
[----:B------:R-:W-:Y:S01]  /*69c80*/  F2FP.SATFINITE.E4M3.F32.PACK_AB_MERGE_C R37, R70, R72, RZ ;  /* 0x000000484625723e */ /* 0x000fe200048070ff */
[----:B------:R-:W4:Y:S01]  /*69c90*/  LDL.LU.64 R42, [R1+0x318] ;  /* 0x00031800012a7983 */ /* 0x000f220000300a00 */
[----:B------:R-:W-:-:S09]  /*69ca0*/  F2FP.SATFINITE.E4M3.F32.PACK_AB_MERGE_C R36, R73, R47, RZ ;  /* 0x0000002f4924723e */ /* 0x000fd200048070ff */
[----:B------:R-:W-:Y:S01]  /*69cb0*/  @P6 STG.E.U8 desc[UR14][R50.64], R37 ;  /* 0x0000002532006986 */ /* 0x000fe2000c10110e */
[----:B-1----:R-:W-:Y:S01]  /*69cc0*/  ISETP.LT.AND P6, PT, R5, UR6, !P5 ;  /* 0x0000000605007c0c */ /* 0x002fe2000efc1270 */
[----:B------:R-:W1:Y:S01]  /*69cd0*/  LDCU UR6, c[0x0][0x398] ;  /* 0x00007300ff0677ac */ /* 0x000e620008000800 */
[----:B0-----:R-:W-:Y:S02]  /*69ce0*/  ISETP.LT.AND P5, PT, R71, UR8, !P5 ;  /* 0x0000000847007c0c */ /* 0x001fe4000efa1270 */
[----:B------:R-:W-:Y:S01]  /*69cf0*/  PRMT R0, R0, 0x9910, RZ ;  /* 0x0000991000007816 */ /* 0x000fe200000000ff */
[----:B------:R-:W0:Y:S08]  /*69d00*/  LDCU UR8, c[0x0][0x398] ;  /* 0x00007300ff0877ac */ /* 0x000e300008000800 */
[----:B-----5:R-:W-:Y:S01]  /*69d10*/  @P6 STG.E.U8 desc[UR14][R48.64], R36 ;  /* 0x0000002430006986 */ /* 0x020fe2000c10110e */
[----:B--2---:R-:W-:Y:S01]  /*69d20*/  ISETP.GE.AND P6, PT, R46, UR4, PT ;  /* 0x000000042e007c0c */ /* 0x004fe2000bfc6270 */
[----:B------:R-:W2:Y:S01]  /*69d30*/  LDCU UR4, c[0x0][0x398] ;  /* 0x00007300ff0477ac */ /* 0x000ea20008000800 */
[----:B---3--:R-:W-:-:S05]  /*69d40*/  F2FP.SATFINITE.E4M3.F32.PACK_AB_MERGE_C R38, R39, R38, RZ ;  /* 0x000000262726723e */ /* 0x008fca00048070ff */
[----:B------:R3:W-:Y:S04]  /*69d50*/  @P5 STG.E.U8 desc[UR14][R40.64], R38 ;  /* 0x0000002628005986 */ /* 0x0007e8000c10110e */
[----:B---3--:R-:W3:Y:S01]  /*69d60*/  LDL.LU.64 R40, [R1+0x310] ;  /* 0x0003100001287983 */ /* 0x008ee20000300a00 */
[----:B-1----:R-:W-:Y:S01]  /*69d70*/  ISETP.LT.AND P5, PT, R66, UR6, !P6 ;  /* 0x0000000642007c0c */ /* 0x002fe2000f7a1270 */
[----:B------:R-:W1:Y:S01]  /*69d80*/  LDCU UR6, c[0x0][0x398] ;  /* 0x00007300ff0677ac */ /* 0x000e620008000800 */
[----:B------:R-:W-:-:S11]  /*69d90*/  SHF.R.S32.HI R0, RZ, 0x8, R0 ;  /* 0x00000008ff007819 */ /* 0x000fd60000011400 */
[----:B------:R5:W-:Y:S01]  /*69da0*/  @P5 STG.E.U8 desc[UR14][R44.64], R0 ;  /* 0x000000002c005986 */ /* 0x000be2000c10110e */
[----:B--2---:R-:W-:Y:S01]  /*69db0*/  ISETP.LT.AND P5, PT, R67, UR4, !P6 ;  /* 0x0000000443007c0c */ /* 0x004fe2000f7a1270 */
[----:B------:R-:W2:Y:S01]  /*69dc0*/  LDCU UR4, c[0x0][0x39c] ;  /* 0x00007380ff0477ac */ /* 0x000ea20008000800 */
[----:B-----5:R-:W-:Y:S01]  /*69dd0*/  PRMT R0, R37, 0x9910, RZ ;  /* 0x0000991025007816 */ /* 0x020fe200000000ff */
[----:B------:R-:W5:Y:S04]  /*69de0*/  LDL.LU R44, [R1+0x590] ;  /* 0x00059000012c7983 */ /* 0x000f680000300800 */
[----:B------:R-:W5:Y:S01]  /*69df0*/  LDL.LU R45, [R1+0x594] ;  /* 0x00059400012d7983 */ /* 0x000f620000300800 */
[----:B------:R-:W-:-:S03]  /*69e00*/  SHF.R.S32.HI R0, RZ, 0x8, R0 ;  /* 0x00000008ff007819 */ /* 0x000fc60000011400 */
[----:B------:R-:W2:Y:S04]  /*69e10*/  LDL.LU R70, [R1+0x390] ;  /* 0x0003900001467983 */ /* 0x000ea80000300800 */
[----:B------:R-:W2:Y:S04]  /*69e20*/  LDL.LU R50, [R1+0x394] ;  /* 0x0003940001327983 */ /* 0x000ea80000300800 */
[----:B------:R-:W2:Y:S04]  /*69e30*/  LDL.LU.64 R68, [R1+0x2f8] ;  /* 0x0002f80001447983 */ /* 0x000ea80000300a00 */
[----:B------:R-:W2:Y:S04]  /*69e40*/  LDL.LU R37, [R1+0x1cd8] ;  /* 0x001cd80001257983 */ /* 0x000ea80000300800 */
[----:B------:R-:W5:Y:S04]  /*69e50*/  LDL.LU R51, [R1+0x190] ;  /* 0x0001900001337983 */ /* 0x000f680000300800 */
[----:B------:R-:W5:Y:S04]  /*69e60*/  LDL.LU R73, [R1+0x194] ;  /* 0x0001940001497983 */ /* 0x000f680000300800 */
[----:B----4-:R4:W-:Y:S01]  /*69e70*/  @P5 STG.E.U8 desc[UR14][R42.64], R0 ;  /* 0x000000002a005986 */ /* 0x0109e2000c10110e */
[----:B-1----:R-:W-:Y:S01]  /*69e80*/  ISETP.LT.AND P5, PT, R5, UR6, !P6 ;  /* 0x0000000605007c0c */ /* 0x002fe2000f7a1270 */
[----:B------:R-:W1:Y:S02]  /*69e90*/  LDCU UR6, c[0x0][0x398] ;  /* 0x00007300ff0677ac */ /* 0x000e640008000800 */
[----:B------:R-:W5:Y:S01]  /*69ea0*/  LDL.LU.64 R48, [R1+0x2f0] ;  /* 0x0002f00001307983 */ /* 0x000f620000300a00 */
[----:B------:R-:W-:-:S03]  /*69eb0*/  PRMT R36, R36, 0x9910, RZ ;  /* 0x0000991024247816 */ /* 0x000fc600000000ff */
[----:B----4-:R-:W4:Y:S01]  /*69ec0*/  LDL.LU.64 R42, [R1+0x2e8] ;  /* 0x0002e800012a7983 */ /* 0x010f220000300a00 */
[----:B------:R-:W-:-:S03]  /*69ed0*/  PRMT R0, R38, 0x9910, RZ ;  /* 0x0000991026007816 */ /* 0x000fc600000000ff */
[----:B------:R-:W4:Y:S04]  /*69ee0*/  LDL.LU.64 R46, [R1+0x2e0] ;  /* 0x0002e000012e7983 */ /* 0x000f280000300a00 */
[----:B------:R-:W4:Y:S01]  /*69ef0*/  LDL.LU.64 R38, [R1+0x308] ;  /* 0x0003080001267983 */ /* 0x000f220000300a00 */
[----:B------:R-:W-:-:S05]  /*69f00*/  SHF.R.S32.HI R36, RZ, 0x8, R36 ;  /* 0x00000008ff247819 */ /* 0x000fca0000011424 */
[----:B---3--:R3:W-:Y:S04]  /*69f10*/  @P5 STG.E.U8 desc[UR14][R40.64], R36 ;  /* 0x0000002428005986 */ /* 0x0087e8000c10110e */
[----:B---3--:R-:W3:Y:S01]  /*69f20*/  LDL.LU.64 R40, [R1+0x1d80] ;  /* 0x001d800001287983 */ /* 0x008ee20000300a00 */
[----:B0-----:R-:W-:Y:S01]  /*69f30*/  ISETP.LT.AND P6, PT, R71, UR8, !P6 ;  /* 0x0000000847007c0c */ /* 0x001fe2000f7c1270 */
[----:B------:R-:W0:Y:S01]  /*69f40*/  LDCU UR8, c[0x0][0x398] ;  /* 0x00007300ff0877ac */ /* 0x000e220008000800 */
[----:B------:R-:W-:Y:S02]  /*69f50*/  SHF.R.S32.HI R0, RZ, 0x8, R0 ;  /* 0x00000008ff007819 */ /* 0x000fe40000011400 */
[----:B--2---:R-:W-:Y:S01]  /*69f60*/  ISETP.GE.AND P5, PT, R37, UR4, PT ;  /* 0x0000000425007c0c */ /* 0x004fe2000bfa6270 */
[----:B------:R-:W2:Y:S08]  /*69f70*/  LDCU UR4, c[0x0][0x398] ;  /* 0x00007300ff0477ac */ /* 0x000eb00008000800 */
[----:B----4-:R5:W-:Y:S01]  /*69f80*/  @P6 STG.E.U8 desc[UR14][R38.64], R0 ;  /* 0x0000000026006986 */ /* 0x010be2000c10110e */
[----:B------:R-:W-:Y:S01]  /*69f90*/  ISETP.LT.AND P6, PT, R66, UR10, !P5 ;  /* 0x0000000a42007c0c */ /* 0x000fe2000efc1270 */
[----:B------:R-:W4:Y:S01]  /*69fa0*/  LDCU UR10, c[0x0][0x398] ;  /* 0x00007300ff0a77ac */ /* 0x000f220008000800 */
[----:B-----5:R-:W-:Y:S01]  /*69fb0*/  F2FP.SATFINITE.E4M3.F32.PACK_AB_MERGE_C R0, R45, R44, RZ ;  /* 0x0000002c2d00723e */ /* 0x020fe200048070ff */
[----:B------:R-:W5:Y:S10]  /*69fc0*/  LDL.LU R38, [R1+0x1cbc] ;  /* 0x001cbc0001267983 */ /* 0x000f740000300800 */
[----:B---3--:R3:W-:Y:S04]  /*69fd0*/  @P6 STG.E.U8 desc[UR14][R40.64], R0 ;  /* 0x0000000028006986 */ /* 0x0087e8000c10110e */
[----:B---3--:R-:W3:Y:S01]  /*69fe0*/  LDL.LU.64 R40, [R1+0x1d78] ;  /* 0x001d780001287983 */ /* 0x008ee20000300a00 */
[----:B--2---:R-:W-:Y:S01]  /*69ff0*/  ISETP.LT.AND P6, PT, R67, UR4, !P5 ;  /* 0x0000000443007c0c */ /* 0x004fe2000efc1270 */
[----:B------:R-:W5:Y:S01]  /*6a000*/  LDCU UR4, c[0x0][0x39c] ;  /* 0x00007380ff0477ac */ /* 0x000f620008000800 */
[----:B------:R-:W-:Y:S01]  /*6a010*/  F2FP.SATFINITE.E4M3.F32.PACK_AB_MERGE_C R37, R50, R70, RZ ;  /* 0x000000463225723e */ /* 0x000fe200048070ff */
[----:B------:R-:W2:Y:S01]  /*6a020*/  LDL.LU.64 R44, [R1+0x2d8] ;  /* 0x0002d800012c7983 */ /* 0x000ea20000300a00 */
[----:B------:R-:W-:-:S09]  /*6a030*/  F2FP.SATFINITE.E4M3.F32.PACK_AB_MERGE_C R36, R73, R51, RZ ;  /* 0x000000334924723e */ /* 0x000fd200048070ff */
[----:B------:R-:W-:Y:S01]  /*6a040*/  @P6 STG.E.U8 desc[UR14][R68.64], R37 ;  /* 0x0000002544006986 */ /* 0x000fe2000c10110e */
[----:B-1----:R-:W-:Y:S01]  /*6a050*/  ISETP.LT.AND P6, PT, R5, UR6, !P5 ;  /* 0x0000000605007c0c */ /* 0x002fe2000efc1270 */
[----:B------:R-:W1:Y:S01]  /*6a060*/  LDCU UR6, c[0x0][0x398] ;  /* 0x00007300ff0677ac */ /* 0x000e620008000800 */
[----:B0-----:R-:W-:Y:S02]  /*6a070*/  ISETP.LT.AND P5, PT, R71, UR8, !P5 ;  /* 0x0000000847007c0c */ /* 0x001fe4000efa1270 */
[----:B------:R-:W-:Y:S01]  /*6a080*/  PRMT R0, R0, 0x9910, RZ ;  /* 0x0000991000007816 */ /* 0x000fe200000000ff */
[----:B------:R-:W0:Y:S08]  /*6a090*/  LDCU UR8, c[0x0][0x398] ;  /* 0x00007300ff0877ac */ /* 0x000e300008000800 */
[----:B------:R-:W-:Y:S01]  /*6a0a0*/  @P6 STG.E.U8 desc[UR14][R48.64], R36 ;  /* 0x0000002430006986 */ /* 0x000fe2000c10110e */
[----:B------:R-:W-:-:S02]  /*6a0b0*/  SHF.R.S32.HI R0, RZ, 0x8, R0 ;  /* 0x00000008ff007819 */ /* 0x000fc40000011400 */
[----:B---3--:R-:W-:-:S05]  /*6a0c0*/  F2FP.SATFINITE.E4M3.F32.PACK_AB_MERGE_C R40, R41, R40, RZ ;  /* 0x000000282928723e */ /* 0x008fca00048070ff */
[----:B------:R3:W-:Y:S04]  /*6a0d0*/  @P5 STG.E.U8 desc[UR14][R42.64], R40 ;  /* 0x000000282a005986 */ /* 0x0007e8000c10110e */
[----:B---3--:R-:W3:Y:S01]  /*6a0e0*/  LDL.LU.64 R42, [R1+0x2d0] ;  /* 0x0002d000012a7983 */ /* 0x008ee20000300a00 */
[----:B-----5:R-:W-:Y:S01]  /*6a0f0*/  ISETP.GE.AND P6, PT, R38, UR4, PT ;  /* 0x0000000426007c0c */ /* 0x020fe2000bfc6270 */
[----:B------:R-:W5:Y:S03]  /*6a100*/  LDCU UR4, c[0x0][0x398] ;  /* 0x00007300ff0477ac */ /* 0x000f660008000800 */
[----:B-1----:R-:W-:Y:S01]  /*6a110*/  ISETP.LT.AND P5, PT, R66, UR6, !P6 ;  /* 0x0000000642007c0c */ /* 0x002fe2000f7a1270 */
[----:B------:R-:W1:-:S12]  /*6a120*/  LDCU UR6, c[0x0][0x398] ;  /* 0x00007300ff0677ac */ /* 0x000e580008000800 */
[----:B------:R0:W-:Y:S01]  /*6a130*/  @P5 STG.E.U8 desc[UR14][R46.64], R0 ;  /* 0x000000002e005986 */ /* 0x0001e2000c10110e */
[----:B-----5:R-:W-:Y:S01]  /*6a140*/  ISETP.LT.AND P5, PT, R67, UR4, !P6 ;  /* 0x0000000443007c0c */ /* 0x020fe2000f7a1270 */
[----:B------:R-:W5:Y:S01]  /*6a150*/  LDCU UR4, c[0x0][0x39c] ;  /* 0x00007380ff0477ac */ /* 0x000f620008000800 */
[----:B0-----:R-:W-:Y:S01]  /*6a160*/  PRMT R0, R37, 0x9910, RZ ;  /* 0x0000991025007816 */ /* 0x001fe200000000ff */
[----:B------:R-:W4:Y:S04]  /*6a170*/  LDL.LU R46, [R1+0x598] ;  /* 0x00059800012e7983 */ /* 0x000f280000300800 */
[----:B------:R-:W4:Y:S01]  /*6a180*/  LDL.LU R47, [R1+0x59c] ;  /* 0x00059c00012f7983 */ /* 0x000f220000300800 */
[----:B------:R-:W-:-:S03]  /*6a190*/  SHF.R.S32.HI R0, RZ, 0x8, R0 ;  /* 0x00000008ff007819 */ /* 0x000fc60000011400 */
[----:B------:R-:W4:Y:S04]  /*6a1a0*/  LDL.LU R39, [R1+0x398] ;  /* 0x0003980001277983 */ /* 0x000f280000300800 */
[----:B------:R-:W4:Y:S04]  /*6a1b0*/  LDL.LU R72, [R1+0x39c] ;  /* 0x00039c0001487983 */ /* 0x000f280000300800 */
[----:B------:R-:W4:Y:S04]  /*6a1c0*/  LDL.LU.64 R68, [R1+0x2b8] ;  /* 0x0002b80001447983 */ /* 0x000f280000300a00 */
[----:B------:R-:W5:Y:S04]  /*6a1d0*/  LDL.LU R37, [R1+0x1cc4] ;  /* 0x001cc40001257983 */ /* 0x000f680000300800 */
[----:B------:R-:W4:Y:S04]  /*6a1e0*/  LDL.LU R70, [R1+0x198] ;  /* 0x0001980001467983 */ /* 0x000f280000300800 */
[----:B------:R-:W4:Y:S04]  /*6a1f0*/  LDL.LU R73, [R1+0x19c] ;  /* 0x00019c0001497983 */ /* 0x000f280000300800 */
[----:B--2---:R0:W-:Y:S01]  /*6a200*/  @P5 STG.E.U8 desc[UR14][R44.64], R0 ;  /* 0x000000002c005986 */ /* 0x0041e2000c10110e */
[----:B-1----:R-:W-:Y:S01]  /*6a210*/  ISETP.LT.AND P5, PT, R5, UR6, !P6 ;  /* 0x0000000605007c0c */ /* 0x002fe2000f7a1270 */
[----:B------:R-:W1:Y:S02]  /*6a220*/  LDCU UR6, c[0x0][0x398] ;  /* 0x00007300ff0677ac */ /* 0x000e640008000800 */
[----:B------:R-:W2:Y:S01]  /*6a230*/  LDL.LU.64 R50, [R1+0x2b0] ;  /* 0x0002b00001327983 */ /* 0x000ea20000300a00 */
[----:B------:R-:W-:-:S03]  /*6a240*/  PRMT R36, R36, 0x9910, RZ ;  /* 0x0000991024247816 */ /* 0x000fc600000000ff */
[----:B0-----:R-:W2:Y:S01]  /*6a250*/  LDL.LU.64 R44, [R1+0x2a8] ;  /* 0x0002a800012c7983 */ /* 0x001ea20000300a00 */
[----:B------:R-:W-:-:S03]  /*6a260*/  PRMT R0, R40, 0x9910, RZ ;  /* 0x0000991028007816 */ /* 0x000fc600000000ff */
[----:B------:R-:W2:Y:S04]  /*6a270*/  LDL.LU.64 R48, [R1+0x2a0] ;  /* 0x0002a00001307983 */ /* 0x000ea80000300a00 */
[----:B------:R-:W2:Y:S01]  /*6a280*/  LDL.LU.64 R40, [R1+0x2c8] ;  /* 0x0002c80001287983 */ /* 0x000ea20000300a00 */
[----:B------:R-:W-:-:S05]  /*6a290*/  SHF.R.S32.HI R36, RZ, 0x8, R36 ;  /* 0x00000008ff247819 */ /* 0x000fca0000011424 */
[----:B---3--:R0:W-:Y:S04]  /*6a2a0*/  @P5 STG.E.U8 desc[UR14][R42.64], R36 ;  /* 0x000000242a005986 */ /* 0x0081e8000c10110e */
[----:B0-----:R-:W3:Y:S01]  /*6a2b0*/  LDL.LU.64 R42, [R1+0x1d70] ;  /* 0x001d7000012a7983 */ /* 0x001ee20000300a00 */
[----:B------:R-:W-:Y:S01]  /*6a2c0*/  ISETP.LT.AND P6, PT, R71, UR8, !P6 ;  /* 0x0000000847007c0c */ /* 0x000fe2000f7c1270 */
[----:B------:R-:W0:Y:S01]  /*6a2d0*/  LDCU UR8, c[0x0][0x398] ;  /* 0x00007300ff0877ac */ /* 0x000e220008000800 */
[----:B------:R-:W-:Y:S01]  /*6a2e0*/  SHF.R.S32.HI R0, RZ, 0x8, R0 ;  /* 0x00000008ff007819 */ /* 0x000fe20000011400 */
[----:B------:R-:W3:Y:S01]  /*6a2f0*/  LDL.LU R38, [R1+0x1ccc] ;  /* 0x001ccc0001267983 */ /* 0x000ee20000300800 */
[----:B-----5:R-:W-:Y:S01]  /*6a300*/  ISETP.GE.AND P5, PT, R37, UR4, PT ;  /* 0x0000000425007c0c */ /* 0x020fe2000bfa6270 */
[----:B------:R-:W5:Y:S08]  /*6a310*/  LDCU UR4, c[0x0][0x398] ;  /* 0x00007300ff0477ac */ /* 0x000f700008000800 */
[----:B--2---:R2:W-:Y:S01]  /*6a320*/  @P6 STG.E.U8 desc[UR14][R40.64], R0 ;  /* 0x0000000028006986 */ /* 0x0045e2000c10110e */
[----:B----4-:R-:W-:Y:S01]  /*6a330*/  ISETP.LT.AND P6, PT, R66, UR10, !P5 ;  /* 0x0000000a42007c0c */ /* 0x010fe2000efc1270 */
[----:B------:R-:W4:Y:S01]  /*6a340*/  LDCU UR10, c[0x0][0x398] ;  /* 0x00007300ff0a77ac */ /* 0x000f220008000800 */
[----:B--2---:R-:W-:-:S11]  /*6a350*/  F2FP.SATFINITE.E4M3.F32.PACK_AB_MERGE_C R0, R47, R46, RZ ;  /* 0x0000002e2f00723e */ /* 0x004fd600048070ff */
[----:B---3--:R2:W-:Y:S04]  /*6a360*/  @P6 STG.E.U8 desc[UR14][R42.64], R0 ;  /* 0x000000002a006986 */ /* 0x0085e8000c10110e */
[----:B--2---:R-:W2:Y:S01]  /*6a370*/  LDL.LU.64 R42, [R1+0x1d68] ;  /* 0x001d6800012a7983 */ /* 0x004ea20000300a00 */
[----:B-----5:R-:W-:Y:S01]  /*6a380*/  ISETP.LT.AND P6, PT, R67, UR4, !P5 ;  /* 0x0000000443007c0c */ /* 0x020fe2000efc1270 */
[----:B------:R-:W3:Y:S01]  /*6a390*/  LDCU UR4, c[0x0][0x39c] ;  /* 0x00007380ff0477ac */ /* 0x000ee20008000800 */
[----:B------:R-:W-:Y:S01]  /*6a3a0*/  F2FP.SATFINITE.E4M3.F32.PACK_AB_MERGE_C R37, R72, R39, RZ ;  /* 0x000000274825723e */ /* 0x000fe200048070ff */
[----:B------:R-:W5:Y:S01]  /*6a3b0*/  LDL.LU.64 R46, [R1+0x298] ;  /* 0x00029800012e7983 */ /* 0x000f620000300a00 */
        /* <DEDUP_REMOVED lines=8> */
[----:B---3--:R-:W-:Y:S01]  /*6a440*/  ISETP.GE.AND P6, PT, R38, UR4, PT ;  /* 0x0000000426007c0c */ /* 0x008fe2000bfc6270 */
[----:B------:R-:W3:Y:S01]  /*6a450*/  LDCU UR4, c[0x0][0x398] ;  /* 0x00007300ff0477ac */ /* 0x000ee20008000800 */
[----:B--2---:R-:W-:-:S05]  /*6a460*/  F2FP.SATFINITE.E4M3.F32.PACK_AB_MERGE_C R42, R43, R42, RZ ;  /* 0x0000002a2b2a723e */ /* 0x004fca00048070ff */
[----:B------:R2:W-:Y:S04]  /*6a470*/  @P5 STG.E.U8 desc[UR14][R44.64], R42 ;  /* 0x0000002a2c005986 */ /* 0x0005e8000c10110e */
[----:B--2---:R-:W2:Y:S01]  /*6a480*/  LDL.LU.64 R44, [R1+0x290] ;  /* 0x00029000012c7983 */ /* 0x004ea20000300a00 */
[----:B-1----:R-:W-:Y:S01]  /*6a490*/  ISETP.LT.AND P5, PT, R66, UR6, !P6 ;  /* 0x0000000642007c0c */ /* 0x002fe2000f7a1270 */
[----:B------:R-:W1:Y:S01]  /*6a4a0*/  LDCU UR6, c[0x0][0x398] ;  /* 0x00007300ff0677ac */ /* 0x000e620008000800 */
[----:B------:R-:W-:-:S11]  /*6a4b0*/  SHF.R.S32.HI R0, RZ, 0x8, R0 ;  /* 0x00000008ff007819 */ /* 0x000fd60000011400 */
[----:B------:R0:W-:Y:S01]  /*6a4c0*/  @P5 STG.E.U8 desc[UR14][R48.64], R0 ;  /* 0x0000000030005986 */ /* 0x0001e2000c10110e */
[----:B---3--:R-:W-:Y:S01]  /*6a4d0*/  ISETP.LT.AND P5, PT, R67, UR4, !P6 ;  /* 0x0000000443007c0c */ /* 0x008fe2000f7a1270 */
[----:B------:R-:W3:Y:S01]  /*6a4e0*/  LDCU UR4, c[0x0][0x39c] ;  /* 0x00007380ff0477ac */ /* 0x000ee20008000800 */
[----:B0-----:R-:W-:Y:S01]  /*6a4f0*/  PRMT R0, R37, 0x9910, RZ ;  /* 0x0000991025007816 */ /* 0x001fe200000000ff */
[----:B------:R-:W3:Y:S04]  /*6a500*/  LDL.LU R48, [R1+0x5a0] ;  /* 0x0005a00001307983 */ /* 0x000ee80000300800 */
[----:B------:R-:W3:Y:S01]  /*6a510*/  LDL.LU R49, [R1+0x5a4] ;  /* 0x0005a40001317983 */ /* 0x000ee20000300800 */
[----:B------:R-:W-:-:S03]  /*6a520*/  SHF.R.S32.HI R0, RZ, 0x8, R0 ;  /* 0x00000008ff007819 */ /* 0x000fc60000011400 */
[----:B------:R-:W3:Y:S04]  /*6a530*/  LDL.LU R39, [R1+0x3a0] ;  /* 0x0003a00001277983 */ /* 0x000ee80000300800 */
[----:B------:R-:W3:Y:S04]  /*6a540*/  LDL.LU R68, [R1+0x3a4] ;  /* 0x0003a40001447983 */ /* 0x000ee80000300800 */
[----:B------:R-:W3:Y:S04]  /*6a550*/  LDL.LU.64 R40, [R1+0x278] ;  /* 0x0002780001287983 */ /* 0x000ee80000300a00 */
[----:B------:R-:W3:Y:S04]  /*6a560*/  LDL.LU R37, [R1+0x1cdc] ;  /* 0x001cdc0001257983 */ /* 0x000ee80000300800 */
[----:B------:R-:W4:Y:S04]  /*6a570*/  LDL.LU R69, [R1+0x1a0] ;  /* 0x0001a00001457983 */ /* 0x000f280000300800 */
[----:B------:R-:W4:Y:S04]  /*6a580*/  LDL.LU R70, [R1+0x1a4] ;  /* 0x0001a40001467983 */ /* 0x000f280000300800 */
[----:B-----5:R0:W-:Y:S01]  /*6a590*/  @P5 STG.E.U8 desc[UR14][R46.64], R0 ;  /* 0x000000002e005986 */ /* 0x0201e2000c10110e */
[----:B-1----:R-:W-:Y:S01]  /*6a5a0*/  ISETP.LT.AND P5, PT, R5, UR6, !P6 ;  /* 0x0000000605007c0c */ /* 0x002fe2000f7a1270 */
[----:B------:R-:W1:Y:S02]  /*6a5b0*/  LDCU UR6, c[0x0][0x398] ;  /* 0x00007300ff0677ac */ /* 0x000e640008000800 */
[----:B------:R-:W5:Y:S01]  /*6a5c0*/  LDL.LU.64 R72, [R1+0x270] ;  /* 0x0002700001487983 */ /* 0x000f620000300a00 */
[----:B------:R-:W-:-:S03]  /*6a5d0*/  PRMT R36, R36, 0x9910, RZ ;  /* 0x0000991024247816 */ /* 0x000fc600000000ff */
[----:B0-----:R-:W4:Y:S01]  /*6a5e0*/  LDL.LU.64 R46, [R1+0x268] ;  /* 0x00026800012e7983 */ /* 0x001f220000300a00 */
[----:B------:R-:W-:-:S03]  /*6a5f0*/  PRMT R0, R42, 0x9910, RZ ;  /* 0x000099102a007816 */ /* 0x000fc600000000ff */
[----:B------:R-:W4:Y:S04]  /*6a600*/  LDL.LU.64 R50, [R1+0x260] ;  /* 0x0002600001327983 */ /* 0x000f280000300a00 */
[----:B------:R-:W4:Y:S01]  /*6a610*/  LDL.LU.64 R42, [R1+0x288] ;  /* 0x00028800012a7983 */ /* 0x000f220000300a00 */
[----:B------:R-:W-:-:S05]  /*6a620*/  SHF.R.S32.HI R36, RZ, 0x8, R36 ;  /* 0x00000008ff247819 */ /* 0x000fca0000011424 */
[----:B--2---:R0:W-:Y:S04]  /*6a630*/  @P5 STG.E.U8 desc[UR14][R44.64], R36 ;  /* 0x000000242c005986 */ /* 0x0041e8000c10110e */
[----:B0-----:R-:W2:Y:S01]  /*6a640*/  LDL.LU.64 R44, [R1+0x1d60] ;  /* 0x001d6000012c7983 */ /* 0x001ea20000300a00 */
[----:B------:R-:W-:Y:S01]  /*6a650*/  ISETP.LT.AND P6, PT, R71, UR8, !P6 ;  /* 0x0000000847007c0c */ /* 0x000fe2000f7c1270 */
[----:B------:R-:W0:Y:S01]  /*6a660*/  LDCU UR8, c[0x0][0x398] ;  /* 0x00007300ff0877ac */ /* 0x000e220008000800 */
[----:B------:R-:W-:Y:S01]  /*6a670*/  SHF.R.S32.HI R0, RZ, 0x8, R0 ;  /* 0x00000008ff007819 */ /* 0x000fe20000011400 */
[----:B------:R-:W5:Y:S01]  /*6a680*/  LDL.LU R38, [R1+0x1ce0] ;  /* 0x001ce00001267983 */ /* 0x000f620000300800 */
[----:B---3--:R-:W-:Y:S01]  /*6a690*/  ISETP.GE.AND P5, PT, R37, UR4, PT ;  /* 0x0000000425007c0c */ /* 0x008fe2000bfa6270 */
[----:B------:R-:W3:Y:S08]  /*6a6a0*/  LDCU UR4, c[0x0][0x398] ;  /* 0x00007300ff0477ac */ /* 0x000ef00008000800 */
[----:B----4-:R4:W-:Y:S01]  /*6a6b0*/  @P6 STG.E.U8 desc[UR14][R42.64], R0 ;  /* 0x000000002a006986 */ /* 0x0109e2000c10110e */
[----:B------:R-:W-:Y:S01]  /*6a6c0*/  ISETP.LT.AND P6, PT, R66, UR10, !P5 ;  /* 0x0000000a42007c0c */ /* 0x000fe2000efc1270 */
[----:B------:R-:W0:Y:S01]  /*6a6d0*/  LDCU UR10, c[0x0][0x398] ;  /* 0x00007300ff0a77ac */ /* 0x000e220008000800 */
[----:B----4-:R-:W-:-:S11]  /*6a6e0*/  F2FP.SATFINITE.E4M3.F32.PACK_AB_MERGE_C R0, R49, R48, RZ ;  /* 0x000000303100723e */ /* 0x010fd600048070ff */
[----:B--2---:R2:W-:Y:S04]  /*6a6f0*/  @P6 STG.E.U8 desc[UR14][R44.64], R0 ;  /* 0x000000002c006986 */ /* 0x0045e8000c10110e */
[----:B--2---:R-:W2:Y:S01]  /*6a700*/  LDL.LU.64 R44, [R1+0x1d58] ;  /* 0x001d5800012c7983 */ /* 0x004ea20000300a00 */
[----:B---3--:R-:W-:Y:S01]  /*6a710*/  ISETP.LT.AND P6, PT, R67, UR4, !P5 ;  /* 0x0000000443007c0c */ /* 0x008fe2000efc1270 */
[----:B------:R-:W3:Y:S01]  /*6a720*/  LDCU UR4, c[0x0][0x39c] ;  /* 0x00007380ff0477ac */ /* 0x000ee20008000800 */
        /* <DEDUP_REMOVED lines=21> */
[----:B-----5:R-:W-:Y:S01]  /*6a880*/  PRMT R0, R37, 0x9910, RZ ;  /* 0x0000991025007816 */ /* 0x020fe200000000ff */
[----:B------:R-:W5:Y:S03]  /*6a890*/  LDL.LU R50, [R1+0x5a8] ;  /* 0x0005a80001327983 */ /* 0x000f660000300800 */
[----:B------:R-:W-:Y:S01]  /*6a8a0*/  SHF.R.S32.HI R0, RZ, 0x8, R0 ;  /* 0x00000008ff007819 */ /* 0x000fe20000011400 */
[----:B------:R-:W5:Y:S06]  /*6a8b0*/  LDL.LU R51, [R1+0x5ac] ;  /* 0x0005ac0001337983 */ /* 0x000f6c0000300800 */
[----:B----4-:R4:W-:Y:S01]  /*6a8c0*/  @P5 STG.E.U8 desc[UR14][R48.64], R0 ;  /* 0x0000000030005986 */ /* 0x0109e2000c10110e */
[----:B-1----:R-:W-:Y:S01]  /*6a8d0*/  ISETP.LT.AND P5, PT, R5, UR6, !P6 ;  /* 0x0000000605007c0c */ /* 0x002fe2000f7a1270 */
[----:B------:R-:W1:Y:S01]  /*6a8e0*/  LDCU UR6, c[0x0][0x398] ;  /* 0x00007300ff0677ac */ /* 0x000e620008000800 */
[----:B------:R-:W-:Y:S01]  /*6a8f0*/  PRMT R36, R36, 0x9910, RZ ;  /* 0x0000991024247816 */ /* 0x000fe200000000ff */
[----:B------:R-:W3:Y:S04]  /*6a900*/  LDL.LU R43, [R1+0x3a8] ;  /* 0x0003a800012b7983 */ /* 0x000ee80000300800 */
[----:B------:R-:W3:Y:S01]  /*6a910*/  LDL.LU R39, [R1+0x3ac] ;  /* 0x0003ac0001277983 */ /* 0x000ee20000300800 */
[----:B------:R-:W-:-:S03]  /*6a920*/  SHF.R.S32.HI R36, RZ, 0x8, R36 ;  /* 0x00000008ff247819 */ /* 0x000fc60000011424 */
[----:B------:R-:W3:Y:S04]  /*6a930*/  LDL.LU.64 R40, [R1+0x238] ;  /* 0x0002380001287983 */ /* 0x000ee80000300a00 */
[----:B------:R-:W3:Y:S01]  /*6a940*/  LDL.LU R38, [R1+0x1c50] ;  /* 0x001c500001267983 */ /* 0x000ee20000300800 */
[----:B0-----:R-:W-:Y:S01]  /*6a950*/  ISETP.LT.AND P6, PT, R71, UR8, !P6 ;  /* 0x0000000847007c0c */ /* 0x001fe2000f7c1270 */
[----:B------:R-:W0:Y:S02]  /*6a960*/  LDCU UR8, c[0x0][0x398] ;  /* 0x00007300ff0877ac */ /* 0x000e240008000800 */
[----:B------:R-:W5:Y:S01]  /*6a970*/  LDL.LU R68, [R1+0x1a8] ;  /* 0x0001a80001447983 */ /* 0x000f620000300800 */
[----:B----4-:R-:W-:-:S03]  /*6a980*/  PRMT R0, R44, 0x9910, RZ ;  /* 0x000099102c007816 */ /* 0x010fc600000000ff */
[----:B------:R-:W4:Y:S04]  /*6a990*/  LDL.LU R69, [R1+0x1ac] ;  /* 0x0001ac0001457983 */ /* 0x000f280000300800 */
[----:B------:R-:W4:Y:S04]  /*6a9a0*/  LDL.LU.64 R72, [R1+0x230] ;  /* 0x0002300001487983 */ /* 0x000f280000300a00 */
[----:B------:R-:W4:Y:S04]  /*6a9b0*/  LDL.LU.64 R48, [R1+0x228] ;  /* 0x0002280001307983 */ /* 0x000f280000300a00 */
[----:B------:R-:W4:Y:S04]  /*6a9c0*/  LDL.LU.64 R70, [R1+0x220] ;  /* 0x0002200001467983 */ /* 0x000f280000300a00 */
[----:B------:R-:W0:Y:S04]  /*6a9d0*/  LDL.LU R44, [R1+0x704] ;  /* 0x00070400012c7983 */ /* 0x000e280000300800 */
[----:B--2---:R2:W-:Y:S04]  /*6a9e0*/  @P5 STG.E.U8 desc[UR14][R46.64], R36 ;  /* 0x000000242e005986 */ /* 0x0045e8000c10110e */
[----:B--2---:R-:W2:Y:S04]  /*6a9f0*/  LDL.LU.64 R46, [R1+0x1d50] ;  /* 0x001d5000012e7983 */ /* 0x004ea80000300a00 */
[----:B------:R-:W2:Y:S01]  /*6aa00*/  LDL.LU.64 R36, [R1+0x248] ;  /* 0x0002480001247983 */ /* 0x000ea20000300a00 */
[----:B------:R-:W-:-:S02]  /*6aa10*/  SHF.R.S32.HI R0, RZ, 0x8, R0 ;  /* 0x00000008ff007819 */ /* 0x000fc40000011400 */
[----:B---3--:R-:W-:Y:S01]  /*6aa20*/  ISETP.GE.AND P5, PT, R38, UR4, PT ;  /* 0x0000000426007c0c */ /* 0x008fe2000bfa6270 */
[----:B------:R-:W3:Y:S01]  /*6aa30*/  LDCU UR4, c[0x0][0x398] ;  /* 0x00007300ff0477ac */ /* 0x000ee20008000800 */
[----:B------:R-:W4:Y:S04]  /*6aa40*/  LDL.LU R38, [R1+0x1c58] ;  /* 0x001c580001267983 */ /* 0x000f280000300800 */
[----:B--2---:R5:W-:Y:S01]  /*6aa50*/  @P6 STG.E.U8 desc[UR14][R36.64], R0 ;  /* 0x0000000024006986 */ /* 0x004be2000c10110e */
[----:B------:R-:W-:Y:S01]  /*6aa60*/  ISETP.LT.AND P6, PT, R66, UR10, !P5 ;  /* 0x0000000a42007c0c */ /* 0x000fe2000efc1270 */
[----:B------:R-:W2:Y:S01]  /*6aa70*/  LDCU UR10, c[0x0][0x398] ;  /* 0x00007300ff0a77ac */ /* 0x000ea20008000800 */
[----:B-----5:R-:W-:-:S11]  /*6aa80*/  F2FP.SATFINITE.E4M3.F32.PACK_AB_MERGE_C R0, R51, R50, RZ ;  /* 0x000000323300723e */ /* 0x020fd600048070ff */
[----:B------:R5:W-:Y:S04]  /*6aa90*/  @P6 STG.E.U8 desc[UR14][R46.64], R0 ;  /* 0x000000002e006986 */ /* 0x000be8000c10110e */
[----:B-----5:R-:W5:Y:S01]  /*6aaa0*/  LDL.LU.64 R46, [R1+0x1d48] ;  /* 0x001d4800012e7983 */ /* 0x020f620000300a00 */
[----:B---3--:R-:W-:Y:S01]  /*6aab0*/  ISETP.LT.AND P6, PT, R67, UR4, !P5 ;  /* 0x0000000443007c0c */ /* 0x008fe2000efc1270 */
[----:B------:R-:W3:Y:S01]  /*6aac0*/  LDCU UR4, c[0x0][0x39c] ;  /* 0x00007380ff0477ac */ /* 0x000ee20008000800 */
[----:B------:R-:W-:Y:S01]  /*6aad0*/  F2FP.SATFINITE.E4M3.F32.PACK_AB_MERGE_C R37, R39, R43, RZ ;  /* 0x0000002b2725723e */ /* 0x000fe200048070ff */
[----:B------:R-:W2:Y:S01]  /*6aae0*/  LDL.LU.64 R50, [R1+0x218] ;  /* 0x0002180001327983 */ /* 0x000ea20000300a00 */
[----:B----4-:R-:W-:-:S09]  /*6aaf0*/  F2FP.SATFINITE.E4M3.F32.PACK_AB_MERGE_C R36, R69, R68, RZ ;  /* 0x000000444524723e */ /* 0x010fd200048070ff */
        /* <DEDUP_REMOVED lines=9> */
[----:B-----5:R-:W-:-:S05]  /*6ab90*/  F2FP.SATFINITE.E4M3.F32.PACK_AB_MERGE_C R46, R47, R46, RZ ;  /* 0x0000002e2f2e723e */ /* 0x020fca00048070ff */
[----:B------:R4:W-:Y:S04]  /*6aba0*/  @P5 STG.E.U8 desc[UR14][R48.64], R46 ;  /* 0x0000002e30005986 */ /* 0x0009e8000c10110e */
[----:B----4-:R-:W4:Y:S01]  /*6abb0*/  LDL.LU.64 R48, [R1+0x210] ;  /* 0x0002100001307983 */ /* 0x010f220000300a00 */
[----:B-1----:R-:W-:Y:S01]  /*6abc0*/  ISETP.LT.AND P5, PT, R66, UR6, !P6 ;  /* 0x0000000642007c0c */ /* 0x002fe2000f7a1270 */
[----:B------:R-:W1:Y:S01]  /*6abd0*/  LDCU UR6, c[0x0][0x398] ;  /* 0x00007300ff0677ac */ /* 0x000e620008000800 */
[----:B------:R-:W-:-:S11]  /*6abe0*/  SHF.R.S32.HI R0, RZ, 0x8, R0 ;  /* 0x00000008ff007819 */ /* 0x000fd60000011400 */
[----:B------:R5:W-:Y:S01]  /*6abf0*/  @P5 STG.E.U8 desc[UR14][R70.64], R0 ;  /* 0x0000000046005986 */ /* 0x000be2000c10110e */
[----:B---3--:R-:W-:Y:S01]  /*6ac00*/  ISETP.LT.AND P5, PT, R67, UR4, !P6 ;  /* 0x0000000443007c0c */ /* 0x008fe2000f7a1270 */
[----:B------:R-:W3:Y:S01]  /*6ac10*/  LDCU UR4, c[0x0][0x39c] ;  /* 0x00007380ff0477ac */ /* 0x000ee20008000800 */
[----:B-----5:R-:W-:Y:S01]  /*6ac20*/  PRMT R0, R37, 0x9910, RZ ;  /* 0x0000991025007816 */ /* 0x020fe200000000ff */
[----:B------:R-:W5:Y:S04]  /*6ac30*/  LDL.LU R70, [R1+0x5b0] ;  /* 0x0005b00001467983 */ /* 0x000f680000300800 */
[----:B------:R-:W5:Y:S01]  /*6ac40*/  LDL.LU R71, [R1+0x5b4] ;  /* 0x0005b40001477983 */ /* 0x000f620000300800 */
[----:B------:R-:W-:-:S03]  /*6ac50*/  SHF.R.S32.HI R0, RZ, 0x8, R0 ;  /* 0x00000008ff007819 */ /* 0x000fc60000011400 */
[----:B------:R-:W3:Y:S04]  /*6ac60*/  LDL.LU R45, [R1+0x3b0] ;  /* 0x0003b000012d7983 */ /* 0x000ee80000300800 */
[----:B------:R-:W3:Y:S04]  /*6ac70*/  LDL.LU R40, [R1+0x3b4] ;  /* 0x0003b40001287983 */ /* 0x000ee80000300800 */
[----:B------:R-:W3:Y:S04]  /*6ac80*/  LDL.LU.64 R42, [R1+0x178] ;  /* 0x00017800012a7983 */ /* 0x000ee80000300a00 */
[----:B------:R-:W3:Y:S04]  /*6ac90*/  LDL.LU R37, [R1+0x1c5c] ;  /* 0x001c5c0001257983 */ /* 0x000ee80000300800 */
[----:B------:R-:W5:Y:S04]  /*6aca0*/  LDL.LU R41, [R1+0x1b0] ;  /* 0x0001b00001297983 */ /* 0x000f680000300800 */
[----:B------:R-:W5:Y:S04]  /*6acb0*/  LDL.LU R39, [R1+0x1b4] ;  /* 0x0001b40001277983 */ /* 0x000f680000300800 */
[----:B--2---:R2:W-:Y:S01]  /*6acc0*/  @P5 STG.E.U8 desc[UR14][R50.64], R0 ;  /* 0x0000000032005986 */ /* 0x0045e2000c10110e */
[----:B-1----:R-:W-:Y:S01]  /*6acd0*/  ISETP.LT.AND P5, PT, R5, UR6, !P6 ;  /* 0x0000000605007c0c */ /* 0x002fe2000f7a1270 */
[----:B------:R-:W1:Y:S02]  /*6ace0*/  LDCU UR6, c[0x0][0x398] ;  /* 0x00007300ff0677ac */ /* 0x000e640008000800 */
[----:B------:R-:W5:Y:S01]  /*6acf0*/  LDL.LU.64 R68, [R1+0x170] ;  /* 0x0001700001447983 */ /* 0x000f620000300a00 */
[----:B------:R-:W-:-:S03]  /*6ad00*/  PRMT R36, R36, 0x9910, RZ ;  /* 0x0000991024247816 */ /* 0x000fc600000000ff */
[----:B--2---:R-:W2:Y:S01]  /*6ad10*/  LDL.LU.64 R50, [R1+0x168] ;  /* 0x0001680001327983 */ /* 0x004ea20000300a00 */
[----:B------:R-:W-:-:S03]  /*6ad20*/  PRMT R0, R46, 0x9910, RZ ;  /* 0x000099102e007816 */ /* 0x000fc600000000ff */
[----:B------:R-:W2:Y:S04]  /*6ad30*/  LDL.LU.64 R72, [R1+0x160] ;  /* 0x0001600001487983 */ /* 0x000ea80000300a00 */
[----:B------:R-:W2:Y:S01]  /*6ad40*/  LDL.LU.64 R46, [R1+0x208] ;  /* 0x00020800012e7983 */ /* 0x000ea20000300a00 */
[----:B------:R-:W-:-:S05]  /*6ad50*/  SHF.R.S32.HI R36, RZ, 0x8, R36 ;  /* 0x00000008ff247819 */ /* 0x000fca0000011424 */
[----:B----4-:R4:W-:Y:S04]  /*6ad60*/  @P5 STG.E.U8 desc[UR14][R48.64], R36 ;  /* 0x0000002430005986 */ /* 0x0109e8000c10110e */
[----:B----4-:R-:W4:Y:S01]  /*6ad70*/  LDL.LU.64 R48, [R1+0x1d40] ;  /* 0x001d400001307983 */ /* 0x010f220000300a00 */
[----:B0-----:R-:W-:Y:S01]  /*6ad80*/  ISETP.LT.AND P6, PT, R44, UR8, !P6 ;  /* 0x000000082c007c0c */ /* 0x001fe2000f7c1270 */
[----:B------:R-:W0:Y:S01]  /*6ad90*/  LDCU UR8, c[0x0][0x398] ;  /* 0x00007300ff0877ac */ /* 0x000e220008000800 */
[----:B------:R-:W-:Y:S01]  /*6ada0*/  SHF.R.S32.HI R0, RZ, 0x8, R0 ;  /* 0x00000008ff007819 */ /* 0x000fe20000011400 */
[----:B------:R-:W4:Y:S01]  /*6adb0*/  LDL.LU R38, [R1+0x1c64] ;  /* 0x001c640001267983 */ /* 0x000f220000300800 */
[----:B---3--:R-:W-:Y:S01]  /*6adc0*/  ISETP.GE.AND P5, PT, R37, UR4, PT ;  /* 0x0000000425007c0c */ /* 0x008fe2000bfa6270 */
[----:B------:R-:W3:Y:S08]  /*6add0*/  LDCU UR4, c[0x0][0x398] ;  /* 0x00007300ff0477ac */ /* 0x000ef00008000800 */
[----:B--2---:R5:W-:Y:S01]  /*6ade0*/  @P6 STG.E.U8 desc[UR14][R46.64], R0 ;  /* 0x000000002e006986 */ /* 0x004be2000c10110e */
[----:B------:R-:W-:Y:S01]  /*6adf0*/  ISETP.LT.AND P6, PT, R66, UR10, !P5 ;  /* 0x0000000a42007c0c */ /* 0x000fe2000efc1270 */
[----:B------:R-:W2:Y:S01]  /*6ae00*/  LDCU UR10, c[0x0][0x398] ;  /* 0x00007300ff0a77ac */ /* 0x000ea20008000800 */
[----:B-----5:R-:W-:-:S11]  /*6ae10*/  F2FP.SATFINITE.E4M3.F32.PACK_AB_MERGE_C R0, R71, R70, RZ ;  /* 0x000000464700723e */ /* 0x020fd600048070ff */
[----:B----4-:R4:W-:Y:S04]  /*6ae20*/  @P6 STG.E.U8 desc[UR14][R48.64], R0 ;  /* 0x0000000030006986 */ /* 0x0109e8000c10110e */
[----:B----4-:R-:W4:Y:S01]  /*6ae30*/  LDL.LU.64 R48, [R1+0x1d38] ;  /* 0x001d380001307983 */ /* 0x010f220000300a00 */
[----:B---3--:R-:W-:Y:S01]  /*6ae40*/  ISETP.LT.AND P6, PT, R67, UR4, !P5 ;  /* 0x0000000443007c0c */ /* 0x008fe2000efc1270 */
        /* <DEDUP_REMOVED lines=13> */
[----:B----4-:R-:W-:-:S05]  /*6af20*/  F2FP.SATFINITE.E4M3.F32.PACK_AB_MERGE_C R48, R49, R48, RZ ;  /* 0x000000303130723e */ /* 0x010fca00048070ff */
[----:B------:R4:W-:Y:S04]  /*6af30*/  @P5 STG.E.U8 desc[UR14][R50.64], R48 ;  /* 0x0000003032005986 */ /* 0x0009e8000c10110e */
[----:B----4-:R-:W4:Y:S01]  /*6af40*/  LDL.LU.64 R50, [R1+0x150] ;  /* 0x0001500001327983 */ /* 0x010f220000300a00 */
[----:B-1----:R-:W-:Y:S01]  /*6af50*/  ISETP.LT.AND P5, PT, R66, UR6, !P6 ;  /* 0x0000000642007c0c */ /* 0x002fe2000f7a1270 */
[----:B------:R-:W1:Y:S01]  /*6af60*/  LDCU UR6, c[0x0][0x398] ;  /* 0x00007300ff0677ac */ /* 0x000e620008000800 */
[----:B------:R-:W-:-:S11]  /*6af70*/  SHF.R.S32.HI R0, RZ, 0x8, R0 ;  /* 0x00000008ff007819 */ /* 0x000fd60000011400 */
[----:B------:R0:W-:Y:S01]  /*6af80*/  @P5 STG.E.U8 desc[UR14][R72.64], R0 ;  /* 0x0000000048005986 */ /* 0x0001e2000c10110e */
[----:B---3--:R-:W-:Y:S01]  /*6af90*/  ISETP.LT.AND P5, PT, R67, UR4, !P6 ;  /* 0x0000000443007c0c */ /* 0x008fe2000f7a1270 */
[----:B------:R-:W3:Y:S02]  /*6afa0*/  LDCU UR4, c[0x0][0x39c] ;  /* 0x00007380ff0477ac */ /* 0x000ee40008000800 */
[----:B0-----:R-:W2:Y:S01]  /*6afb0*/  LDL.LU R72, [R1+0x5b8] ;  /* 0x0005b80001487983 */ /* 0x001ea20000300800 */
[----:B------:R-:W-:-:S03]  /*6afc0*/  PRMT R0, R37, 0x9910, RZ ;  /* 0x0000991025007816 */ /* 0x000fc600000000ff */
[----:B------:R-:W2:Y:S01]  /*6afd0*/  LDL.LU R73, [R1+0x5bc] ;  /* 0x0005bc0001497983 */ /* 0x000ea20000300800 */
[----:B------:R-:W-:-:S03]  /*6afe0*/  SHF.R.S32.HI R0, RZ, 0x8, R0 ;  /* 0x00000008ff007819 */ /* 0x000fc60000011400 */
[----:B------:R-:W2:Y:S04]  /*6aff0*/  LDL.LU R45, [R1+0x3b8] ;  /* 0x0003b800012d7983 */ /* 0x000ea80000300800 */
[----:B------:R-:W2:Y:S04]  /*6b000*/  LDL.LU R42, [R1+0x3bc] ;  /* 0x0003bc00012a7983 */ /* 0x000ea80000300800 */
[----:B------:R-:W2:Y:S04]  /*6b010*/  LDL.LU.64 R46, [R1+0x138] ;  /* 0x00013800012e7983 */ /* 0x000ea80000300a00 */
[----:B------:R-:W3:Y:S04]  /*6b020*/  LDL.LU R37, [R1+0x1c74] ;  /* 0x001c740001257983 */ /* 0x000ee80000300800 */
[----:B------:R-:W2:Y:S04]  /*6b030*/  LDL.LU R43, [R1+0x1b8] ;  /* 0x0001b800012b7983 */ /* 0x000ea80000300800 */
[----:B------:R-:W2:Y:S04]  /*6b040*/  LDL.LU R39, [R1+0x1bc] ;  /* 0x0001bc0001277983 */ /* 0x000ea80000300800 */
[----:B------:R-:W2:Y:S04]  /*6b050*/  LDL.LU.64 R40, [R1+0x130] ;  /* 0x0001300001287983 */ /* 0x000ea80000300a00 */
[----:B-----5:R0:W-:Y:S01]  /*6b060*/  @P5 STG.E.U8 desc[UR14][R70.64], R0 ;  /* 0x0000000046005986 */ /* 0x0201e2000c10110e */
[----:B-1----:R-:W-:Y:S01]  /*6b070*/  ISETP.LT.AND P5, PT, R5, UR6, !P6 ;  /* 0x0000000605007c0c */ /* 0x002fe2000f7a1270 */
[----:B------:R-:W1:Y:S02]  /*6b080*/  LDCU UR6, c[0x0][0x398] ;  /* 0x00007300ff0677ac */ /* 0x000e640008000800 */
[----:B------:R-:W5:Y:S01]  /*6b090*/  LDL.LU.64 R68, [R1+0x128] ;  /* 0x0001280001447983 */ /* 0x000f620000300a00 */
[----:B------:R-:W-:-:S03]  /*6b0a0*/  PRMT R36, R36, 0x9910, RZ ;  /* 0x0000991024247816 */ /* 0x000fc600000000ff */
[----:B0-----:R-:W2:Y:S01]  /*6b0b0*/  LDL.LU.64 R70, [R1+0x120] ;  /* 0x0001200001467983 */ /* 0x001ea20000300a00 */
[----:B------:R-:W-:-:S03]  /*6b0c0*/  PRMT R0, R48, 0x9910, RZ ;  /* 0x0000991030007816 */ /* 0x000fc600000000ff */
[----:B------:R-:W2:Y:S01]  /*6b0d0*/  LDL.LU.64 R48, [R1+0x148] ;  /* 0x0001480001307983 */ /* 0x000ea20000300a00 */
[----:B------:R-:W-:-:S05]  /*6b0e0*/  SHF.R.S32.HI R36, RZ, 0x8, R36 ;  /* 0x00000008ff247819 */ /* 0x000fca0000011424 */
[----:B----4-:R0:W-:Y:S04]  /*6b0f0*/  @P5 STG.E.U8 desc[UR14][R50.64], R36 ;  /* 0x0000002432005986 */ /* 0x0101e8000c10110e */
[----:B0-----:R-:W4:Y:S01]  /*6b100*/  LDL.LU.64 R50, [R1+0x1d30] ;  /* 0x001d300001327983 */ /* 0x001f220000300a00 */
[----:B------:R-:W-:Y:S01]  /*6b110*/  ISETP.LT.AND P6, PT, R44, UR8, !P6 ;  /* 0x000000082c007c0c */ /* 0x000fe2000f7c1270 */
[----:B------:R-:W0:Y:S01]  /*6b120*/  LDCU UR8, c[0x0][0x398] ;  /* 0x00007300ff0877ac */ /* 0x000e220008000800 */
[----:B------:R-:W-:Y:S01]  /*6b130*/  SHF.R.S32.HI R0, RZ, 0x8, R0 ;  /* 0x00000008ff007819 */ /* 0x000fe20000011400 */
[----:B------:R-:W5:Y:S01]  /*6b140*/  LDL.LU R38, [R1+0x1af8] ;  /* 0x001af80001267983 */ /* 0x000f620000300800 */
[----:B---3--:R-:W-:Y:S01]  /*6b150*/  ISETP.GE.AND P5, PT, R37, UR4, PT ;  /* 0x0000000425007c0c */ /* 0x008fe2000bfa6270 */
[----:B------:R-:W3:Y:S08]  /*6b160*/  LDCU UR4, c[0x0][0x398] ;  /* 0x00007300ff0477ac */ /* 0x000ef00008000800 */
[----:B--2---:R2:W-:Y:S01]  /*6b170*/  @P6 STG.E.U8 desc[UR14][R48.64], R0 ;  /* 0x0000000030006986 */ /* 0x0045e2000c10110e */
[----:B------:R-:W-:Y:S01]  /*6b180*/  ISETP.LT.AND P6, PT, R66, UR10, !P5 ;  /* 0x0000000a42007c0c */ /* 0x000fe2000efc1270 */
[----:B------:R-:W0:Y:S01]  /*6b190*/  LDCU UR10, c[0x0][0x398] ;  /* 0x00007300ff0a77ac */ /* 0x000e220008000800 */
[----:B--2---:R-:W-:-:S11]  /*6b1a0*/  F2FP.SATFINITE.E4M3.F32.PACK_AB_MERGE_C R0, R73, R72, RZ ;  /* 0x000000484900723e */ /* 0x004fd600048070ff */
[----:B----4-:R2:W-:Y:S04]  /*6b1b0*/  @P6 STG.E.U8 desc[UR14][R50.64], R0 ;  /* 0x0000000032006986 */ /* 0x0105e8000c10110e */
[----:B--2---:R-:W2:Y:S04]  /*6b1c0*/  LDL.LU.64 R50, [R1+0x1d28] ;  /* 0x001d280001327983 */ /* 0x004ea80000300a00 */
[----:B------:R-:W4:Y:S01]  /*6b1d0*/  LDL.LU.64 R72, [R1+0x118] ;  /* 0x0001180001487983 */ /* 0x000f220000300a00 */
[----:B---3--:R-:W-:Y:S01]  /*6b1e0*/  ISETP.LT.AND P6, PT, R67, UR4, !P5 ;  /* 0x0000000443007c0c */ /* 0x008fe2000efc1270 */
[----:B------:R-:W5:Y:S01]  /*6b1f0*/  LDCU UR4, c[0x0][0x39c] ;  /* 0x00007380ff0477ac */ /* 0x000f620008000800 */
[----:B------:R-:W-:Y:S01]  /*6b200*/  F2FP.SATFINITE.E4M3.F32.PACK_AB_MERGE_C R37, R42, R45, RZ ;  /* 0x0000002d2a25723e */ /* 0x000fe200048070ff */
[----:B------:R-:W3:Y:S01]  /*6b210*/  LDL.LU.64 R48, [R1+0x108] ;  /* 0x0001080001307983 */ /* 0x000ee20000300a00 */
[----:B------:R-:W-:-:S02]  /*6b220*/  F2FP.SATFINITE.E4M3.F32.PACK_AB_MERGE_C R36, R39, R43, RZ ;  /* 0x0000002b2724723e */ /* 0x000fc400048070ff */
[----:B------:R-:W-:Y:S01]  /*6b230*/  PRMT R0, R0, 0x9910, RZ ;  /* 0x0000991000007816 */ /* 0x000fe200000000ff */
[----:B------:R-:W3:Y:S06]  /*6b240*/  LDL.LU R45, [R1+0x5c0] ;  /* 0x0005c000012d7983 */ /* 0x000eec0000300800 */
[----:B------:R-:W-:Y:S01]  /*6b250*/  @P6 STG.E.U8 desc[UR14][R46.64], R37 ;  /* 0x000000252e006986 */ /* 0x000fe2000c10110e */
[----:B-1----:R-:W-:Y:S01]  /*6b260*/  ISETP.LT.AND P6, PT, R5, UR6, !P5 ;  /* 0x0000000605007c0c */ /* 0x002fe2000efc1270 */
[----:B------:R-:W1:Y:S01]  /*6b270*/  LDCU UR6, c[0x0][0x398] ;  /* 0x00007300ff0677ac */ /* 0x000e620008000800 */
[----:B0-----:R-:W-:Y:S01]  /*6b280*/  ISETP.LT.AND P5, PT, R44, UR8, !P5 ;  /* 0x000000082c007c0c */ /* 0x001fe2000efa1270 */
[----:B------:R-:W3:Y:S01]  /*6b290*/  LDL.LU R42, [R1+0x5c4] ;  /* 0x0005c400012a7983 */ /* 0x000ee20000300800 */
[----:B------:R-:W-:Y:S01]  /*6b2a0*/  SHF.R.S32.HI R0, RZ, 0x8, R0 ;  /* 0x00000008ff007819 */ /* 0x000fe20000011400 */
[----:B------:R-:W0:Y:S08]  /*6b2b0*/  LDCU UR8, c[0x0][0x398] ;  /* 0x00007300ff0877ac */ /* 0x000e300008000800 */
[----:B------:R-:W-:Y:S01]  /*6b2c0*/  @P6 STG.E.U8 desc[UR14][R40.64], R36 ;  /* 0x0000002428006986 */ /* 0x000fe2000c10110e */
[----:B-----5:R-:W-:Y:S01]  /*6b2d0*/  ISETP.GE.AND P6, PT, R38, UR4, PT ;  /* 0x0000000426007c0c */ /* 0x020fe2000bfc6270 */
[----:B------:R-:W5:Y:S01]  /*6b2e0*/  LDCU UR4, c[0x0][0x398] ;  /* 0x00007300ff0477ac */ /* 0x000f620008000800 */
[----:B--2---:R-:W-:-:S05]  /*6b2f0*/  F2FP.SATFINITE.E4M3.F32.PACK_AB_MERGE_C R50, R51, R50, RZ ;  /* 0x000000323332723e */ /* 0x004fca00048070ff */
[----:B------:R-:W-:Y:S01]  /*6b300*/  @P5 STG.E.U8 desc[UR14][R68.64], R50 ;  /* 0x0000003244005986 */ /* 0x000fe2000c10110e */
[----:B-1----:R-:W-:Y:S01]  /*6b310*/  ISETP.LT.AND P5, PT, R66, UR6, !P6 ;  /* 0x0000000642007c0c */ /* 0x002fe2000f7a1270 */
[----:B------:R-:W1:-:S12]  /*6b320*/  LDCU UR6, c[0x0][0x398] ;  /* 0x00007300ff0677ac */ /* 0x000e580008000800 */
[----:B------:R2:W-:Y:S01]  /*6b330*/  @P5 STG.E.U8 desc[UR14][R70.64], R0 ;  /* 0x0000000046005986 */ /* 0x0005e2000c10110e */
[----:B-----5:R-:W-:Y:S01]  /*6b340*/  ISETP.LT.AND P5, PT, R67, UR4, !P6 ;  /* 0x0000000443007c0c */ /* 0x020fe2000f7a1270 */
[----:B------:R-:W5:Y:S01]  /*6b350*/  LDCU UR4, c[0x0][0x39c] ;  /* 0x00007380ff0477ac */ /* 0x000f620008000800 */
[----:B--2---:R-:W-:Y:S01]  /*6b360*/  PRMT R0, R37, 0x9910, RZ ;  /* 0x0000991025007816 */ /* 0x004fe200000000ff */
[----:B------:R-:W2:Y:S03]  /*6b370*/  LDL.LU R70, [R1+0x3c0] ;  /* 0x0003c00001467983 */ /* 0x000ea60000300800 */
[----:B------:R-:W-:Y:S01]  /*6b380*/  SHF.R.S32.HI R0, RZ, 0x8, R0 ;  /* 0x00000008ff007819 */ /* 0x000fe20000011400 */
[----:B------:R-:W2:Y:S04]  /*6b390*/  LDL.LU R71, [R1+0x3c4] ;  /* 0x0003c40001477983 */ /* 0x000ea80000300800 */
[----:B------:R-:W2:Y:S04]  /*6b3a0*/  LDL.LU.64 R46, [R1+0xf8] ;  /* 0x0000f800012e7983 */ /* 0x000ea80000300a00 */
[----:B------:R-:W5:Y:S04]  /*6b3b0*/  LDL.LU R37, [R1+0x1c6c] ;  /* 0x001c6c0001257983 */ /* 0x000f680000300800 */
[----:B------:R-:W2:Y:S04]  /*6b3c0*/  LDL.LU R43, [R1+0x1c0] ;  /* 0x0001c000012b7983 */ /* 0x000ea80000300800 */
[----:B------:R-:W2:Y:S04]  /*6b3d0*/  LDL.LU R39, [R1+0x1c4] ;  /* 0x0001c40001277983 */ /* 0x000ea80000300800 */
[----:B------:R-:W2:Y:S04]  /*6b3e0*/  LDL.LU.64 R40, [R1+0xf0] ;  /* 0x0000f00001287983 */ /* 0x000ea80000300a00 */
[----:B----4-:R4:W-:Y:S04]  /*6b3f0*/  @P5 STG.E.U8 desc[UR14][R72.64], R0 ;  /* 0x0000000048005986 */ /* 0x0109e8000c10110e */
[----:B------:R-:W2:Y:S04]  /*6b400*/  LDL.LU.64 R68, [R1+0xe8] ;  /* 0x0000e80001447983 */ /* 0x000ea80000300a00 */
[----:B----4-:R-:W4:Y:S01]  /*6b410*/  LDL.LU.64 R72, [R1+0xe0] ;  /* 0x0000e00001487983 */ /* 0x010f220000300a00 */
[----:B------:R-:W-:-:S03]  /*6b420*/  PRMT R0, R50, 0x9910, RZ ;  /* 0x0000991032007816 */ /* 0x000fc600000000ff */
[----:B------:R-:W2:Y:S01]  /*6b430*/  LDL.LU.64 R50, [R1+0x110] ;  /* 0x0001100001327983 */ /* 0x000ea20000300a00 */
[----:B-1----:R-:W-:Y:S01]  /*6b440*/  ISETP.LT.AND P5, PT, R5, UR6, !P6 ;  /* 0x0000000605007c0c */ /* 0x002fe2000f7a1270 */
[----:B------:R-:W1:Y:S01]  /*6b450*/  LDCU UR6, c[0x0][0x398] ;  /* 0x00007300ff0677ac */ /* 0x000e620008000800 */
[----:B------:R-:W-:Y:S01]  /*6b460*/  PRMT R36, R36, 0x9910, RZ ;  /* 0x0000991024247816 */ /* 0x000fe200000000ff */
[----:B------:R-:W3:Y:S01]  /*6b470*/  LDL.LU R38, [R1+0x1c70] ;  /* 0x001c700001267983 */ /* 0x000ee20000300800 */
[----:B0-----:R-:W-:Y:S01]  /*6b480*/  ISETP.LT.AND P6, PT, R44, UR8, !P6 ;  /* 0x000000082c007c0c */ /* 0x001fe2000f7c1270 */
[----:B------:R-:W0:Y:S01]  /*6b490*/  LDCU UR8, c[0x0][0x398] ;  /* 0x00007300ff0877ac */ /* 0x000e220008000800 */
[----:B------:R-:W-:Y:S02]  /*6b4a0*/  SHF.R.S32.HI R36, RZ, 0x8, R36 ;  /* 0x00000008ff247819 */ /* 0x000fe40000011424 */
[----:B------:R-:W-:-:S05]  /*6b4b0*/  SHF.R.S32.HI R0, RZ, 0x8, R0 ;  /* 0x00000008ff007819 */ /* 0x000fca0000011400 */
[----:B--2---:R-:W-:Y:S01]  /*6b4c0*/  @P5 STG.E.U8 desc[UR14][R50.64], R36 ;  /* 0x0000002432005986 */ /* 0x004fe2000c10110e */
[----:B-----5:R-:W-:Y:S01]  /*6b4d0*/  ISETP.GE.AND P5, PT, R37, UR4, PT ;  /* 0x0000000425007c0c */ /* 0x020fe2000bfa6270 */
[----:B------:R-:W2:Y:S02]  /*6b4e0*/  LDCU UR4, c[0x0][0x398] ;  /* 0x00007300ff0477ac */ /* 0x000ea40008000800 */
[----:B---3--:R3:W-:Y:S01]  /*6b4f0*/  @P6 STG.E.U8 desc[UR14][R48.64], R0 ;  /* 0x0000000030006986 */ /* 0x0087e2000c10110e */
[----:B------:R-:W-:Y:S01]  /*6b500*/  ISETP.LT.AND P6, PT, R66, UR10, !P5 ;  /* 0x0000000a42007c0c */ /* 0x000fe2000efc1270 */
[----:B------:R-:W5:Y:S01]  /*6b510*/  LDCU UR10, c[0x0][0x398] ;  /* 0x00007300ff0a77ac */ /* 0x000f620008000800 */
[----:B---3--:R-:W-:-:S11]  /*6b520*/  F2FP.SATFINITE.E4M3.F32.PACK_AB_MERGE_C R0, R42, R45, RZ ;  /* 0x0000002d2a00723e */ /* 0x008fd600048070ff */
[----:B------:R3:W-:Y:S04]  /*6b530*/  @P6 STG.E.U8 desc[UR14][R52.64], R0 ;  /* 0x0000000034006986 */ /* 0x0007e8000c10110e */
[----:B---3--:R-:W3:Y:S01]  /*6b540*/  LDL.LU.64 R52, [R1+0x1d20] ;  /* 0x001d200001347983 */ /* 0x008ee20000300a00 */
[----:B--2---:R-:W-:Y:S01]  /*6b550*/  ISETP.LT.AND P6, PT, R67, UR4, !P5 ;  /* 0x0000000443007c0c */ /* 0x004fe2000efc1270 */
[----:B------:R-:W2:Y:S01]  /*6b560*/  LDCU UR4, c[0x0][0x39c] ;  /* 0x00007380ff0477ac */ /* 0x000ea20008000800 */
[----:B------:R-:W-:Y:S02]  /*6b570*/  F2FP.SATFINITE.E4M3.F32.PACK_AB_MERGE_C R37, R71, R70, RZ ;  /* 0x000000464725723e */ /* 0x000fe400048070ff */
[----:B------:R-:W-:Y:S01]  /*6b580*/  F2FP.SATFINITE.E4M3.F32.PACK_AB_MERGE_C R36, R39, R43, RZ ;  /* 0x0000002b2724723e */ /* 0x000fe200048070ff */
[----:B------:R-:W4:Y:S01]  /*6b590*/  LDL.LU.64 R70, [R1+0xd8] ;  /* 0x0000d80001467983 */ /* 0x000f220000300a00 */
[----:B------:R-:W-:-:S03]  /*6b5a0*/  PRMT R0, R0, 0x9910, RZ ;  /* 0x0000991000007816 */ /* 0x000fc600000000ff */
[----:B------:R-:W4:Y:S04]  /*6b5b0*/  LDL.LU.64 R50, [R1+0xd0] ;  /* 0x0000d00001327983 */ /* 0x000f280000300a00 */
[----:B------:R2:W-:Y:S01]  /*6b5c0*/  @P6 STG.E.U8 desc[UR14][R46.64], R37 ;  /* 0x000000252e006986 */ /* 0x0005e2000c10110e */
[----:B-1----:R-:W-:Y:S01]  /*6b5d0*/  ISETP.LT.AND P6, PT, R5, UR6, !P5 ;  /* 0x0000000605007c0c */ /* 0x002fe2000efc1270 */
[----:B------:R-:W1:Y:S01]  /*6b5e0*/  LDCU UR6, c[0x0][0x398] ;  /* 0x00007300ff0677ac */ /* 0x000e620008000800 */
[----:B0-----:R-:W-:Y:S01]  /*6b5f0*/  ISETP.LT.AND P5, PT, R44, UR8, !P5 ;  /* 0x000000082c007c0c */ /* 0x001fe2000efa1270 */
[----:B------:R-:W4:Y:S01]  /*6b600*/  LDL.LU.64 R48, [R1+0xc8] ;  /* 0x0000c80001307983 */ /* 0x000f220000300a00 */
[----:B------:R-:W-:Y:S01]  /*6b610*/  SHF.R.S32.HI R0, RZ, 0x8, R0 ;  /* 0x00000008ff007819 */ /* 0x000fe20000011400 */
[----:B------:R-:W0:Y:S02]  /*6b620*/  LDCU UR8, c[0x0][0x398] ;  /* 0x00007300ff0877ac */ /* 0x000e240008000800 */
[----:B--2---:R-:W2:Y:S06]  /*6b630*/  LDL.LU R46, [R1+0x5c8] ;  /* 0x0005c800012e7983 */ /* 0x004eac0000300800 */
[----:B------:R-:W-:Y:S01]  /*6b640*/  @P6 STG.E.U8 desc[UR14][R40.64], R36 ;  /* 0x0000002428006986 */ /* 0x000fe2000c10110e */
[----:B------:R-:W-:Y:S01]  /*6b650*/  ISETP.GE.AND P6, PT, R38, UR4, PT ;  /* 0x0000000426007c0c */ /* 0x000fe2000bfc6270 */
[----:B------:R-:W0:Y:S02]  /*6b660*/  LDCU UR4, c[0x0][0x398] ;  /* 0x00007300ff0477ac */ /* 0x000e240008000800 */
[----:B------:R-:W2:Y:S04]  /*6b670*/  LDL.LU R47, [R1+0x5cc] ;  /* 0x0005cc00012f7983 */ /* 0x000ea80000300800 */
[----:B------:R-:W2:Y:S04]  /*6b680*/  LDL.LU R45, [R1+0x3c8] ;  /* 0x0003c800012d7983 */ /* 0x000ea80000300800 */
[----:B------:R-:W2:Y:S04]  /*6b690*/  LDL.LU R42, [R1+0x3cc] ;  /* 0x0003cc00012a7983 */ /* 0x000ea80000300800 */
[----:B------:R-:W2:Y:S01]  /*6b6a0*/  LDL.LU.64 R38, [R1+0xb8] ;  /* 0x0000b80001267983 */ /* 0x000ea20000300a00 */
[----:B---3--:R-:W-:-:S05]  /*6b6b0*/  F2FP.SATFINITE.E4M3.F32.PACK_AB_MERGE_C R52, R53, R52, RZ ;  /* 0x000000343534723e */ /* 0x008fca00048070ff */
[----:B------:R-:W-:Y:S01]  /*6b6c0*/  @P5 STG.E.U8 desc[UR14][R68.64], R52 ;  /* 0x0000003444005986 */ /* 0x000fe2000c10110e */
[----:B-1----:R-:W-:Y:S01]  /*6b6d0*/  ISETP.LT.AND P5, PT, R66, UR6, !P6 ;  /* 0x0000000642007c0c */ /* 0x002fe2000f7a1270 */
[----:B------:R-:W1:-:S12]  /*6b6e0*/  LDCU UR6, c[0x0][0x398] ;  /* 0x00007300ff0677ac */ /* 0x000e580008000800 */
[----:B----4-:R3:W-:Y:S02]  /*6b6f0*/  @P5 STG.E.U8 desc[UR14][R72.64], R0 ;  /* 0x0000000048005986 */ /* 0x0107e4000c10110e */
[----:B---3--:R-:W-:Y:S02]  /*6b700*/  PRMT R0, R37, 0x9910, RZ ;  /* 0x0000991025007816 */ /* 0x008fe400000000ff */
[----:B------:R-:W3:Y:S01]  /*6b710*/  LDL.LU R37, [R1+0x1c80] ;  /* 0x001c800001257983 */ /* 0x000ee20000300800 */
[----:B0-----:R-:W-:Y:S01]  /*6b720*/  ISETP.LT.AND P5, PT, R67, UR4, !P6 ;  /* 0x0000000443007c0c */ /* 0x001fe2000f7a1270 */
[----:B------:R-:W3:Y:S01]  /*6b730*/  LDCU UR4, c[0x0][0x39c] ;  /* 0x00007380ff0477ac */ /* 0x000ee20008000800 */
[----:B------:R-:W-:Y:S01]  /*6b740*/  SHF.R.S32.HI R0, RZ, 0x8, R0 ;  /* 0x00000008ff007819 */ /* 0x000fe20000011400 */
[----:B------:R-:W4:Y:S01]  /*6b750*/  LDL.LU R43, [R1+0x1c8] ;  /* 0x0001c800012b7983 */ /* 0x000f220000300800 */
[----:B------:R-:W-:-:S03]  /*6b760*/  PRMT R36, R36, 0x9910, RZ ;  /* 0x0000991024247816 */ /* 0x000fc600000000ff */
[----:B------:R-:W4:Y:S06]  /*6b770*/  LDL.LU R41, [R1+0x1cc] ;  /* 0x0001cc0001297983 */ /* 0x000f2c0000300800 */
[----:B------:R0:W-:Y:S01]  /*6b780*/  @P5 STG.E.U8 desc[UR14][R70.64], R0 ;  /* 0x0000000046005986 */ /* 0x0001e2000c10110e */
[----:B-1----:R-:W-:Y:S01]  /*6b790*/  ISETP.LT.AND P5, PT, R5, UR6, !P6 ;  /* 0x0000000605007c0c */ /* 0x002fe2000f7a1270 */
[----:B------:R-:W1:Y:S01]  /*6b7a0*/  LDCU UR6, c[0x0][0x398] ;  /* 0x00007300ff0677ac */ /* 0x000e620008000800 */
[----:B------:R-:W-:Y:S01]  /*6b7b0*/  ISETP.LT.AND P6, PT, R44, UR8, !P6 ;  /* 0x000000082c007c0c */ /* 0x000fe2000f7c1270 */
[----:B------:R-:W4:Y:S01]  /*6b7c0*/  LDL.LU.64 R68, [R1+0xb0] ;  /* 0x0000b00001447983 */ /* 0x000f220000300a00 */
[----:B------:R-:W-:Y:S01]  /*6b7d0*/  SHF.R.S32.HI R36, RZ, 0x8, R36 ;  /* 0x00000008ff247819 */ /* 0x000fe20000011424 */
[----:B------:R-:W1:Y:S02]  /*6b7e0*/  LDCU UR8, c[0x0][0x398] ;  /* 0x00007300ff0877ac */ /* 0x000e640008000800 */
[----:B------:R-:W4:Y:S01]  /*6b7f0*/  LDL.LU R40, [R1+0x1c84] ;  /* 0x001c840001287983 */ /* 0x000f220000300800 */
[----:B0-----:R-:W-:-:S03]  /*6b800*/  PRMT R0, R52, 0x9910, RZ ;  /* 0x0000991034007816 */ /* 0x001fc600000000ff */
[----:B------:R-:W4:Y:S01]  /*6b810*/  LDL.LU.64 R72, [R1+0xa8] ;  /* 0x0000a80001487983 */ /* 0x000f220000300a00 */
[----:B------:R-:W-:-:S03]  /*6b820*/  SHF.R.S32.HI R0, RZ, 0x8, R0 ;  /* 0x00000008ff007819 */ /* 0x000fc60000011400 */
[----:B------:R-:W-:Y:S04]  /*6b830*/  @P5 STG.E.U8 desc[UR14][R50.64], R36 ;  /* 0x0000002432005986 */ /* 0x000fe8000c10110e */
[----:B------:R2:W-:Y:S04]  /*6b840*/  @P6 STG.E.U8 desc[UR14][R48.64], R0 ;  /* 0x0000000030006986 */ /* 0x0005e8000c10110e */
[----:B------:R-:W4:Y:S01]  /*6b850*/  LDL.LU.64 R70, [R1+0xa0] ;  /* 0x0000a00001467983 */ /* 0x000f220000300a00 */
[----:B--2---:R-:W-:Y:S02]  /*6b860*/  F2FP.SATFINITE.E4M3.F32.PACK_AB_MERGE_C R0, R47, R46, RZ ;  /* 0x0000002e2f00723e */ /* 0x004fe400048070ff */
[----:B---3--:R-:W-:Y:S01]  /*6b870*/  ISETP.GE.AND P5, PT, R37, UR4, PT ;  /* 0x0000000425007c0c */ /* 0x008fe2000bfa6270 */
[----:B------:R-:W0:Y:S03]  /*6b880*/  LDCU UR4, c[0x0][0x398] ;  /* 0x00007300ff0477ac */ /* 0x000e260008000800 */
[----:B-----5:R-:W-:Y:S01]  /*6b890*/  ISETP.LT.AND P6, PT, R66, UR10, !P5 ;  /* 0x0000000a42007c0c */ /* 0x020fe2000efc1270 */
[----:B------:R-:W2:-:S12]  /*6b8a0*/  LDCU UR10, c[0x0][0x398] ;  /* 0x00007300ff0a77ac */ /* 0x000e980008000800 */
[----:B------:R3:W-:Y:S04]  /*6b8b0*/  @P6 STG.E.U8 desc[UR14][R54.64], R0 ;  /* 0x0000000036006986 */ /* 0x0007e8000c10110e */
[----:B---3--:R-:W3:Y:S01]  /*6b8c0*/  LDL.LU.64 R54, [R1+0x1d18] ;  /* 0x001d180001367983 */ /* 0x008ee20000300a00 */
[----:B0-----:R-:W-:Y:S01]  /*6b8d0*/  ISETP.LT.AND P6, PT, R67, UR4, !P5 ;  /* 0x0000000443007c0c */ /* 0x001fe2000efc1270 */
[----:B------:R-:W0:Y:S01]  /*6b8e0*/  LDCU UR4, c[0x0][0x39c] ;  /* 0x00007380ff0477ac */ /* 0x000e220008000800 */
[----:B------:R-:W-:Y:S02]  /*6b8f0*/  F2FP.SATFINITE.E4M3.F32.PACK_AB_MERGE_C R37, R42, R45, RZ ;  /* 0x0000002d2a25723e */ /* 0x000fe400048070ff */
[----:B----4-:R-:W-:-:S09]  /*6b900*/  F2FP.SATFINITE.E4M3.F32.PACK_AB_MERGE_C R36, R41, R43, RZ ;  /* 0x0000002b2924723e */ /* 0x010fd200048070ff */
[----:B------:R4:W-:Y:S01]  /*6b910*/  @P6 STG.E.U8 desc[UR14][R38.64], R37 ;  /* 0x0000002526006986 */ /* 0x0009e2000c10110e */
[----:B-1----:R-:W-:Y:S01]  /*6b920*/  ISETP.LT.AND P6, PT, R5, UR6, !P5 ;  /* 0x0000000605007c0c */ /* 0x002fe2000efc1270 */
[----:B------:R-:W1:Y:S02]  /*6b930*/  LDCU UR6, c[0x0][0x398] ;  /* 0x00007300ff0677ac */ /* 0x000e640008000800 */
[----:B----4-:R-:W4:Y:S01]  /*6b940*/  LDL.LU.64 R38, [R1+0x98] ;  /* 0x0000980001267983 */ /* 0x010f220000300a00 */
[----:B------:R-:W-:Y:S01]  /*6b950*/  ISETP.LT.AND P5, PT, R44, UR8, !P5 ;  /* 0x000000082c007c0c */ /* 0x000fe2000efa1270 */
[----:B------:R-:W5:Y:S08]  /*6b960*/  LDCU UR8, c[0x0][0x398] ;  /* 0x00007300ff0877ac */ /* 0x000f700008000800 */
[----:B------:R0:W-:Y:S04]  /*6b970*/  @P6 STG.E.U8 desc[UR14][R68.64], R36 ;  /* 0x0000002444006986 */ /* 0x0001e8000c10110e */
[----:B0-----:R-:W2:Y:S04]  /*6b980*/  LDL.LU.64 R68, [R1+0x90] ;  /* 0x0000900001447983 */ /* 0x001ea80000300a00 */
[----:B------:R-:W2:Y:S04]  /*6b990*/  LDL.LU R50, [R1+0x1c90] ;  /* 0x001c900001327983 */ /* 0x000ea80000300800 */
[----:B------:R-:W2:Y:S01]  /*6b9a0*/  LDL.LU.64 R48, [R1+0x88] ;  /* 0x0000880001307983 */ /* 0x000ea20000300a00 */
[----:B------:R-:W-:Y:S01]  /*6b9b0*/  ISETP.GE.AND P6, PT, R40, UR4, PT ;  /* 0x0000000428007c0c */ /* 0x000fe2000bfc6270 */
[----:B------:R-:W0:Y:S01]  /*6b9c0*/  LDCU UR4, c[0x0][0x398] ;  /* 0x00007300ff0477ac */ /* 0x000e220008000800 */
[----:B------:R-:W-:-:S04]  /*6b9d0*/  PRMT R0, R0, 0x9910, RZ ;  /* 0x0000991000007816 */ /* 0x000fc800000000ff */
[----:B------:R-:W-:Y:S02]  /*6b9e0*/  SHF.R.S32.HI R0, RZ, 0x8, R0 ;  /* 0x00000008ff007819 */ /* 0x000fe40000011400 */
[----:B---3--:R-:W-:-:S05]  /*6b9f0*/  F2FP.SATFINITE.E4M3.F32.PACK_AB_MERGE_C R54, R55, R54, RZ ;  /* 0x000000363736723e */ /* 0x008fca00048070ff */
[----:B------:R3:W-:Y:S04]  /*6ba00*/  @P5 STG.E.U8 desc[UR14][R72.64], R54 ;  /* 0x0000003648005986 */ /* 0x0007e8000c10110e */
[----:B---3--:R-:W3:Y:S04]  /*6ba10*/  LDL.LU R72, [R1+0x5d0] ;  /* 0x0005d00001487983 */ /* 0x008ee80000300800 */
[----:B------:R-:W3:Y:S04]  /*6ba20*/  LDL.LU R73, [R1+0x5d4] ;  /* 0x0005d40001497983 */ /* 0x000ee80000300800 */
[----:B------:R-:W3:Y:S04]  /*6ba30*/  LDL.LU R45, [R1+0x3d0] ;  /* 0x0003d000012d7983 */ /* 0x000ee80000300800 */
[----:B------:R-:W3:Y:S01]  /*6ba40*/  LDL.LU R42, [R1+0x3d4] ;  /* 0x0003d400012a7983 */ /* 0x000ee20000300800 */
[----:B-1----:R-:W-:Y:S01]  /*6ba50*/  ISETP.LT.AND P5, PT, R66, UR6, !P6 ;  /* 0x0000000642007c0c */ /* 0x002fe2000f7a1270 */
[----:B------:R-:W1:Y:S02]  /*6ba60*/  LDCU UR6, c[0x0][0x398] ;  /* 0x00007300ff0677ac */ /* 0x000e640008000800 */
[----:B------:R-:W3:Y:S04]  /*6ba70*/  LDL.LU.64 R46, [R1+0x78] ;  /* 0x00007800012e7983 */ /* 0x000ee80000300a00 */
[----:B------:R-:W3:Y:S04]  /*6ba80*/  LDL.LU R43, [R1+0x1d0] ;  /* 0x0001d000012b7983 */ /* 0x000ee80000300800 */
[----:B------:R-:W3:Y:S04]  /*6ba90*/  LDL.LU R41, [R1+0x1d4] ;  /* 0x0001d40001297983 */ /* 0x000ee80000300800 */
[----:B------:R0:W-:Y:S04]  /*6baa0*/  @P5 STG.E.U8 desc[UR14][R70.64], R0 ;  /* 0x0000000046005986 */ /* 0x0001e8000c10110e */
[----:B0-----:R-:W3:Y:S01]  /*6bab0*/  LDL.LU.64 R70, [R1+0x70] ;  /* 0x0000700001467983 */ /* 0x001ee20000300a00 */
[----:B------:R-:W-:Y:S01]  /*6bac0*/  ISETP.LT.AND P5, PT, R67, UR4, !P6 ;  /* 0x0000000443007c0c */ /* 0x000fe2000f7a1270 */
[----:B------:R-:W0:Y:S01]  /*6bad0*/  LDCU UR4, c[0x0][0x39c] ;  /* 0x00007380ff0477ac */ /* 0x000e220008000800 */
[----:B------:R-:W-:Y:S01]  /*6bae0*/  PRMT R0, R37, 0x9910, RZ ;  /* 0x0000991025007816 */ /* 0x000fe200000000ff */
[----:B------:R-:W3:Y:S03]  /*6baf0*/  LDL.LU R40, [R1+0x1c7c] ;  /* 0x001c7c0001287983 */ /* 0x000ee60000300800 */
[----:B------:R-:W-:-:S02]  /*6bb00*/  SHF.R.S32.HI R0, RZ, 0x8, R0 ;  /* 0x00000008ff007819 */ /* 0x000fc40000011400 */
[----:B------:R-:W-:-:S05]  /*6bb10*/  PRMT R36, R36, 0x9910, RZ ;  /* 0x0000991024247816 */ /* 0x000fca00000000ff */
[----:B----4-:R4:W-:Y:S01]  /*6bb20*/  @P5 STG.E.U8 desc[UR14][R38.64], R0 ;  /* 0x0000000026005986 */ /* 0x0109e2000c10110e */
[----:B-1----:R-:W-:Y:S01]  /*6bb30*/  ISETP.LT.AND P5, PT, R5, UR6, !P6 ;  /* 0x0000000605007c0c */ /* 0x002fe2000f7a1270 */
[----:B------:R-:W1:Y:S01]  /*6bb40*/  LDCU UR6, c[0x0][0x398] ;  /* 0x00007300ff0677ac */ /* 0x000e620008000800 */
[----:B-----5:R-:W-:Y:S02]  /*6bb50*/  ISETP.LT.AND P6, PT, R44, UR8, !P6 ;  /* 0x000000082c007c0c */ /* 0x020fe4000f7c1270 */
[----:B------:R-:W-:Y:S01]  /*6bb60*/  SHF.R.S32.HI R36, RZ, 0x8, R36 ;  /* 0x00000008ff247819 */ /* 0x000fe20000011424 */
[----:B------:R-:W5:Y:S01]  /*6bb70*/  LDCU UR8, c[0x0][0x398] ;  /* 0x00007300ff0877ac */ /* 0x000f620008000800 */
[----:B----4-:R-:W-:Y:S01]  /*6bb80*/  PRMT R0, R54, 0x9910, RZ ;  /* 0x0000991036007816 */ /* 0x010fe200000000ff */
[----:B------:R-:W4:Y:S03]  /*6bb90*/  LDL.LU.64 R38, [R1+0x68] ;  /* 0x0000680001267983 */ /* 0x000f260000300a00 */
[----:B------:R-:W-:-:S03]  /*6bba0*/  SHF.R.S32.HI R0, RZ, 0x8, R0 ;  /* 0x00000008ff007819 */ /* 0x000fc60000011400 */
[----:B--2---:R2:W-:Y:S01]  /*6bbb0*/  @P5 STG.E.U8 desc[UR14][R68.64], R36 ;  /* 0x0000002444005986 */ /* 0x0045e2000c10110e */
[----:B0-----:R-:W-:Y:S01]  /*6bbc0*/  ISETP.GE.AND P5, PT, R50, UR4, PT ;  /* 0x0000000432007c0c */ /* 0x001fe2000bfa6270 */
[----:B------:R-:W0:Y:S02]  /*6bbd0*/  LDCU UR4, c[0x0][0x398] ;  /* 0x00007300ff0477ac */ /* 0x000e240008000800 */
[----:B------:R3:W-:Y:S01]  /*6bbe0*/  @P6 STG.E.U8 desc[UR14][R48.64], R0 ;  /* 0x0000000030006986 */ /* 0x0007e2000c10110e */
[----:B------:R-:W-:Y:S01]  /*6bbf0*/  ISETP.LT.AND P6, PT, R66, UR10, !P5 ;  /* 0x0000000a42007c0c */ /* 0x000fe2000efc1270 */
[----:B------:R-:W0:Y:S02]  /*6bc00*/  LDCU UR10, c[0x0][0x398] ;  /* 0x00007300ff0a77ac */ /* 0x000e240008000800 */
[----:B--2---:R-:W2:Y:S01]  /*6bc10*/  LDL.LU.64 R68, [R1+0x60] ;  /* 0x0000600001447983 */ /* 0x004ea20000300a00 */
[----:B---3--:R-:W-:-:S09]  /*6bc20*/  F2FP.SATFINITE.E4M3.F32.PACK_AB_MERGE_C R0, R73, R72, RZ ;  /* 0x000000484900723e */ /* 0x008fd200048070ff */
[----:B------:R3:W-:Y:S04]  /*6bc30*/  @P6 STG.E.U8 desc[UR14][R56.64], R0 ;  /* 0x0000000038006986 */ /* 0x0007e8000c10110e */
[----:B---3--:R-:W3:Y:S01]  /*6bc40*/  LDL.LU.64 R56, [R1+0x1d10] ;  /* 0x001d100001387983 */ /* 0x008ee20000300a00 */
[----:B0-----:R-:W-:Y:S01]  /*6bc50*/  ISETP.LT.AND P6, PT, R67, UR4, !P5 ;  /* 0x0000000443007c0c */ /* 0x001fe2000efc1270 */
[----:B------:R-:W0:Y:S01]  /*6bc60*/  LDCU UR4, c[0x0][0x398] ;  /* 0x00007300ff0477ac */ /* 0x000e220008000800 */
[----:B------:R-:W-:Y:S01]  /*6bc70*/  F2FP.SATFINITE.E4M3.F32.PACK_AB_MERGE_C R37, R42, R45, RZ ;  /* 0x0000002d2a25723e */ /* 0x000fe200048070ff */
[----:B------:R-:W2:Y:S01]  /*6bc80*/  LDL.LU.64 R72, [R1+0x58] ;  /* 0x0000580001487983 */ /* 0x000ea20000300a00 */
[----:B------:R-:W-:-:S09]  /*6bc90*/  F2FP.SATFINITE.E4M3.F32.PACK_AB_MERGE_C R36, R41, R43, RZ ;  /* 0x0000002b2924723e */ /* 0x000fd200048070ff */
[----:B------:R-:W-:Y:S01]  /*6bca0*/  @P6 STG.E.U8 desc[UR14][R46.64], R37 ;  /* 0x000000252e006986 */ /* 0x000fe2000c10110e */
[----:B-1----:R-:W-:Y:S01]  /*6bcb0*/  ISETP.LT.AND P6, PT, R5, UR6, !P5 ;  /* 0x0000000605007c0c */ /* 0x002fe2000efc1270 */
[----:B------:R-:W1:-:S12]  /*6bcc0*/  LDCU UR6, c[0x0][0x398] ;  /* 0x00007300ff0677ac */ /* 0x000e580008000800 */
[----:B------:R0:W-:Y:S04]  /*6bcd0*/  @P6 STG.E.U8 desc[UR14][R70.64], R36 ;  /* 0x0000002446006986 */ /* 0x0001e8000c10110e */
[----:B0-----:R-:W5:Y:S04]  /*6bce0*/  LDL.LU.64 R70, [R1+0x50] ;  /* 0x0000500001467983 */ /* 0x001f680000300a00 */
[----:B------:R-:W5:Y:S04]  /*6bcf0*/  LDL.LU R45, [R1+0x1c88] ;  /* 0x001c8800012d7983 */ /* 0x000f680000300800 */
[----:B------:R-:W5:Y:S04]  /*6bd00*/  LDL.LU.64 R46, [R1+0x48] ;  /* 0x00004800012e7983 */ /* 0x000f680000300a00 */
[----:B------:R-:W5:Y:S04]  /*6bd10*/  LDL.LU R42, [R1+0x5d8] ;  /* 0x0005d800012a7983 */ /* 0x000f680000300800 */
[----:B------:R-:W5:Y:S01]  /*6bd20*/  LDL.LU R43, [R1+0x5dc] ;  /* 0x0005dc00012b7983 */ /* 0x000f620000300800 */
[----:B------:R-:W-:Y:S01]  /*6bd30*/  ISETP.LT.AND P5, PT, R44, UR4, !P5 ;  /* 0x000000042c007c0c */ /* 0x000fe2000efa1270 */
[----:B------:R-:W0:Y:S01]  /*6bd40*/  LDCU UR4, c[0x0][0x398] ;  /* 0x00007300ff0477ac */ /* 0x000e220008000800 */
[----:B------:R-:W-:-:S04]  /*6bd50*/  PRMT R0, R0, 0x9910, RZ ;  /* 0x0000991000007816 */ /* 0x000fc800000000ff */
[----:B------:R-:W-:Y:S02]  /*6bd60*/  SHF.R.S32.HI R0, RZ, 0x8, R0 ;  /* 0x00000008ff007819 */ /* 0x000fe40000011400 */
[----:B------:R-:W-:Y:S01]  /*6bd70*/  ISETP.GE.AND P6, PT, R40, UR9, PT ;  /* 0x0000000928007c0c */ /* 0x000fe2000bfc6270 */
[----:B------:R-:W0:Y:S01]  /*6bd80*/  LDCU UR9, c[0x0][0x398] ;  /* 0x00007300ff0977ac */ /* 0x000e220008000800 */
[----:B------:R-:W5:Y:S04]  /*6bd90*/  LDL.LU R40, [R1+0x3d8] ;  /* 0x0003d80001287983 */ /* 0x000f680000300800 */
[----:B------:R-:W5:Y:S01]  /*6bda0*/  LDL.LU R41, [R1+0x3dc] ;  /* 0x0003dc0001297983 */ /* 0x000f620000300800 */
[----:B---3--:R-:W-:-:S05]  /*6bdb0*/  F2FP.SATFINITE.E4M3.F32.PACK_AB_MERGE_C R56, R57, R56, RZ ;  /* 0x000000383938723e */ /* 0x008fca00048070ff */
[----:B----4-:R3:W-:Y:S01]  /*6bdc0*/  @P5 STG.E.U8 desc[UR14][R38.64], R56 ;  /* 0x0000003826005986 */ /* 0x0107e2000c10110e */
[----:B-1----:R-:W-:Y:S01]  /*6bdd0*/  ISETP.LT.AND P5, PT, R66, UR6, !P1 ;  /* 0x0000000642007c0c */ /* 0x002fe2000cfa1270 */
[----:B------:R-:W1:Y:S02]  /*6bde0*/  LDCU UR6, c[0x0][0x398] ;  /* 0x00007300ff0677ac */ /* 0x000e640008000800 */
[----:B---3--:R-:W3:Y:S10]  /*6bdf0*/  LDL.LU.64 R38, [R1+0x38] ;  /* 0x0000380001267983 */ /* 0x008ef40000300a00 */
[----:B--2---:R2:W-:Y:S01]  /*6be00*/  @P5 STG.E.U8 desc[UR14][R68.64], R0 ;  /* 0x0000000044005986 */ /* 0x0045e2000c10110e */
[----:B0-----:R-:W-:Y:S01]  /*6be10*/  ISETP.LT.AND P5, PT, R67, UR4, !P1 ;  /* 0x0000000443007c0c */ /* 0x001fe2000cfa1270 */
[----:B------:R-:W0:Y:S01]  /*6be20*/  LDCU UR4, c[0x0][0x398] ;  /* 0x00007300ff0477ac */ /* 0x000e220008000800 */
[----:B--2---:R-:W-:Y:S01]  /*6be30*/  PRMT R0, R37, 0x9910, RZ ;  /* 0x0000991025007816 */ /* 0x004fe200000000ff */
[----:B------:R-:W2:Y:S03]  /*6be40*/  LDL.LU R68, [R1+0x1d8] ;  /* 0x0001d80001447983 */ /* 0x000ea60000300800 */
[----:B------:R-:W-:Y:S01]  /*6be50*/  SHF.R.S32.HI R0, RZ, 0x8, R0 ;  /* 0x00000008ff007819 */ /* 0x000fe20000011400 */
[----:B------:R-:W2:Y:S06]  /*6be60*/  LDL.LU R69, [R1+0x1dc] ;  /* 0x0001dc0001457983 */ /* 0x000eac0000300800 */
[----:B------:R4:W-:Y:S01]  /*6be70*/  @P5 STG.E.U8 desc[UR14][R72.64], R0 ;  /* 0x0000000048005986 */ /* 0x0009e2000c10110e */
[----:B-1----:R-:W-:Y:S01]  /*6be80*/  ISETP.LT.AND P5, PT, R5, UR6, !P1 ;  /* 0x0000000605007c0c */ /* 0x002fe2000cfa1270 */
[----:B------:R-:W1:Y:S01]  /*6be90*/  LDCU UR6, c[0x0][0x398] ;  /* 0x00007300ff0677ac */ /* 0x000e620008000800 */
[----:B0-----:R-:W-:Y:S01]  /*6bea0*/  ISETP.LT.AND P1, PT, R44, UR4, !P1 ;  /* 0x000000042c007c0c */ /* 0x001fe2000cf21270 */
[----:B------:R-:W0:Y:S01]  /*6beb0*/  LDCU UR4, c[0x0][0x398] ;  /* 0x00007300ff0477ac */ /* 0x000e220008000800 */
[----:B----4-:R-:W-:Y:S01]  /*6bec0*/  PRMT R0, R36, 0x9910, RZ ;  /* 0x0000991024007816 */ /* 0x010fe200000000ff */
[----:B------:R-:W4:Y:S03]  /*6bed0*/  LDL.LU.64 R72, [R1+0x30] ;  /* 0x0000300001487983 */ /* 0x000f260000300a00 */
[----:B------:R-:W-:-:S05]  /*6bee0*/  SHF.R.S32.HI R0, RZ, 0x8, R0 ;  /* 0x00000008ff007819 */ /* 0x000fca0000011400 */
[----:B-----5:R5:W-:Y:S02]  /*6bef0*/  @P5 STG.E.U8 desc[UR14][R70.64], R0 ;  /* 0x0000000046005986 */ /* 0x020be4000c10110e */
[----:B-----5:R-:W-:Y:S02]  /*6bf00*/  PRMT R0, R56, 0x9910, RZ ;  /* 0x0000991038007816 */ /* 0x020fe400000000ff */
[----:B------:R-:W5:Y:S02]  /*6bf10*/  LDL.LU.64 R70, [R1+0x28] ;  /* 0x0000280001467983 */ /* 0x000f640000300a00 */
[----:B------:R-:W-:-:S05]  /*6bf20*/  SHF.R.S32.HI R0, RZ, 0x8, R0 ;  /* 0x00000008ff007819 */ /* 0x000fca0000011400 */
[----:B------:R0:W-:Y:S01]  /*6bf30*/  @P1 STG.E.U8 desc[UR14][R46.64], R0 ;  /* 0x000000002e001986 */ /* 0x0001e2000c10110e */
[----:B-1----:R-:W-:Y:S01]  /*6bf40*/  ISETP.LT.AND P1, PT, R66, UR6, !P2 ;  /* 0x0000000642007c0c */ /* 0x002fe2000d721270 */
[----:B------:R-:W1:Y:S01]  /*6bf50*/  LDCU UR6, c[0x0][0x398] ;  /* 0x00007300ff0677ac */ /* 0x000e620008000800 */
[----:B0-----:R-:W-:-:S11]  /*6bf60*/  F2FP.SATFINITE.E4M3.F32.PACK_AB_MERGE_C R0, R43, R42, RZ ;  /* 0x0000002a2b00723e */ /* 0x001fd600048070ff */
[----:B------:R0:W-:Y:S04]  /*6bf70*/  @P1 STG.E.U8 desc[UR14][R58.64], R0 ;  /* 0x000000003a001986 */ /* 0x0001e8000c10110e */
[----:B0-----:R-:W5:Y:S01]  /*6bf80*/  LDL.LU.64 R58, [R1+0x1d08] ;  /* 0x001d0800013a7983 */ /* 0x001f620000300a00 */
[----:B------:R-:W-:Y:S01]  /*6bf90*/  ISETP.LT.AND P1, PT, R67, UR4, !P2 ;  /* 0x0000000443007c0c */ /* 0x000fe2000d721270 */
[----:B------:R-:W0:Y:S02]  /*6bfa0*/  LDCU UR4, c[0x0][0x398] ;  /* 0x00007300ff0477ac */ /* 0x000e240008000800 */
[----:B------:R-:W5:Y:S01]  /*6bfb0*/  LDL.LU.64 R42, [R1+0x20] ;  /* 0x00002000012a7983 */ /* 0x000f620000300a00 */
[----:B------:R-:W-:-:S03]  /*6bfc0*/  F2FP.SATFINITE.E4M3.F32.PACK_AB_MERGE_C R36, R41, R40, RZ ;  /* 0x000000282924723e */ /* 0x000fc600048070ff */
[----:B------:R-:W5:Y:S06]  /*6bfd0*/  LDL.LU.64 R40, [R1+0x18] ;  /* 0x0000180001287983 */ /* 0x000f6c0000300a00 */
[----:B---3--:R3:W-:Y:S01]  /*6bfe0*/  @P1 STG.E.U8 desc[UR14][R38.64], R36 ;  /* 0x0000002426001986 */ /* 0x0087e2000c10110e */
[----:B-1----:R-:W-:Y:S01]  /*6bff0*/  ISETP.LT.AND P1, PT, R5, UR6, !P2 ;  /* 0x0000000605007c0c */ /* 0x002fe2000d721270 */
[----:B------:R-:W1:Y:S01]  /*6c000*/  LDCU UR6, c[0x0][0x398] ;  /* 0x00007300ff0677ac */ /* 0x000e620008000800 */
[----:B0-----:R-:W-:Y:S02]  /*6c010*/  ISETP.LT.AND P2, PT, R44, UR4, !P2 ;  /* 0x000000042c007c0c */ /* 0x001fe4000d741270 */
[----:B--2---:R-:W-:Y:S01]  /*6c020*/  F2FP.SATFINITE.E4M3.F32.PACK_AB_MERGE_C R37, R69, R68, RZ ;  /* 0x000000444525723e */ /* 0x004fe200048070ff */
[----:B------:R-:W0:Y:S01]  /*6c030*/  LDCU UR4, c[0x0][0x398] ;  /* 0x00007300ff0477ac */ /* 0x000e220008000800 */
[----:B------:R-:W2:Y:S04]  /*6c040*/  LDL.LU R68, [R1+0x5e0] ;  /* 0x0005e00001447983 */ /* 0x000ea80000300800 */
[----:B------:R-:W2:Y:S04]  /*6c050*/  LDL.LU R69, [R1+0x5e4] ;  /* 0x0005e40001457983 */ /* 0x000ea80000300800 */
[----:B---3--:R-:W3:Y:S04]  /*6c060*/  LDL.LU R38, [R1+0x1c94] ;  /* 0x001c940001267983 */ /* 0x008ee80000300800 */
[----:B----4-:R4:W-:Y:S04]  /*6c070*/  @P1 STG.E.U8 desc[UR14][R72.64], R37 ;  /* 0x0000002548001986 */ /* 0x0109e8000c10110e */
[----:B----4-:R-:W4:Y:S01]  /*6c080*/  LDL.LU R72, [R1+0x3e0] ;  /* 0x0003e00001487983 */ /* 0x010f220000300800 */
[----:B-----5:R-:W-:-:S05]  /*6c090*/  F2FP.SATFINITE.E4M3.F32.PACK_AB_MERGE_C R58, R59, R58, RZ ;  /* 0x0000003a3b3a723e */ /* 0x020fca00048070ff */
[----:B------:R5:W-:Y:S04]  /*6c0a0*/  @P2 STG.E.U8 desc[UR14][R70.64], R58 ;  /* 0x0000003a46002986 */ /* 0x000be8000c10110e */
[----:B-----5:R-:W4:Y:S04]  /*6c0b0*/  LDL.LU R70, [R1+0x3e4] ;  /* 0x0003e40001467983 */ /* 0x020f280000300800 */
[----:B------:R-:W5:Y:S04]  /*6c0c0*/  LDL.LU R71, [R1+0x1e0] ;  /* 0x0001e00001477983 */ /* 0x000f680000300800 */
[----:B------:R-:W5:Y:S01]  /*6c0d0*/  LDL.LU R73, [R1+0x1e4] ;  /* 0x0001e40001497983 */ /* 0x000f620000300800 */
[----:B------:R-:W-:Y:S01]  /*6c0e0*/  ISETP.GE.AND P5, PT, R45, UR7, PT ;  /* 0x000000072d007c0c */ /* 0x000fe2000bfa6270 */
[----:B------:R-:W0:Y:S01]  /*6c0f0*/  LDCU UR7, c[0x0][0x398] ;  /* 0x00007300ff0777ac */ /* 0x000e220008000800 */
[----:B------:R-:W-:-:S02]  /*6c100*/  PRMT R0, R0, 0x9910, RZ ;  /* 0x0000991000007816 */ /* 0x000fc400000000ff */
[----:B-1----:R-:W-:Y:S01]  /*6c110*/  ISETP.LT.AND P2, PT, R67, UR6, !P4 ;  /* 0x0000000643007c0c */ /* 0x002fe2000e741270 */
[----:B------:R-:W1:Y:S01]  /*6c120*/  LDCU UR6, c[0x0][0x398] ;  /* 0x00007300ff0677ac */ /* 0x000e620008000800 */
[----:B------:R-:W-:Y:S02]  /*6c130*/  SHF.R.S32.HI R0, RZ, 0x8, R0 ;  /* 0x00000008ff007819 */ /* 0x000fe40000011400 */
[----:B------:R-:W-:Y:S02]  /*6c140*/  PRMT R36, R36, 0x9910, RZ ;  /* 0x0000991024247816 */ /* 0x000fe400000000ff */
[----:B0-----:R-:W-:Y:S01]  /*6c150*/  ISETP.LT.AND P1, PT, R66, UR7, !P4 ;  /* 0x0000000742007c0c */ /* 0x001fe2000e721270 */
[----:B------:R-:W0:Y:S01]  /*6c160*/  LDCU UR7, c[0x0][0x398] ;  /* 0x00007300ff0777ac */ /* 0x000e220008000800 */
[----:B------:R-:W-:-:S11]  /*6c170*/  PRMT R37, R37, 0x9910, RZ ;  /* 0x0000991025257816 */ /* 0x000fd600000000ff */
[----:B------:R0:W-:Y:S01]  /*6c180*/  @P1 STG.E.U8 desc[UR14][R42.64], R0 ;  /* 0x000000002a001986 */ /* 0x0001e2000c10110e */
[----:B------:R-:W-:Y:S01]  /*6c190*/  ISETP.LT.AND P1, PT, R5, UR4, !P4 ;  /* 0x0000000405007c0c */ /* 0x000fe2000e721270 */
[----:B------:R-:W1:Y:S01]  /*6c1a0*/  LDCU UR4, c[0x0][0x398] ;  /* 0x00007300ff0477ac */ /* 0x000e620008000800 */
[----:B------:R-:W-:Y:S02]  /*6c1b0*/  ISETP.LT.AND P4, PT, R44, UR8, !P4 ;  /* 0x000000082c007c0c */ /* 0x000fe4000e781270 */
[----:B------:R-:W-:Y:S01]  /*6c1c0*/  SHF.R.S32.HI R37, RZ, 0x8, R37 ;  /* 0x00000008ff257819 */ /* 0x000fe20000011425 */
[----:B------:R-:W1:Y:S01]  /*6c1d0*/  LDCU UR8, c[0x0][0x398] ;  /* 0x00007300ff0877ac */ /* 0x000e620008000800 */
[----:B0-----:R-:W-:-:S05]  /*6c1e0*/  SHF.R.S32.HI R0, RZ, 0x8, R36 ;  /* 0x00000008ff007819 */ /* 0x001fca0000011424 */
[----:B------:R-:W-:Y:S01]  /*6c1f0*/  @P2 STG.E.U8 desc[UR14][R40.64], R0 ;  /* 0x0000000028002986 */ /* 0x000fe2000c10110e */
[----:B------:R-:W-:Y:S01]  /*6c200*/  ISETP.LT.AND P2, PT, R66, UR7, !P3 ;  /* 0x0000000742007c0c */ /* 0x000fe2000df41270 */
[----:B------:R-:W0:Y:S01]  /*6c210*/  LDCU UR7, c[0x0][0x398] ;  /* 0x00007300ff0777ac */ /* 0x000e220008000800 */
[----:B------:R-:W-:-:S04]  /*6c220*/  PRMT R36, R58, 0x9910, RZ ;  /* 0x000099103a247816 */ /* 0x000fc800000000ff */
[----:B------:R-:W-:Y:S01]  /*6c230*/  SHF.R.S32.HI R36, RZ, 0x8, R36 ;  /* 0x00000008ff247819 */ /* 0x000fe20000011424 */
[----:B------:R0:W-:Y:S04]  /*6c240*/  @P1 STG.E.U8 desc[UR14][R60.64], R37 ;  /* 0x000000253c001986 */ /* 0x0001e8000c10110e */
[----:B------:R1:W-:Y:S04]  /*6c250*/  @P4 STG.E.U8 desc[UR14][R62.64], R36 ;  /* 0x000000243e004986 */ /* 0x0003e8000c10110e */
[----:B0-----:R-:W3:Y:S04]  /*6c260*/  LDL.LU.64 R60, [R1+0x1d00] ;  /* 0x001d0000013c7983 */ /* 0x001ee80000300a00 */
[----:B-1----:R-:W3:Y:S01]  /*6c270*/  LDL.LU.64 R62, [R1+0x1cf8] ;  /* 0x001cf800013e7983 */ /* 0x002ee20000300a00 */
[----:B--2---:R-:W-:-:S05]  /*6c280*/  F2FP.SATFINITE.E4M3.F32.PACK_AB_MERGE_C R0, R69, R68, RZ ;  /* 0x000000444500723e */ /* 0x004fca00048070ff */
[----:B------:R0:W-:Y:S04]  /*6c290*/  @P2 STG.E.U8 desc[UR14][R64.64], R0 ;  /* 0x0000000040002986 */ /* 0x0001e8000c10110e */
[----:B0-----:R-:W2:Y:S04]  /*6c2a0*/  LDL.LU.64 R64, [R1+0x1cf0] ;  /* 0x001cf00001407983 */ /* 0x001ea80000300a00 */
[----:B------:R-:W2:Y:S04]  /*6c2b0*/  LDL.LU R40, [R1+0x1b00] ;  /* 0x001b000001287983 */ /* 0x000ea80000300800 */
[----:B------:R-:W2:Y:S04]  /*6c2c0*/  LDL.LU R46, [R1+0x1c9c] ;  /* 0x001c9c00012e7983 */ /* 0x000ea80000300800 */
[----:B------:R-:W2:Y:S04]  /*6c2d0*/  LDL.LU R45, [R1+0x5e8] ;  /* 0x0005e800012d7983 */ /* 0x000ea80000300800 */
[----:B------:R-:W2:Y:S01]  /*6c2e0*/  LDL.LU R43, [R1+0x5ec] ;  /* 0x0005ec00012b7983 */ /* 0x000ea20000300800 */
[----:B----4-:R-:W-:-:S03]  /*6c2f0*/  F2FP.SATFINITE.E4M3.F32.PACK_AB_MERGE_C R36, R70, R72, RZ ;  /* 0x000000484624723e */ /* 0x010fc600048070ff */
[----:B------:R-:W4:Y:S04]  /*6c300*/  LDL.LU R72, [R1+0x3e8] ;  /* 0x0003e80001487983 */ /* 0x000f280000300800 */
[----:B------:R-:W4:Y:S01]  /*6c310*/  LDL.LU R70, [R1+0x3ec] ;  /* 0x0003ec0001467983 */ /* 0x000f220000300800 */
[----:B-----5:R-:W-:-:S03]  /*6c320*/  F2FP.SATFINITE.E4M3.F32.PACK_AB_MERGE_C R37, R73, R71, RZ ;  /* 0x000000474925723e */ /* 0x020fc600048070ff */
[----:B------:R-:W5:Y:S04]  /*6c330*/  LDL.LU R42, [R1+0x1b04] ;  /* 0x001b0400012a7983 */ /* 0x000f680000300800 */
[----:B------:R-:W5:Y:S04]  /*6c340*/  LDL.LU R71, [R1+0x1e8] ;  /* 0x0001e80001477983 */ /* 0x000f680000300800 */
[----:B------:R-:W5:Y:S01]  /*6c350*/  LDL.LU R73, [R1+0x1ec] ;  /* 0x0001ec0001497983 */ /* 0x000f620000300800 */
[----:B------:R-:W-:Y:S01]  /*6c360*/  ISETP.LT.AND P1, PT, R67, UR6, !P3 ;  /* 0x0000000643007c0c */ /* 0x000fe2000df21270 */
[----:B------:R-:W0:Y:S01]  /*6c370*/  LDCU UR6, c[0x0][0x398] ;  /* 0x00007300ff0677ac */ /* 0x000e220008000800 */
[----:B------:R-:W-:Y:S01]  /*6c380*/  ISETP.LT.AND P4, PT, R5, UR9, !P3 ;  /* 0x0000000905007c0c */ /* 0x000fe2000df81270 */
[----:B------:R-:W5:Y:S01]  /*6c390*/  LDL.LU R68, [R1+0x5f0] ;  /* 0x0005f00001447983 */ /* 0x000f620000300800 */
[----:B------:R-:W-:Y:S01]  /*6c3a0*/  ISETP.LT.AND P3, PT, R44, UR4, !P3 ;  /* 0x000000042c007c0c */ /* 0x000fe2000df61270 */
[----:B------:R-:W1:Y:S01]  /*6c3b0*/  LDCU UR4, c[0x0][0x398] ;  /* 0x00007300ff0477ac */ /* 0x000e620008000800 */
[----:B---3--:R-:W-:Y:S01]  /*6c3c0*/  ISETP.GE.AND P2, PT, R38, UR13, PT ;  /* 0x0000000d26007c0c */ /* 0x008fe2000bf46270 */
[----:B------:R-:W3:Y:S01]  /*6c3d0*/  LDL.LU R69, [R1+0x5f4] ;  /* 0x0005f40001457983 */ /* 0x000ee20000300800 */
[----:B------:R-:W-:Y:S01]  /*6c3e0*/  PRMT R0, R0, 0x9910, RZ ;  /* 0x0000991000007816 */ /* 0x000fe200000000ff */
[----:B------:R-:W1:Y:S04]  /*6c3f0*/  LDCU UR9, c[0x0][0x398] ;  /* 0x00007300ff0977ac */ /* 0x000e680008000800 */
[----:B------:R-:W-:Y:S01]  /*6c400*/  @P1 STG.E.U8 desc[UR14][R92.64], R36 ;  /* 0x000000245c001986 */ /* 0x000fe2000c10110e */
[----:B------:R-:W-:Y:S01]  /*6c410*/  ISETP.LT.AND P1, PT, R66, UR7, !P6 ;  /* 0x0000000742007c0c */ /* 0x000fe2000f721270 */
[----:B------:R-:W1:Y:S02]  /*6c420*/  LDCU UR7, c[0x0][0x398] ;  /* 0x00007300ff0777ac */ /* 0x000e640008000800 */
[----:B------:R-:W-:Y:S01]  /*6c430*/  @P4 STG.E.U8 desc[UR14][R90.64], R37 ;  /* 0x000000255a004986 */ /* 0x000fe2000c10110e */
[----:B0-----:R-:W-:Y:S01]  /*6c440*/  ISETP.LT.AND P4, PT, R67, UR6, !P6 ;  /* 0x0000000643007c0c */ /* 0x001fe2000f781270 */
[----:B------:R-:W0:Y:S01]  /*6c450*/  LDCU UR6, c[0x0][0x398] ;  /* 0x00007300ff0677ac */ /* 0x000e220008000800 */
[----:B------:R-:W-:-:S02]  /*6c460*/  PRMT R38, R36, 0x9910, RZ ;  /* 0x0000991024267816 */ /* 0x000fc400000000ff */
[----:B------:R-:W-:Y:S02]  /*6c470*/  SHF.R.S32.HI R39, RZ, 0x8, R0 ;  /* 0x00000008ff277819 */ /* 0x000fe40000011400 */
[----:B------:R-:W-:Y:S02]  /*6c480*/  SHF.R.S32.HI R41, RZ, 0x8, R38 ;  /* 0x00000008ff297819 */ /* 0x000fe40000011426 */
[----:B------:R-:W-:-:S05]  /*6c490*/  F2FP.SATFINITE.E4M3.F32.PACK_AB_MERGE_C R60, R61, R60, RZ ;  /* 0x0000003c3d3c723e */ /* 0x000fca00048070ff */
[----:B------:R-:W-:Y:S04]  /*6c4a0*/  @P3 STG.E.U8 desc[UR14][R88.64], R60 ;  /* 0x0000003c58003986 */ /* 0x000fe8000c10110e */
[----:B------:R-:W-:Y:S04]  /*6c4b0*/  @P1 STG.E.U8 desc[UR14][R86.64], R39 ;  /* 0x0000002756001986 */ /* 0x000fe8000c10110e */
[----:B------:R2:W-:Y:S02]  /*6c4c0*/  @P4 STG.E.U8 desc[UR14][R84.64], R41 ;  /* 0x0000002954004986 */ /* 0x0005e4000c10110e */
[----:B--2---:R-:W-:-:S02]  /*6c4d0*/  F2FP.SATFINITE.E4M3.F32.PACK_AB_MERGE_C R41, R43, R45, RZ ;  /* 0x0000002d2b29723e */ /* 0x004fc400048070ff */
[----:B----4-:R-:W-:Y:S02]  /*6c4e0*/  F2FP.SATFINITE.E4M3.F32.PACK_AB_MERGE_C R43, R70, R72, RZ ;  /* 0x00000048462b723e */ /* 0x010fe400048070ff */
[----:B------:R-:W2:Y:S04]  /*6c4f0*/  LDL.LU R72, [R1+0x3f0] ;  /* 0x0003f00001487983 */ /* 0x000ea80000300800 */
[----:B------:R-:W2:Y:S01]  /*6c500*/  LDL.LU R70, [R1+0x3f4] ;  /* 0x0003f40001467983 */ /* 0x000ea20000300800 */
[----:B-----5:R-:W-:-:S03]  /*6c510*/  F2FP.SATFINITE.E4M3.F32.PACK_AB_MERGE_C R45, R73, R71, RZ ;  /* 0x00000047492d723e */ /* 0x020fc600048070ff */
[----:B------:R-:W4:Y:S04]  /*6c520*/  LDL.LU R71, [R1+0x1f0] ;  /* 0x0001f00001477983 */ /* 0x000f280000300800 */
[----:B------:R-:W4:Y:S01]  /*6c530*/  LDL.LU R73, [R1+0x1f4] ;  /* 0x0001f40001497983 */ /* 0x000f220000300800 */
[----:B------:R-:W-:Y:S01]  /*6c540*/  ISETP.LT.AND P3, PT, R5, UR8, !P6 ;  /* 0x0000000805007c0c */ /* 0x000fe2000f761270 */
[----:B------:R-:W5:Y:S01]  /*6c550*/  LDCU UR8, c[0x0][0x398] ;  /* 0x00007300ff0877ac */ /* 0x000f620008000800 */
[----:B------:R-:W-:Y:S02]  /*6c560*/  PRMT R60, R60, 0x9910, RZ ;  /* 0x000099103c3c7816 */ /* 0x000fe400000000ff */
[----:B------:R-:W-:Y:S02]  /*6c570*/  PRMT R37, R37, 0x9910, RZ ;  /* 0x0000991025257816 */ /* 0x000fe400000000ff */
[----:B-1----:R-:W-:Y:S01]  /*6c580*/  ISETP.LT.AND P6, PT, R44, UR4, !P6 ;  /* 0x000000042c007c0c */ /* 0x002fe2000f7c1270 */
[----:B------:R-:W-:Y:S01]  /*6c590*/  IMAD.MOV.U32 R39, RZ, RZ, R60 ;  /* 0x000000ffff277224 */ /* 0x000fe200078e003c */
[----:B------:R-:W-:Y:S01]  /*6c5a0*/  SHF.R.S32.HI R37, RZ, 0x8, R37 ;  /* 0x00000008ff257819 */ /* 0x000fe20000011425 */
[----:B------:R-:W1:Y:S03]  /*6c5b0*/  LDCU UR4, c[0x0][0x398] ;  /* 0x00007300ff0477ac */ /* 0x000e660008000800 */
[----:B------:R-:W-:Y:S01]  /*6c5c0*/  SHF.R.S32.HI R39, RZ, 0x8, R39 ;  /* 0x00000008ff277819 */ /* 0x000fe20000011427 */
[----:B------:R3:W-:Y:S01]  /*6c5d0*/  @P3 STG.E.U8 desc[UR14][R82.64], R37 ;  /* 0x0000002552003986 */ /* 0x0007e2000c10110e */
[----:B0-----:R-:W-:Y:S01]  /*6c5e0*/  ISETP.LT.AND P3, PT, R67, UR6, !P5 ;  /* 0x0000000643007c0c */ /* 0x001fe2000ef61270 */
[----:B------:R-:W0:Y:S01]  /*6c5f0*/  LDCU UR6, c[0x0][0x398] ;  /* 0x00007300ff0677ac */ /* 0x000e220008000800 */
[----:B------:R-:W-:-:S03]  /*6c600*/  ISETP.LT.AND P4, PT, R66, UR7, !P5 ;  /* 0x0000000742007c0c */ /* 0x000fc6000ef81270 */
[----:B------:R-:W-:Y:S01]  /*6c610*/  @P6 STG.E.U8 desc[UR14][R80.64], R39 ;  /* 0x0000002750006986 */ /* 0x000fe2000c10110e */
[----:B-----5:R-:W-:Y:S01]  /*6c620*/  ISETP.LT.AND P6, PT, R5, UR8, !P5 ;  /* 0x0000000805007c0c */ /* 0x020fe2000efc1270 */
[----:B------:R-:W5:Y:S01]  /*6c630*/  LDCU UR7, c[0x0][0x398] ;  /* 0x00007300ff0777ac */ /* 0x000f620008000800 */
[----:B------:R-:W-:Y:S02]  /*6c640*/  F2FP.SATFINITE.E4M3.F32.PACK_AB_MERGE_C R63, R63, R62, RZ ;  /* 0x0000003e3f3f723e */ /* 0x000fe400048070ff */
[----:B---3--:R-:W-:Y:S01]  /*6c650*/  PRMT R37, R41, 0x9910, RZ ;  /* 0x0000991029257816 */ /* 0x008fe200000000ff */
[----:B------:R-:W3:Y:S01]  /*6c660*/  LDCU UR8, c[0x0][0x398] ;  /* 0x00007300ff0877ac */ /* 0x000ee20008000800 */
[----:B-1----:R-:W-:-:S03]  /*6c670*/  ISETP.LT.AND P5, PT, R44, UR4, !P5 ;  /* 0x000000042c007c0c */ /* 0x002fc6000efa1270 */
[----:B------:R-:W-:Y:S01]  /*6c680*/  @P4 STG.E.U8 desc[UR14][R78.64], R41 ;  /* 0x000000294e004986 */ /* 0x000fe2000c10110e */
[----:B------:R-:W1:Y:S03]  /*6c690*/  LDCU UR4, c[0x0][0x398] ;  /* 0x00007300ff0477ac */ /* 0x000e660008000800 */
[----:B------:R-:W-:Y:S04]  /*6c6a0*/  @P3 STG.E.U8 desc[UR14][R76.64], R43 ;  /* 0x0000002b4c003986 */ /* 0x000fe8000c10110e */
[----:B------:R-:W-:Y:S01]  /*6c6b0*/  @P6 STG.E.U8 desc[UR14][R74.64], R45 ;  /* 0x0000002d4a006986 */ /* 0x000fe2000c10110e */
[----:B0-----:R-:W-:Y:S01]  /*6c6c0*/  ISETP.LT.AND P6, PT, R66, UR6, !P2 ;  /* 0x0000000642007c0c */ /* 0x001fe2000d7c1270 */
[----:B------:R-:W0:Y:S01]  /*6c6d0*/  LDCU UR6, c[0x0][0x398] ;  /* 0x00007300ff0677ac */ /* 0x000e220008000800 */
[----:B------:R-:W-:Y:S01]  /*6c6e0*/  SHF.R.S32.HI R37, RZ, 0x8, R37 ;  /* 0x00000008ff257819 */ /* 0x000fe20000011425 */
[----:B------:R3:W-:Y:S01]  /*6c6f0*/  @P5 STG.E.U8 desc[UR14][R34.64], R63 ;  /* 0x0000003f22005986 */ /* 0x0007e2000c10110e */
[----:B------:R-:W-:-:S02]  /*6c700*/  PRMT R0, R43, 0x9910, RZ ;  /* 0x000099102b007816 */ /* 0x000fc400000000ff */
[----:B-----5:R-:W-:Y:S01]  /*6c710*/  ISETP.LT.AND P5, PT, R67, UR7, !P2 ;  /* 0x0000000743007c0c */ /* 0x020fe2000d7a1270 */
[----:B------:R-:W5:Y:S06]  /*6c720*/  LDCU UR7, c[0x0][0x398] ;  /* 0x00007300ff0777ac */ /* 0x000f6c0008000800 */
[----:B------:R5:W-:Y:S01]  /*6c730*/  @P6 STG.E.U8 desc[UR14][R32.64], R37 ;  /* 0x0000002520006986 */ /* 0x000be2000c10110e */
[----:B-1----:R-:W-:Y:S01]  /*6c740*/  ISETP.LT.AND P6, PT, R5, UR4, !P2 ;  /* 0x0000000405007c0c */ /* 0x002fe2000d7c1270 */
[----:B------:R-:W1:Y:S01]  /*6c750*/  LDCU UR4, c[0x0][0x398] ;  /* 0x00007300ff0477ac */ /* 0x000e620008000800 */
[----:B---3--:R-:W-:-:S02]  /*6c760*/  SHF.R.S32.HI R35, RZ, 0x8, R0 ;  /* 0x00000008ff237819 */ /* 0x008fc40000011400 */
[----:B------:R-:W-:Y:S02]  /*6c770*/  PRMT R0, R45, 0x9910, RZ ;  /* 0x000099102d007816 */ /* 0x000fe400000000ff */
[----:B------:R-:W-:Y:S02]  /*6c780*/  PRMT R63, R63, 0x9910, RZ ;  /* 0x000099103f3f7816 */ /* 0x000fe400000000ff */
[----:B0-----:R-:W-:Y:S02]  /*6c790*/  ISETP.LT.AND P2, PT, R44, UR6, !P2 ;  /* 0x000000062c007c0c */ /* 0x001fe4000d741270 */
[----:B------:R-:W-:Y:S01]  /*6c7a0*/  ISETP.GE.AND P1, PT, R46, UR11, PT ;  /* 0x0000000b2e007c0c */ /* 0x000fe2000bf26270 */
[----:B------:R0:W-:Y:S01]  /*6c7b0*/  @P5 STG.E.U8 desc[UR14][R30.64], R35 ;  /* 0x000000231e005986 */ /* 0x0001e2000c10110e */
[----:B-----5:R-:W-:Y:S01]  /*6c7c0*/  SHF.R.S32.HI R33, RZ, 0x8, R0 ;  /* 0x00000008ff217819 */ /* 0x020fe20000011400 */
[----:B------:R-:W-:Y:S01]  /*6c7d0*/  IMAD.MOV.U32 R0, RZ, RZ, R63 ;  /* 0x000000ffff007224 */ /* 0x000fe200078e003f */
[----:B------:R-:W-:Y:S01]  /*6c7e0*/  ISETP.LT.AND P5, PT, R66, UR8, !P1 ;  /* 0x0000000842007c0c */ /* 0x000fe2000cfa1270 */
[----:B------:R-:W3:Y:S02]  /*6c7f0*/  LDCU UR6, c[0x0][0x398] ;  /* 0x00007300ff0677ac */ /* 0x000ee40008000800 */
[----:B------:R-:W-:Y:S01]  /*6c800*/  @P6 STG.E.U8 desc[UR14][R28.64], R33 ;  /* 0x000000211c006986 */ /* 0x000fe2000c10110e */
[----:B------:R-:W5:Y:S01]  /*6c810*/  LDCU UR8, c[0x0][0x398] ;  /* 0x00007300ff0877ac */ /* 0x000f620008000800 */
[----:B0-----:R-:W-:Y:S01]  /*6c820*/  SHF.R.S32.HI R31, RZ, 0x8, R0 ;  /* 0x00000008ff1f7819 */ /* 0x001fe20000011400 */
[----:B------:R-:W0:Y:S01]  /*6c830*/  LDCU UR11, c[0x0][0x398] ;  /* 0x00007300ff0b77ac */ /* 0x000e220008000800 */
[----:B------:R-:W-:-:S03]  /*6c840*/  ISETP.LT.AND P6, PT, R67, UR7, !P1 ;  /* 0x0000000743007c0c */ /* 0x000fc6000cfc1270 */
[----:B------:R-:W-:Y:S01]  /*6c850*/  @P2 STG.E.U8 desc[UR14][R26.64], R31 ;  /* 0x0000001f1a002986 */ /* 0x000fe2000c10110e */
[----:B-1----:R-:W-:Y:S01]  /*6c860*/  ISETP.LT.AND P2, PT, R5, UR4, !P1 ;  /* 0x0000000405007c0c */ /* 0x002fe2000cf41270 */
[----:B------:R-:W1:Y:S01]  /*6c870*/  LDCU UR4, c[0x0][0x398] ;  /* 0x00007300ff0477ac */ /* 0x000e620008000800 */
[----:B------:R-:W-:Y:S02]  /*6c880*/  F2FP.SATFINITE.E4M3.F32.PACK_AB_MERGE_C R39, R69, R68, RZ ;  /* 0x000000444527723e */ /* 0x000fe400048070ff */
[----:B------:R-:W-:Y:S01]  /*6c890*/  ISETP.GE.AND P4, PT, R42, UR19, PT ;  /* 0x000000132a007c0c */ /* 0x000fe2000bf86270 */
[----:B------:R-:W0:Y:S01]  /*6c8a0*/  LDCU UR7, c[0x0][0x398] ;  /* 0x00007300ff0777ac */ /* 0x000e220008000800 */
[----:B------:R-:W-:Y:S01]  /*6c8b0*/  ISETP.GE.AND P3, PT, R40, UR17, PT ;  /* 0x0000001128007c0c */ /* 0x000fe2000bf66270 */
[----:B------:R0:W-:Y:S01]  /*6c8c0*/  @P5 STG.E.U8 desc[UR14][R24.64], R39 ;  /* 0x0000002718005986 */ /* 0x0001e2000c10110e */
[----:B---3--:R-:W-:Y:S01]  /*6c8d0*/  ISETP.LT.AND P5, PT, R66, UR6, !P4 ;  /* 0x0000000642007c0c */ /* 0x008fe2000e7a1270 */
[----:B------:R-:W3:Y:S01]  /*6c8e0*/  LDCU UR6, c[0x0][0x398] ;  /* 0x00007300ff0677ac */ /* 0x000ee20008000800 */
[----:B--2---:R-:W-:-:S05]  /*6c8f0*/  F2FP.SATFINITE.E4M3.F32.PACK_AB_MERGE_C R35, R70, R72, RZ ;  /* 0x000000484623723e */ /* 0x004fca00048070ff */
[----:B------:R-:W-:Y:S01]  /*6c900*/  @P6 STG.E.U8 desc[UR14][R22.64], R35 ;  /* 0x0000002316006986 */ /* 0x000fe2000c10110e */
[----:B------:R-:W-:Y:S02]  /*6c910*/  ISETP.LT.AND P6, PT, R66, UR10, !P0 ;  /* 0x0000000a42007c0c */ /* 0x000fe4000c7c1270 */
[----:B----4-:R-:W-:-:S05]  /*6c920*/  F2FP.SATFINITE.E4M3.F32.PACK_AB_MERGE_C R37, R73, R71, RZ ;  /* 0x000000474925723e */ /* 0x010fca00048070ff */
[----:B------:R2:W-:Y:S01]  /*6c930*/  @P2 STG.E.U8 desc[UR14][R20.64], R37 ;  /* 0x0000002514002986 */ /* 0x0005e2000c10110e */
[----:B-----5:R-:W-:Y:S01]  /*6c940*/  ISETP.LT.AND P2, PT, R66, UR8, !P3 ;  /* 0x0000000842007c0c */ /* 0x020fe2000df41270 */
[----:B------:R-:W4:Y:S02]  /*6c950*/  LDCU UR8, c[0x0][0x398] ;  /* 0x00007300ff0877ac */ /* 0x000f240008000800 */
[----:B------:R-:W5:Y:S04]  /*6c960*/  LDL.LU R66, [R1+0x1cec] ;  /* 0x001cec0001427983 */ /* 0x000f680000300800 */
[----:B------:R-:W5:Y:S04]  /*6c970*/  LDL.LU R48, [R1+0x5f8] ;  /* 0x0005f80001307983 */ /* 0x000f680000300800 */
[----:B------:R-:W5:Y:S01]  /*6c980*/  LDL.LU R49, [R1+0x5fc] ;  /* 0x0005fc0001317983 */ /* 0x000f620000300800 */
[----:B------:R-:W-:Y:S01]  /*6c990*/  ISETP.LT.AND P1, PT, R44, UR9, !P1 ;  /* 0x000000092c007c0c */ /* 0x000fe2000cf21270 */
[----:B------:R-:W2:Y:S01]  /*6c9a0*/  LDCU UR9, c[0x0][0x398] ;  /* 0x00007300ff0977ac */ /* 0x000ea20008000800 */
[----:B------:R-:W-:Y:S01]  /*6c9b0*/  PRMT R0, R39, 0x9910, RZ ;  /* 0x0000991027007816 */ /* 0x000fe200000000ff */
[----:B------:R-:W5:Y:S01]  /*6c9c0*/  LDL.LU R46, [R1+0x3f8] ;  /* 0x0003f800012e7983 */ /* 0x000f620000300800 */
[----:B------:R-:W-:-:S02]  /*6c9d0*/  F2FP.SATFINITE.E4M3.F32.PACK_AB_MERGE_C R65, R65, R64, RZ ;  /* 0x000000404141723e */ /* 0x000fc400048070ff */
[----:B0-----:R-:W-:Y:S01]  /*6c9e0*/  SHF.R.S32.HI R25, RZ, 0x8, R0 ;  /* 0x00000008ff197819 */ /* 0x001fe20000011400 */
[----:B------:R-:W5:Y:S06]  /*6c9f0*/  LDL.LU R47, [R1+0x3fc] ;  /* 0x0003fc00012f7983 */ /* 0x000f6c0000300800 */
[----:B------:R0:W-:Y:S01]  /*6ca00*/  @P1 STG.E.U8 desc[UR14][R18.64], R65 ;  /* 0x0000004112001986 */ /* 0x0001e2000c10110e */
[----:B------:R-:W-:-:S03]  /*6ca10*/  ISETP.LT.AND P1, PT, R5, UR7, !P4 ;  /* 0x0000000705007c0c */ /* 0x000fc6000e721270 */
[----:B------:R4:W-:Y:S01]  /*6ca20*/  @P5 STG.E.U8 desc[UR14][R16.64], R25 ;  /* 0x0000001910005986 */ /* 0x0009e2000c10110e */
[----:B-1----:R-:W-:Y:S01]  /*6ca30*/  ISETP.LT.AND P5, PT, R67, UR4, !P4 ;  /* 0x0000000443007c0c */ /* 0x002fe2000e7a1270 */
[----:B------:R-:W1:Y:S01]  /*6ca40*/  LDCU UR4, c[0x0][0x398] ;  /* 0x00007300ff0477ac */ /* 0x000e620008000800 */
[----:B------:R-:W-:Y:S01]  /*6ca50*/  PRMT R0, R35, 0x9910, RZ ;  /* 0x0000991023007816 */ /* 0x000fe200000000ff */
[----:B------:R-:W5:Y:S01]  /*6ca60*/  LDL.LU R42, [R1+0x1f8] ;  /* 0x0001f800012a7983 */ /* 0x000f620000300800 */
[----:B--2---:R-:W-:Y:S02]  /*6ca70*/  PRMT R20, R37, 0x9910, RZ ;  /* 0x0000991025147816 */ /* 0x004fe400000000ff */
[----:B---3--:R-:W-:Y:S01]  /*6ca80*/  ISETP.LT.AND P4, PT, R44, UR6, !P4 ;  /* 0x000000062c007c0c */ /* 0x008fe2000e781270 */
[----:B------:R-:W2:Y:S01]  /*6ca90*/  LDL.LU R40, [R1+0x1fc] ;  /* 0x0001fc0001287983 */ /* 0x000ea20000300800 */
[----:B------:R-:W-:Y:S01]  /*6caa0*/  PRMT R21, R65, 0x9910, RZ ;  /* 0x0000991041157816 */ /* 0x000fe200000000ff */
[----:B------:R-:W3:Y:S01]  /*6cab0*/  LDCU UR6, c[0x0][0x398] ;  /* 0x00007300ff0677ac */ /* 0x000ee20008000800 */
[----:B0-----:R-:W-:Y:S01]  /*6cac0*/  SHF.R.S32.HI R19, RZ, 0x8, R20 ;  /* 0x00000008ff137819 */ /* 0x001fe20000011414 */
[----:B------:R-:W3:Y:S01]  /*6cad0*/  LDL.LU.64 R68, [R1+0x440] ;  /* 0x0004400001447983 */ /* 0x000ee20000300a00 */
[----:B----4-:R-:W-:-:S02]  /*6cae0*/  SHF.R.S32.HI R17, RZ, 0x8, R0 ;  /* 0x00000008ff117819 */ /* 0x010fc40000011400 */
[----:B------:R-:W-:Y:S01]  /*6caf0*/  SHF.R.S32.HI R21, RZ, 0x8, R21 ;  /* 0x00000008ff157819 */ /* 0x000fe20000011415 */
[----:B------:R-:W4:Y:S04]  /*6cb00*/  LDL.LU.64 R72, [R1+0x438] ;  /* 0x0004380001487983 */ /* 0x000f280000300a00 */
[----:B------:R0:W-:Y:S01]  /*6cb10*/  @P5 STG.E.U8 desc[UR14][R14.64], R17 ;  /* 0x000000110e005986 */ /* 0x0001e2000c10110e */
[----:B------:R-:W-:-:S03]  /*6cb20*/  ISETP.LT.AND P5, PT, R67, UR11, !P0 ;  /* 0x0000000b43007c0c */ /* 0x000fc6000c7a1270 */
[----:B------:R-:W-:Y:S01]  /*6cb30*/  @P1 STG.E.U8 desc[UR14][R12.64], R19 ;  /* 0x000000130c001986 */ /* 0x000fe2000c10110e */
[----:B------:R-:W-:-:S03]  /*6cb40*/  ISETP.LT.AND P1, PT, R67, UR8, !P3 ;  /* 0x0000000843007c0c */ /* 0x000fc6000df21270 */
[----:B------:R-:W3:Y:S04]  /*6cb50*/  LDL.LU.64 R70, [R1+0x430] ;  /* 0x0004300001467983 */ /* 0x000ee80000300a00 */
[----:B------:R-:W3:Y:S04]  /*6cb60*/  LDL.LU R67, [R1+0x1ce8] ;  /* 0x001ce80001437983 */ /* 0x000ee80000300800 */
[----:B------:R0:W-:Y:S01]  /*6cb70*/  @P4 STG.E.U8 desc[UR14][R10.64], R21 ;  /* 0x000000150a004986 */ /* 0x0001e2000c10110e */
[----:B------:R-:W-:Y:S02]  /*6cb80*/  ISETP.LT.AND P4, PT, R5, UR9, !P3 ;  /* 0x0000000905007c0c */ /* 0x000fe4000df81270 */
[----:B-----5:R-:W-:-:S05]  /*6cb90*/  F2FP.SATFINITE.E4M3.F32.PACK_AB_MERGE_C R23, R49, R48, RZ ;  /* 0x000000303117723e */ /* 0x020fca00048070ff */
[----:B------:R5:W-:Y:S01]  /*6cba0*/  @P2 STG.E.U8 desc[UR14][R8.64], R23 ;  /* 0x0000001708002986 */ /* 0x000be2000c10110e */
[----:B------:R-:W-:-:S03]  /*6cbb0*/  ISETP.LT.AND P2, PT, R5, UR12, !P0 ;  /* 0x0000000c05007c0c */ /* 0x000fc6000c741270 */
[----:B------:R-:W4:Y:S01]  /*6cbc0*/  LDL.LU R5, [R1+0x1ce4] ;  /* 0x001ce40001057983 */ /* 0x000f220000300800 */
[----:B0-----:R-:W-:Y:S02]  /*6cbd0*/  F2FP.SATFINITE.E4M3.F32.PACK_AB_MERGE_C R15, R47, R46, RZ ;  /* 0x0000002e2f0f723e */ /* 0x001fe400048070ff */
[----:B-1----:R-:W-:Y:S02]  /*6cbe0*/  ISETP.LT.AND P3, PT, R44, UR4, !P3 ;  /* 0x000000042c007c0c */ /* 0x002fe4000df61270 */
[----:B------:R-:W-:Y:S01]  /*6cbf0*/  PRMT R10, R15, 0x9910, RZ ;  /* 0x000099100f0a7816 */ /* 0x000fe200000000ff */
[----:B------:R0:W-:Y:S01]  /*6cc00*/  @P1 STG.E.U8 desc[UR14][R6.64], R15 ;  /* 0x0000000f06001986 */ /* 0x0001e2000c10110e */
[----:B------:R-:W-:Y:S02]  /*6cc10*/  PRMT R0, R23, 0x9910, RZ ;  /* 0x0000991017007816 */ /* 0x000fe400000000ff */
[----:B--2---:R-:W-:-:S04]  /*6cc20*/  F2FP.SATFINITE.E4M3.F32.PACK_AB_MERGE_C R13, R40, R42, RZ ;  /* 0x0000002a280d723e */ /* 0x004fc800048070ff */
[----:B-----5:R-:W-:Y:S01]  /*6cc30*/  PRMT R9, R13, 0x9910, RZ ;  /* 0x000099100d097816 */ /* 0x020fe200000000ff */
[----:B------:R-:W-:Y:S01]  /*6cc40*/  IMAD.MOV.U32 R8, RZ, RZ, R10 ;  /* 0x000000ffff087224 */ /* 0x000fe200078e000a */
[----:B------:R-:W-:-:S03]  /*6cc50*/  SHF.R.S32.HI R0, RZ, 0x8, R0 ;  /* 0x00000008ff007819 */ /* 0x000fc60000011400 */
[----:B0-----:R-:W-:Y:S01]  /*6cc60*/  IMAD.MOV.U32 R6, RZ, RZ, R9 ;  /* 0x000000ffff067224 */ /* 0x001fe200078e0009 */
[----:B------:R0:W-:Y:S01]  /*6cc70*/  @P4 STG.E.U8 desc[UR14][R2.64], R13 ;  /* 0x0000000d02004986 */ /* 0x0001e2000c10110e */
[----:B------:R-:W-:Y:S02]  /*6cc80*/  SHF.R.S32.HI R8, RZ, 0x8, R8 ;  /* 0x00000008ff087819 */ /* 0x000fe40000011408 */
[----:B---3--:R-:W-:Y:S02]  /*6cc90*/  F2FP.SATFINITE.E4M3.F32.PACK_AB_MERGE_C R67, R67, R66, RZ ;  /* 0x000000424343723e */ /* 0x008fe400048070ff */
[----:B0-----:R-:W-:-:S03]  /*6cca0*/  SHF.R.S32.HI R2, RZ, 0x8, R6 ;  /* 0x00000008ff027819 */ /* 0x001fc60000011406 */
[----:B----4-:R-:W-:Y:S04]  /*6ccb0*/  @P3 STG.E.U8 desc[UR14][R4.64], R67 ;  /* 0x0000004304003986 */ /* 0x010fe8000c10110e */
[----:B------:R-:W-:Y:S04]  /*6ccc0*/  @P6 STG.E.U8 desc[UR14][R68.64], R0 ;  /* 0x0000000044006986 */ /* 0x000fe8000c10110e */
[----:B------:R-:W-:Y:S04]  /*6ccd0*/  @P5 STG.E.U8 desc[UR14][R72.64], R8 ;  /* 0x0000000848005986 */ /* 0x000fe8000c10110e */
[----:B------:R0:W-:Y:S04]  /*6cce0*/  @P2 STG.E.U8 desc[UR14][R70.64], R2 ;  /* 0x0000000246002986 */ /* 0x0001e8000c10110e */
[----:B0-----:R-:W2:Y:S01]  /*6ccf0*/  LDL.LU.64 R70, [R1+0x428] ;  /* 0x0004280001467983 */ /* 0x001ea20000300a00 */
[----:B------:R-:W-:-:S02]  /*6cd00*/  PRMT R10, R67, 0x9910, RZ ;  /* 0x00009910430a7816 */ /* 0x000fc400000000ff */
[----:B------:R-:W-:-:S03]  /*6cd10*/  ISETP.LT.AND P0, PT, R44, UR6, !P0 ;  /* 0x000000062c007c0c */ /* 0x000fc6000c701270 */
[----:B------:R-:W-:-:S05]  /*6cd20*/  IMAD.MOV.U32 R7, RZ, RZ, R10 ;  /* 0x000000ffff077224 */ /* 0x000fca00078e000a */
[----:B------:R-:W-:-:S05]  /*6cd30*/  SHF.R.S32.HI R3, RZ, 0x8, R7 ;  /* 0x00000008ff037819 */ /* 0x000fca0000011407 */
[----:B--2---:R0:W-:Y:S01]  /*6cd40*/  @P0 STG.E.U8 desc[UR14][R70.64], R3 ;  /* 0x0000000346000986 */ /* 0x0041e2000c10110e */
[----:B------:R-:W-:Y:S06]  /*6cd50*/  BAR.SYNC.DEFER_BLOCKING 0x0 ;  /* 0x0000000000007b1d */ /* 0x000fec0000010000 */
[----:B------:R-:W-:Y:S05]  /*6cd60*/  BRA.U UP0, `(.L_x_13) ;  /* 0x0000000100a07547 */ /* 0x000fea000b800000 */
[----:B------:R-:W1:Y:S01]  /*6cd70*/  S2UR UR6, SR_CgaCtaId ;  /* 0x00000000000679c3 */ /* 0x000e620000008800 */
[----:B------:R-:W-:Y:S01]  /*6cd80*/  NOP ;  /* 0x0000000000007918 */ /* 0x000fe20000000000 */
[----:B------:R-:W-:Y:S01]  /*6cd90*/  UMOV UR4, 0x50 ;  /* 0x0000005000047882 */ /* 0x000fe20000000000 */
[----:B------:R-:W-:Y:S02]  /*6cda0*/  IMAD.U32 R0, RZ, RZ, UR5 ;  /* 0x00000005ff007e24 */ /* 0x000fe4000f8e00ff */
[----:B0-----:R-:W-:Y:S02]  /*6cdb0*/  IMAD.MOV.U32 R3, RZ, RZ, 0xffff ;  /* 0x0000ffffff037424 */ /* 0x001fe400078e00ff */
[----:B------:R-:W-:Y:S01]  /*6cdc0*/  IMAD.MOV.U32 R7, RZ, RZ, 0x1 ;  /* 0x00000001ff077424 */ /* 0x000fe200078e00ff */
[----:B------:R-:W-:-:S04]  /*6cdd0*/  LOP3.LUT R0, R0, 0xffff, RZ, 0xc0, !PT ;  /* 0x0000ffff00007812 */ /* 0x000fc800078ec0ff */
[----:B------:R-:W-:-:S05]  /*6cde0*/  SHF.R.U32.HI R0, RZ, 0x5, R0 ;  /* 0x00000005ff007819 */ /* 0x000fca0000011600 */
[----:B------:R-:W-:Y:S01]  /*6cdf0*/  VIADD R2, R0, 0x10 ;  /* 0x0000001000027836 */ /* 0x000fe20000000000 */
[----:B------:R-:W-:Y:S01]  /*6ce00*/  SHF.L.U32 R0, R3, R0, RZ ;  /* 0x0000000003007219 */ /* 0x000fe200000006ff */
[----:B-1----:R-:W-:-:S03]  /*6ce10*/  ULEA UR6, UR6, UR4, 0x18 ;  /* 0x0000000406067291 */ /* 0x002fc6000f8ec0ff */
[----:B------:R-:W-:-:S04]  /*6ce20*/  SHF.L.U32 R3, R7, R2, RZ ;  /* 0x0000000207037219 */ /* 0x000fc800000006ff */
[----:B------:R-:W-:Y:S02]  /*6ce30*/  LOP3.LUT R0, R3, R0, RZ, 0xfc, !PT ;  /* 0x0000000003007212 */ /* 0x000fe400078efcff */
[----:B------:R-:W0:Y:S02]  /*6ce40*/  LDS R5, [UR6] ;  /* 0x00000006ff057984 */ /* 0x000e240008000800 */
[C---:B------:R-:W-:Y:S02]  /*6ce50*/  LOP3.LUT R2, R0.reuse, 0xffff, RZ, 0xc0, !PT ;  /* 0x0000ffff00027812 */ /* 0x040fe400078ec0ff */
[----:B0-----:R-:W-:-:S04]  /*6ce60*/  LOP3.LUT R3, R0, 0xffff, R5, 0x80, !PT ;  /* 0x0000ffff00037812 */ /* 0x001fc800078e8005 */
[----:B------:R-:W-:-:S13]  /*6ce70*/  ISETP.NE.AND P0, PT, R3, R2, PT ;  /* 0x000000020300720c */ /* 0x000fda0003f05270 */
[----:B------:R-:W-:Y:S05]  /*6ce80*/  @P0 BRA `(.L_x_14) ;  /* 0x0000000000500947 */ /* 0x000fea0003800000 */
[----:B------:R-:W-:Y:S02]  /*6ce90*/  SHF.R.U32.HI R5, RZ, 0x10, R5 ;  /* 0x00000010ff057819 */ /* 0x000fe40000011605 */
[----:B------:R-:W-:-:S04]  /*6cea0*/  SHF.R.U32.HI R2, RZ, 0x10, R0 ;  /* 0x00000010ff027819 */ /* 0x000fc80000011600 */
[----:B------:R-:W-:-:S04]  /*6ceb0*/  LOP3.LUT R5, R5, R2, RZ, 0xc0, !PT ;  /* 0x0000000205057212 */ /* 0x000fc800078ec0ff */
[----:B------:R-:W-:-:S13]  /*6cec0*/  ISETP.NE.AND P0, PT, R5, R2, PT ;  /* 0x000000020500720c */ /* 0x000fda0003f05270 */
[----:B------:R-:W-:Y:S05]  /*6ced0*/  @P0 BRA `(.L_x_15) ;  /* 0x0000000000300947 */ /* 0x000fea0003800000 */
[----:B------:R-:W-:Y:S01]  /*6cee0*/  R2UR UR4, R0 ;  /* 0x00000000000472ca */ /* 0x000fe200000e0000 */
[----:B------:R-:W-:Y:S01]  /*6cef0*/  VOTEU.ANY UR5, UPT, PT ;  /* 0x0000000000057886 */ /* 0x000fe200038e0100 */
[----:B------:R-:W0:Y:S01]  /*6cf00*/  S2R R0, SR_LANEID ;  /* 0x0000000000007919 */ /* 0x000e220000000000 */
[----:B------:R-:W-:-:S10]  /*6cf10*/  UFLO.U32 UR5, UR5 ;  /* 0x00000005000572bd */ /* 0x000fd400080e0000 */
[----:B------:R-:W-:-:S06]  /*6cf20*/  ULOP3.LUT UR4, URZ, UR4, URZ, 0x33, !UPT ;  /* 0x00000004ff047292 */ /* 0x000fcc000f8e33ff */
[----:B------:R-:W-:-:S04]  /*6cf30*/  IMAD.U32 R2, RZ, RZ, UR4 ;  /* 0x00000004ff027e24 */ /* 0x000fc8000f8e00ff */
[----:B------:R-:W1:Y:S02]  /*6cf40*/  REDUX UR7, R2 ;  /* 0x00000000020773c4 */ /* 0x000e640000000000 */
[----:B------:R2:W-:Y:S01]  /*6cf50*/  UTCATOMSWS.AND URZ, UR4 ;  /* 0x0000000400ff79e3 */ /* 0x0005e20008000000 */
[----:B0-----:R-:W-:Y:S01]  /*6cf60*/  ISETP.EQ.U32.AND P0, PT, R0, UR5, PT ;  /* 0x0000000500007c0c */ /* 0x001fe2000bf02070 */
[----:B-1----:R-:W-:-:S12]  /*6cf70*/  IMAD.U32 R0, RZ, RZ, UR7 ;  /* 0x00000007ff007e24 */ /* 0x002fd8000f8e00ff */
[----:B------:R2:W-:Y:S01]  /*6cf80*/  @P0 ATOMS.AND RZ, [UR6], R0 ;  /* 0x00000000ffff098c */ /* 0x0005e2000a800006 */
[----:B------:R-:W-:Y:S05]  /*6cf90*/  BRA `(.L_x_13) ;  /* 0x0000000000147947 */ /* 0x000fea0003800000 */
.L_x_15:
[----:B------:R-:W-:-:S07]  /*6cfa0*/  MOV R2, 0x6cfc0 ;  /* 0x0006cfc000027802 */ /* 0x000fce0000000f00 */
[----:B------:R-:W-:Y:S05]  /*6cfb0*/  CALL.REL.NOINC `($__internal_0_$__cuda_sm10x_tcgen05_guardrail_trap_col_being_dealloced_not_returned_by_alloc) ;  /* 0x00000000002c7944 */ /* 0x000fea0003c00000 */
[----:B------:R-:W-:Y:S05]  /*6cfc0*/  BRA `(.L_x_13) ;  /* 0x0000000000087947 */ /* 0x000fea0003800000 */
.L_x_14:
[----:B------:R-:W-:-:S07]  /*6cfd0*/  MOV R2, 0x6cff0 ;  /* 0x0006cff000027802 */ /* 0x000fce0000000f00 */
[----:B------:R-:W-:Y:S05]  /*6cfe0*/  CALL.REL.NOINC `($__internal_2_$__cuda_sm10x_tcgen05_guardrail_trap_unallocated_columns_being_dealloced) ;  /* 0x0000000000387944 */ /* 0x000fea0003c00000 */
.L_x_13:
[----:B------:R-:W-:Y:S01]  /*6cff0*/  NOP ;  /* 0x0000000000007918 */ /* 0x000fe20000000000 */
[----:B--2---:R-:W-:Y:S05]  /*6d000*/  EXIT ;  /* 0x000000000000794d */ /* 0x004fea0003800000 */
.L_x_8:
[----:B------:R-:W0:Y:S02]  /*6d010*/  SYNCS.PHASECHK.TRANS64.TRYWAIT P1, [UR6], R21 ;  /* 0x00000015ff0075a7 */ /* 0x000e240008021106 */
[----:B0-----:R-:W-:Y:S05]  /*6d020*/  @!P1 BRA `(.L_x_8) ;  /* 0xfffffffc00f89947 */ /* 0x001fea000383ffff */
[----:B------:R-:W-:Y:S05]  /*6d030*/  BRA `(.L_x_16) ;  /* 0xfffffd0800547947 */ /* 0x000fea000383ffff */
.L_x_12:
[----:B------:R-:W0:Y:S02]  /*6d040*/  SYNCS.PHASECHK.TRANS64.TRYWAIT P6, [UR6], R3 ;  /* 0x00000003ff0075a7 */ /* 0x000e2400080c1106 */
[----:B0-----:R-:W-:Y:S05]  /*6d050*/  @!P6 BRA `(.L_x_12) ;  /* 0xfffffffc00f8e947 */ /* 0x001fea000383ffff */
[----:B------:R-:W-:Y:S05]  /*6d060*/  BRA `(.L_x_11) ;  /* 0xfffffeb0009c7947 */ /* 0x000fea000383ffff */
        .weak           $__internal_0_$__cuda_sm10x_tcgen05_guardrail_trap_col_being_dealloced_not_returned_by_alloc
        .type           $__internal_0_$__cuda_sm10x_tcgen05_guardrail_trap_col_being_dealloced_not_returned_by_alloc,@function
        .size           $__internal_0_$__cuda_sm10x_tcgen05_guardrail_trap_col_being_dealloced_not_returned_by_alloc,($__internal_1_$__cuda_sm10x_tcgen05_guardrail_trap_phase_invalid_during_alloc - $__internal_0_$__cuda_sm10x_tcgen05_guardrail_trap_col_being_dealloced_not_returned_by_alloc)
$__internal_0_$__cuda_sm10x_tcgen05_guardrail_trap_col_being_dealloced_not_returned_by_alloc:
[----:B------:R-:W-:Y:S05]  /*6d070*/  BPT.TRAP 0x1 ;  /* 0x000000040000795c */ /* 0x000fea0000300000 */
[----:B------:R-:W-:-:S04]  /*6d080*/  IMAD.MOV.U32 R3, RZ, RZ, 0x0 ;  /* 0x00000000ff037424 */ /* 0x000fc800078e00ff */
[----:B------:R-:W-:Y:S05]  /*6d090*/  RET.REL.NODEC R2 `(matmul_kernel) ;  /* 0xfffff92c02d87950 */ /* 0x000fea0003c3ffff */
        .weak           $__internal_1_$__cuda_sm10x_tcgen05_guardrail_trap_phase_invalid_during_alloc
        .type           $__internal_1_$__cuda_sm10x_tcgen05_guardrail_trap_phase_invalid_during_alloc,@function
        .size           $__internal_1_$__cuda_sm10x_tcgen05_guardrail_trap_phase_invalid_during_alloc,($__internal_2_$__cuda_sm10x_tcgen05_guardrail_trap_unallocated_columns_being_dealloced - $__internal_1_$__cuda_sm10x_tcgen05_guardrail_trap_phase_invalid_during_alloc)
$__internal_1_$__cuda_sm10x_tcgen05_guardrail_trap_phase_invalid_during_alloc:
[----:B------:R-:W-:Y:S05]  /*6d0a0*/  BPT.TRAP 0x1 ;  /* 0x000000040000795c */ /* 0x000fea0000300000 */
[----:B------:R-:W-:-:S04]  /*6d0b0*/  IMAD.MOV.U32 R3, RZ, RZ, 0x0 ;  /* 0x00000000ff037424 */ /* 0x000fc800078e00ff */
[----:B------:R-:W-:Y:S05]  /*6d0c0*/  RET.REL.NODEC R2 `(matmul_kernel) ;  /* 0xfffff92c02cc7950 */ /* 0x000fea0003c3ffff */
        .weak           $__internal_2_$__cuda_sm10x_tcgen05_guardrail_trap_unallocated_columns_being_dealloced
        .type           $__internal_2_$__cuda_sm10x_tcgen05_guardrail_trap_unallocated_columns_being_dealloced,@function
        .size           $__internal_2_$__cuda_sm10x_tcgen05_guardrail_trap_unallocated_columns_being_dealloced,(.L_x_20 - $__internal_2_$__cuda_sm10x_tcgen05_guardrail_trap_unallocated_columns_being_dealloced)
$__internal_2_$__cuda_sm10x_tcgen05_guardrail_trap_unallocated_columns_being_dealloced:
[----:B------:R-:W-:Y:S05]  /*6d0d0*/  BPT.TRAP 0x1 ;  /* 0x000000040000795c */ /* 0x000fea0000300000 */
[----:B------:R-:W-:-:S04]  /*6d0e0*/  IMAD.MOV.U32 R3, RZ, RZ, 0x0 ;  /* 0x00000000ff037424 */ /* 0x000fc800078e00ff */
[----:B------:R-:W-:Y:S05]  /*6d0f0*/  RET.REL.NODEC R2 `(matmul_kernel) ;  /* 0xfffff92c02c07950 */ /* 0x000fea0003c3ffff */
.L_x_17:
[----:B------:R-:W-:-:S00]  /*6d100*/  BRA `(.L_x_17) ;  /* 0xfffffffc00fc7947 */ /* 0x000fc0000383ffff */
[----:B------:R-:W-:-:S00]  /*6d110*/  NOP ;  /* 0x0000000000007918 */ /* 0x000fc00000000000 */
        /* <DEDUP_REMOVED lines=14> */
.L_x_20:


//--------------------- .nv.shared.matmul_kernel  --------------------------
	.section	.nv.shared.matmul_kernel,"aw",@nobits
	.sectionflags	@""
	.align	16
	.zero		1024


//--------------------- .nv.shared.reserved.0     --------------------------
	.section	.nv.shared.reserved.0,"aw",@nobits
	.align	8
	.weak		__nv_reservedSMEM_offset_0_alias
	.size		__nv_reservedSMEM_offset_0_alias, 0, 64
	.other		__nv_reservedSMEM_offset_0_alias,@"STO_CUDA_RESERVED_SHARED STV_DEFAULT"
__nv_reservedSMEM_offset_0_alias:
	.zero		0
.nv.shared.reserved.0:
	.zero		64
	.weak		__nv_reservedSMEM_allocation_phase
	.type		__nv_reservedSMEM_allocation_phase,@object
	.size		__nv_reservedSMEM_allocation_phase,(.L_0 - __nv_reservedSMEM_allocation_phase)
__nv_reservedSMEM_allocation_phase:
	.zero		1
.L_0:
	.zero		7
	.weak		__nv_reservedSMEM_devtool_atexit_pc
	.type		__nv_reservedSMEM_devtool_atexit_pc,@object
	.size		__nv_reservedSMEM_devtool_atexit_pc,(__nv_reservedSMEM_allocation_mask - __nv_reservedSMEM_devtool_atexit_pc)
__nv_reservedSMEM_devtool_atexit_pc:
	.zero		8
	.weak		__nv_reservedSMEM_allocation_mask
	.type		__nv_reservedSMEM_allocation_mask,@object
	.size		__nv_reservedSMEM_allocation_mask,(.L_2 - __nv_reservedSMEM_allocation_mask)
__nv_reservedSMEM_allocation_mask:
	.zero		4
.L_2:


//--------------------- .nv.constant0.matmul_kernel --------------------------
	.section	.nv.constant0.matmul_kernel,"a",@progbits
	.sectionflags	@""
	.align	4
.nv.constant0.matmul_kernel:
	.zero		976


//--------------------- SYMBOLS --------------------------

	.type		.nv.reservedSmem.offset0,@object
	.size		.nv.reservedSmem.offset0,0x4
	.type		.nv.reservedSmem.cap,@object
	.size		.nv.reservedSmem.cap,0x4
